//
// Generated by NVIDIA NVVM Compiler
//
// Compiler Build ID: CL-36424714
// Cuda compilation tools, release 13.0, V13.0.88
// Based on NVVM 20.0.0
//

.version 9.0
.target sm_100
.address_size 64

	// .globl	_Z38flashattn_2warp_nosmemW_online_softmaxILi16ELi16ELi4ELi32EEvPK6__halfS2_S2_Pfiif
.extern .shared .align 16 .b8 smem_raw[];

.visible .entry _Z38flashattn_2warp_nosmemW_online_softmaxILi16ELi16ELi4ELi32EEvPK6__halfS2_S2_Pfiif(
	.param .u64 .ptr .align 1 _Z38flashattn_2warp_nosmemW_online_softmaxILi16ELi16ELi4ELi32EEvPK6__halfS2_S2_Pfiif_param_0,
	.param .u64 .ptr .align 1 _Z38flashattn_2warp_nosmemW_online_softmaxILi16ELi16ELi4ELi32EEvPK6__halfS2_S2_Pfiif_param_1,
	.param .u64 .ptr .align 1 _Z38flashattn_2warp_nosmemW_online_softmaxILi16ELi16ELi4ELi32EEvPK6__halfS2_S2_Pfiif_param_2,
	.param .u64 .ptr .align 1 _Z38flashattn_2warp_nosmemW_online_softmaxILi16ELi16ELi4ELi32EEvPK6__halfS2_S2_Pfiif_param_3,
	.param .u32 _Z38flashattn_2warp_nosmemW_online_softmaxILi16ELi16ELi4ELi32EEvPK6__halfS2_S2_Pfiif_param_4,
	.param .u32 _Z38flashattn_2warp_nosmemW_online_softmaxILi16ELi16ELi4ELi32EEvPK6__halfS2_S2_Pfiif_param_5,
	.param .f32 _Z38flashattn_2warp_nosmemW_online_softmaxILi16ELi16ELi4ELi32EEvPK6__halfS2_S2_Pfiif_param_6
)
{
	.reg .pred 	%p<197>;
	.reg .b16 	%rs<2253>;
	.reg .b32 	%r<851>;
	.reg .b32 	%f<4076>;
	.reg .b64 	%rd<59>;

	ld.param.u64 	%rd8, [_Z38flashattn_2warp_nosmemW_online_softmaxILi16ELi16ELi4ELi32EEvPK6__halfS2_S2_Pfiif_param_0];
	ld.param.u64 	%rd9, [_Z38flashattn_2warp_nosmemW_online_softmaxILi16ELi16ELi4ELi32EEvPK6__halfS2_S2_Pfiif_param_1];
	ld.param.u64 	%rd10, [_Z38flashattn_2warp_nosmemW_online_softmaxILi16ELi16ELi4ELi32EEvPK6__halfS2_S2_Pfiif_param_2];
	ld.param.u64 	%rd11, [_Z38flashattn_2warp_nosmemW_online_softmaxILi16ELi16ELi4ELi32EEvPK6__halfS2_S2_Pfiif_param_3];
	ld.param.u32 	%r75, [_Z38flashattn_2warp_nosmemW_online_softmaxILi16ELi16ELi4ELi32EEvPK6__halfS2_S2_Pfiif_param_4];
	ld.param.u32 	%r76, [_Z38flashattn_2warp_nosmemW_online_softmaxILi16ELi16ELi4ELi32EEvPK6__halfS2_S2_Pfiif_param_5];
	ld.param.f32 	%f232, [_Z38flashattn_2warp_nosmemW_online_softmaxILi16ELi16ELi4ELi32EEvPK6__halfS2_S2_Pfiif_param_6];
	cvta.to.global.u64 	%rd12, %rd9;
	cvta.to.global.u64 	%rd13, %rd10;
	cvta.to.global.u64 	%rd14, %rd8;
	cvta.to.global.u64 	%rd15, %rd11;
	mov.u32 	%r1, %tid.x;
	shr.u32 	%r2, %r1, 5;
	and.b32  	%r3, %r1, 31;
	mov.u32 	%r77, %ctaid.x;
	mov.u32 	%r4, %ctaid.y;
	shl.b32 	%r5, %r4, 2;
	cvt.u64.u32 	%rd16, %r77;
	cvt.s64.s32 	%rd17, %r76;
	mul.lo.s64 	%rd18, %rd17, %rd16;
	shl.b64 	%rd19, %rd18, 5;
	add.s64 	%rd1, %rd14, %rd19;
	cvt.s64.s32 	%rd20, %r75;
	mul.lo.s64 	%rd21, %rd16, %rd20;
	shl.b64 	%rd22, %rd21, 5;
	add.s64 	%rd2, %rd12, %rd22;
	add.s64 	%rd3, %rd13, %rd22;
	shl.b64 	%rd23, %rd18, 6;
	add.s64 	%rd4, %rd15, %rd23;
	and.b32  	%r6, %r1, 15;
	shr.u32 	%r7, %r3, 4;
	setp.lt.s32 	%p1, %r75, 1;
	shl.b32 	%r78, %r7, 2;
	mov.u32 	%r79, smem_raw;
	add.s32 	%r80, %r79, %r78;
	add.s32 	%r8, %r80, 2080;
	mov.f32 	%f4072, 0f00000000;
	mov.f32 	%f4073, %f4072;
	@%p1 bra 	$L__BB0_246;
	mov.u32 	%r9, %ntid.x;
	add.s32 	%r10, %r7, %r5;
	add.s32 	%r11, %r10, 2;
	shl.b32 	%r82, %r10, 4;
	shl.b32 	%r83, %r11, 4;
	add.s32 	%r12, %r1, %r9;
	max.u32 	%r84, %r12, 512;
	setp.lt.u32 	%p2, %r12, 512;
	selp.u32 	%r85, 1, 0, %p2;
	add.s32 	%r86, %r12, %r85;
	sub.s32 	%r87, %r84, %r86;
	div.u32 	%r88, %r87, %r9;
	add.s32 	%r13, %r88, %r85;
	and.b32  	%r14, %r13, 3;
	shr.u32 	%r15, %r1, 4;
	and.b32  	%r89, %r1, 496;
	or.b32  	%r90, %r89, %r6;
	shl.b32 	%r91, %r90, 1;
	add.s32 	%r16, %r79, %r91;
	shr.u32 	%r17, %r12, 4;
	and.b32  	%r18, %r12, 15;
	shl.b32 	%r93, %r12, 1;
	and.b32  	%r94, %r93, 1022;
	add.s32 	%r19, %r79, %r94;
	add.s32 	%r20, %r12, %r9;
	and.b32  	%r21, %r20, 15;
	shl.b32 	%r95, %r20, 1;
	and.b32  	%r96, %r95, 1022;
	add.s32 	%r22, %r79, %r96;
	add.s32 	%r23, %r20, %r9;
	shl.b32 	%r97, %r4, 6;
	mul.wide.u32 	%rd24, %r97, 2;
	add.s64 	%rd5, %rd1, %rd24;
	shl.b32 	%r98, %r1, 5;
	add.s32 	%r24, %r79, %r98;
	add.s32 	%r25, %r5, 2;
	add.s32 	%r26, %r5, 3;
	shl.b32 	%r99, %r6, 1;
	add.s32 	%r100, %r79, %r99;
	add.s32 	%r27, %r100, 1024;
	mul.wide.u32 	%rd25, %r82, 2;
	add.s64 	%rd6, %rd1, %rd25;
	mul.wide.u32 	%rd26, %r83, 2;
	add.s64 	%rd7, %rd1, %rd26;
	mov.b32 	%r843, 0;
	mov.f32 	%f3979, 0f00000000;
	mov.f32 	%f3975, 0fFF800000;
	mov.f32 	%f3976, %f3975;
	mov.f32 	%f3977, %f3975;
	mov.f32 	%f3978, %f3975;
	mov.f32 	%f3980, %f3979;
	mov.f32 	%f3981, %f3979;
	mov.f32 	%f3982, %f3979;
	mov.f32 	%f4073, %f3979;
	mov.f32 	%f4072, %f3979;
$L__BB0_2:
	setp.gt.u32 	%p3, %r1, 511;
	@%p3 bra 	$L__BB0_44;
	setp.eq.s32 	%p4, %r14, 3;
	mov.f32 	%f236, 0f00000000;
	// begin inline asm
	{  cvt.rn.f16.f32 %rs30, %f236;}

	// end inline asm
	mov.u32 	%r844, %r1;
	@%p4 bra 	$L__BB0_13;
	add.s32 	%r29, %r15, %r843;
	setp.ge.s32 	%p5, %r29, %r75;
	mov.u16 	%rs2239, %rs30;
	@%p5 bra 	$L__BB0_6;
	shl.b32 	%r101, %r29, 4;
	or.b32  	%r102, %r101, %r6;
	mul.wide.u32 	%rd27, %r102, 2;
	add.s64 	%rd28, %rd2, %rd27;
	ld.global.nc.u16 	%rs2239, [%rd28];
$L__BB0_6:
	setp.eq.s32 	%p6, %r14, 0;
	st.shared.u16 	[%r16], %rs2239;
	mov.u32 	%r844, %r12;
	@%p6 bra 	$L__BB0_13;
	add.s32 	%r30, %r17, %r843;
	setp.ge.s32 	%p7, %r30, %r75;
	mov.u16 	%rs2240, %rs30;
	@%p7 bra 	$L__BB0_9;
	shl.b32 	%r103, %r30, 4;
	or.b32  	%r104, %r103, %r18;
	mul.wide.u32 	%rd29, %r104, 2;
	add.s64 	%rd30, %rd2, %rd29;
	ld.global.nc.u16 	%rs2240, [%rd30];
$L__BB0_9:
	setp.eq.s32 	%p8, %r14, 1;
	st.shared.u16 	[%r19], %rs2240;
	mov.u32 	%r844, %r20;
	@%p8 bra 	$L__BB0_13;
	shr.u32 	%r105, %r20, 4;
	add.s32 	%r31, %r105, %r843;
	setp.ge.s32 	%p9, %r31, %r75;
	mov.u16 	%rs2241, %rs30;
	@%p9 bra 	$L__BB0_12;
	shl.b32 	%r106, %r31, 4;
	or.b32  	%r107, %r106, %r21;
	mul.wide.u32 	%rd31, %r107, 2;
	add.s64 	%rd32, %rd2, %rd31;
	ld.global.nc.u16 	%rs2241, [%rd32];
$L__BB0_12:
	st.shared.u16 	[%r22], %rs2241;
	mov.u32 	%r844, %r23;
$L__BB0_13:
	setp.lt.u32 	%p10, %r13, 3;
	@%p10 bra 	$L__BB0_24;
	shl.b32 	%r108, %r9, 1;
	add.s32 	%r848, %r108, %r844;
	mad.lo.s32 	%r847, %r9, 3, %r844;
	add.s32 	%r846, %r9, %r844;
$L__BB0_15:
	shr.u32 	%r109, %r844, 4;
	and.b32  	%r44, %r844, 15;
	add.s32 	%r45, %r109, %r843;
	setp.ge.s32 	%p11, %r45, %r75;
	mov.u16 	%rs2245, %rs30;
	@%p11 bra 	$L__BB0_17;
	shl.b32 	%r110, %r45, 4;
	or.b32  	%r111, %r110, %r44;
	mul.wide.u32 	%rd33, %r111, 2;
	add.s64 	%rd34, %rd2, %rd33;
	ld.global.nc.u16 	%rs2245, [%rd34];
$L__BB0_17:
	and.b32  	%r112, %r844, 496;
	or.b32  	%r113, %r112, %r44;
	shl.b32 	%r114, %r113, 1;
	mov.u32 	%r115, smem_raw;
	add.s32 	%r116, %r115, %r114;
	st.shared.u16 	[%r116], %rs2245;
	shr.u32 	%r117, %r846, 4;
	and.b32  	%r46, %r846, 15;
	add.s32 	%r47, %r117, %r843;
	setp.ge.s32 	%p12, %r47, %r75;
	mov.u16 	%rs2246, %rs30;
	@%p12 bra 	$L__BB0_19;
	shl.b32 	%r118, %r47, 4;
	or.b32  	%r119, %r118, %r46;
	mul.wide.u32 	%rd35, %r119, 2;
	add.s64 	%rd36, %rd2, %rd35;
	ld.global.nc.u16 	%rs2246, [%rd36];
$L__BB0_19:
	and.b32  	%r120, %r846, 496;
	or.b32  	%r121, %r120, %r46;
	shl.b32 	%r122, %r121, 1;
	mov.u32 	%r123, smem_raw;
	add.s32 	%r124, %r123, %r122;
	st.shared.u16 	[%r124], %rs2246;
	add.s32 	%r48, %r844, %r9;
	shr.u32 	%r125, %r848, 4;
	and.b32  	%r49, %r848, 15;
	add.s32 	%r50, %r125, %r843;
	setp.ge.s32 	%p13, %r50, %r75;
	mov.u16 	%rs2247, %rs30;
	@%p13 bra 	$L__BB0_21;
	shl.b32 	%r126, %r50, 4;
	or.b32  	%r127, %r126, %r49;
	mul.wide.u32 	%rd37, %r127, 2;
	add.s64 	%rd38, %rd2, %rd37;
	ld.global.nc.u16 	%rs2247, [%rd38];
$L__BB0_21:
	and.b32  	%r128, %r848, 496;
	or.b32  	%r129, %r128, %r49;
	shl.b32 	%r130, %r129, 1;
	mov.u32 	%r131, smem_raw;
	add.s32 	%r132, %r131, %r130;
	st.shared.u16 	[%r132], %rs2247;
	add.s32 	%r51, %r48, %r9;
	shr.u32 	%r133, %r847, 4;
	and.b32  	%r52, %r847, 15;
	add.s32 	%r53, %r133, %r843;
	setp.ge.s32 	%p14, %r53, %r75;
	mov.u16 	%rs2248, %rs30;
	@%p14 bra 	$L__BB0_23;
	shl.b32 	%r134, %r53, 4;
	or.b32  	%r135, %r134, %r52;
	mul.wide.u32 	%rd39, %r135, 2;
	add.s64 	%rd40, %rd2, %rd39;
	ld.global.nc.u16 	%rs2248, [%rd40];
$L__BB0_23:
	and.b32  	%r136, %r847, 496;
	or.b32  	%r137, %r136, %r52;
	shl.b32 	%r138, %r137, 1;
	mov.u32 	%r139, smem_raw;
	add.s32 	%r140, %r139, %r138;
	st.shared.u16 	[%r140], %rs2248;
	add.s32 	%r141, %r51, %r9;
	add.s32 	%r844, %r141, %r9;
	shl.b32 	%r142, %r9, 2;
	add.s32 	%r848, %r848, %r142;
	add.s32 	%r847, %r847, %r142;
	add.s32 	%r846, %r846, %r142;
	setp.lt.u32 	%p15, %r844, 512;
	@%p15 bra 	$L__BB0_15;
$L__BB0_24:
	mov.u32 	%r845, %r1;
	@%p4 bra 	$L__BB0_34;
	add.s32 	%r36, %r15, %r843;
	setp.ge.s32 	%p17, %r36, %r75;
	mov.u16 	%rs2242, %rs30;
	@%p17 bra 	$L__BB0_27;
	shl.b32 	%r143, %r36, 4;
	or.b32  	%r144, %r143, %r6;
	mul.wide.u32 	%rd41, %r144, 2;
	add.s64 	%rd42, %rd3, %rd41;
	ld.global.nc.u16 	%rs2242, [%rd42];
$L__BB0_27:
	setp.eq.s32 	%p18, %r14, 0;
	st.shared.u16 	[%r16+1024], %rs2242;
	mov.u32 	%r845, %r12;
	@%p18 bra 	$L__BB0_34;
	add.s32 	%r37, %r17, %r843;
	setp.ge.s32 	%p19, %r37, %r75;
	mov.u16 	%rs2243, %rs30;
	@%p19 bra 	$L__BB0_30;
	shl.b32 	%r145, %r37, 4;
	or.b32  	%r146, %r145, %r18;
	mul.wide.u32 	%rd43, %r146, 2;
	add.s64 	%rd44, %rd3, %rd43;
	ld.global.nc.u16 	%rs2243, [%rd44];
$L__BB0_30:
	setp.eq.s32 	%p20, %r14, 1;
	st.shared.u16 	[%r19+1024], %rs2243;
	mov.u32 	%r845, %r20;
	@%p20 bra 	$L__BB0_34;
	shr.u32 	%r147, %r20, 4;
	add.s32 	%r38, %r147, %r843;
	setp.ge.s32 	%p21, %r38, %r75;
	mov.u16 	%rs2244, %rs30;
	@%p21 bra 	$L__BB0_33;
	shl.b32 	%r148, %r38, 4;
	or.b32  	%r149, %r148, %r21;
	mul.wide.u32 	%rd45, %r149, 2;
	add.s64 	%rd46, %rd3, %rd45;
	ld.global.nc.u16 	%rs2244, [%rd46];
$L__BB0_33:
	st.shared.u16 	[%r22+1024], %rs2244;
	mov.u32 	%r845, %r23;
$L__BB0_34:
	@%p10 bra 	$L__BB0_44;
$L__BB0_35:
	shr.u32 	%r150, %r845, 4;
	and.b32  	%r59, %r845, 15;
	add.s32 	%r60, %r150, %r843;
	setp.ge.s32 	%p23, %r60, %r75;
	mov.u16 	%rs2249, %rs30;
	@%p23 bra 	$L__BB0_37;
	shl.b32 	%r151, %r60, 4;
	or.b32  	%r152, %r151, %r59;
	mul.wide.u32 	%rd47, %r152, 2;
	add.s64 	%rd48, %rd3, %rd47;
	ld.global.nc.u16 	%rs2249, [%rd48];
$L__BB0_37:
	and.b32  	%r153, %r845, 496;
	or.b32  	%r154, %r153, %r59;
	shl.b32 	%r155, %r154, 1;
	mov.u32 	%r156, smem_raw;
	add.s32 	%r157, %r156, %r155;
	st.shared.u16 	[%r157+1024], %rs2249;
	add.s32 	%r61, %r845, %r9;
	shr.u32 	%r158, %r61, 4;
	and.b32  	%r62, %r61, 15;
	add.s32 	%r63, %r158, %r843;
	setp.ge.s32 	%p24, %r63, %r75;
	mov.u16 	%rs2250, %rs30;
	@%p24 bra 	$L__BB0_39;
	shl.b32 	%r159, %r63, 4;
	or.b32  	%r160, %r159, %r62;
	mul.wide.u32 	%rd49, %r160, 2;
	add.s64 	%rd50, %rd3, %rd49;
	ld.global.nc.u16 	%rs2250, [%rd50];
$L__BB0_39:
	and.b32  	%r161, %r61, 496;
	or.b32  	%r162, %r161, %r62;
	shl.b32 	%r163, %r162, 1;
	mov.u32 	%r164, smem_raw;
	add.s32 	%r165, %r164, %r163;
	st.shared.u16 	[%r165+1024], %rs2250;
	add.s32 	%r64, %r61, %r9;
	shr.u32 	%r166, %r64, 4;
	and.b32  	%r65, %r64, 15;
	add.s32 	%r66, %r166, %r843;
	setp.ge.s32 	%p25, %r66, %r75;
	mov.u16 	%rs2251, %rs30;
	@%p25 bra 	$L__BB0_41;
	shl.b32 	%r167, %r66, 4;
	or.b32  	%r168, %r167, %r65;
	mul.wide.u32 	%rd51, %r168, 2;
	add.s64 	%rd52, %rd3, %rd51;
	ld.global.nc.u16 	%rs2251, [%rd52];
$L__BB0_41:
	and.b32  	%r169, %r64, 496;
	or.b32  	%r170, %r169, %r65;
	shl.b32 	%r171, %r170, 1;
	mov.u32 	%r172, smem_raw;
	add.s32 	%r173, %r172, %r171;
	st.shared.u16 	[%r173+1024], %rs2251;
	add.s32 	%r67, %r64, %r9;
	shr.u32 	%r174, %r67, 4;
	and.b32  	%r68, %r67, 15;
	add.s32 	%r69, %r174, %r843;
	setp.ge.s32 	%p26, %r69, %r75;
	mov.u16 	%rs2252, %rs30;
	@%p26 bra 	$L__BB0_43;
	shl.b32 	%r175, %r69, 4;
	or.b32  	%r176, %r175, %r68;
	mul.wide.u32 	%rd53, %r176, 2;
	add.s64 	%rd54, %rd3, %rd53;
	ld.global.nc.u16 	%rs2252, [%rd54];
$L__BB0_43:
	and.b32  	%r177, %r67, 496;
	or.b32  	%r178, %r177, %r68;
	shl.b32 	%r179, %r178, 1;
	mov.u32 	%r180, smem_raw;
	add.s32 	%r181, %r180, %r179;
	st.shared.u16 	[%r181+1024], %rs2252;
	add.s32 	%r845, %r67, %r9;
	setp.lt.u32 	%p27, %r845, 512;
	@%p27 bra 	$L__BB0_35;
$L__BB0_44:
	setp.gt.u32 	%p28, %r1, 31;
	bar.sync 	0;
	@%p28 bra 	$L__BB0_85;
	setp.ge.s32 	%p29, %r5, %r76;
	add.s32 	%r71, %r843, %r3;
	mov.f32 	%f3985, 0fFF800000;
	@%p29 bra 	$L__BB0_47;
	ld.global.nc.u16 	%rs31, [%rd5];
	// begin inline asm
	{  cvt.f32.f16 %f238, %rs31;}

	// end inline asm
	ld.shared.v4.b32 	{%r182, %r183, %r184, %r185}, [%r24];
	mov.b32 	{%rs44, %rs46}, %r185;
	mov.b32 	{%rs40, %rs42}, %r184;
	mov.b32 	{%rs36, %rs38}, %r183;
	mov.b32 	{%rs32, %rs34}, %r182;
	// begin inline asm
	{  cvt.f32.f16 %f239, %rs32;}

	// end inline asm
	fma.rn.f32 	%f270, %f238, %f239, 0f00000000;
	ld.global.nc.u16 	%rs33, [%rd5+2];
	// begin inline asm
	{  cvt.f32.f16 %f240, %rs33;}

	// end inline asm
	// begin inline asm
	{  cvt.f32.f16 %f241, %rs34;}

	// end inline asm
	fma.rn.f32 	%f271, %f240, %f241, %f270;
	ld.global.nc.u16 	%rs35, [%rd5+4];
	// begin inline asm
	{  cvt.f32.f16 %f242, %rs35;}

	// end inline asm
	// begin inline asm
	{  cvt.f32.f16 %f243, %rs36;}

	// end inline asm
	fma.rn.f32 	%f272, %f242, %f243, %f271;
	ld.global.nc.u16 	%rs37, [%rd5+6];
	// begin inline asm
	{  cvt.f32.f16 %f244, %rs37;}

	// end inline asm
	// begin inline asm
	{  cvt.f32.f16 %f245, %rs38;}

	// end inline asm
	fma.rn.f32 	%f273, %f244, %f245, %f272;
	ld.global.nc.u16 	%rs39, [%rd5+8];
	// begin inline asm
	{  cvt.f32.f16 %f246, %rs39;}

	// end inline asm
	// begin inline asm
	{  cvt.f32.f16 %f247, %rs40;}

	// end inline asm
	fma.rn.f32 	%f274, %f246, %f247, %f273;
	ld.global.nc.u16 	%rs41, [%rd5+10];
	// begin inline asm
	{  cvt.f32.f16 %f248, %rs41;}

	// end inline asm
	// begin inline asm
	{  cvt.f32.f16 %f249, %rs42;}

	// end inline asm
	fma.rn.f32 	%f275, %f248, %f249, %f274;
	ld.global.nc.u16 	%rs43, [%rd5+12];
	// begin inline asm
	{  cvt.f32.f16 %f250, %rs43;}

	// end inline asm
	// begin inline asm
	{  cvt.f32.f16 %f251, %rs44;}

	// end inline asm
	fma.rn.f32 	%f276, %f250, %f251, %f275;
	ld.global.nc.u16 	%rs45, [%rd5+14];
	// begin inline asm
	{  cvt.f32.f16 %f252, %rs45;}

	// end inline asm
	// begin inline asm
	{  cvt.f32.f16 %f253, %rs46;}

	// end inline asm
	fma.rn.f32 	%f277, %f252, %f253, %f276;
	ld.global.nc.u16 	%rs47, [%rd5+16];
	// begin inline asm
	{  cvt.f32.f16 %f254, %rs47;}

	// end inline asm
	ld.shared.v4.b32 	{%r186, %r187, %r188, %r189}, [%r24+16];
	mov.b32 	{%rs60, %rs62}, %r189;
	mov.b32 	{%rs56, %rs58}, %r188;
	mov.b32 	{%rs52, %rs54}, %r187;
	mov.b32 	{%rs48, %rs50}, %r186;
	// begin inline asm
	{  cvt.f32.f16 %f255, %rs48;}

	// end inline asm
	fma.rn.f32 	%f278, %f254, %f255, %f277;
	ld.global.nc.u16 	%rs49, [%rd5+18];
	// begin inline asm
	{  cvt.f32.f16 %f256, %rs49;}

	// end inline asm
	// begin inline asm
	{  cvt.f32.f16 %f257, %rs50;}

	// end inline asm
	fma.rn.f32 	%f279, %f256, %f257, %f278;
	ld.global.nc.u16 	%rs51, [%rd5+20];
	// begin inline asm
	{  cvt.f32.f16 %f258, %rs51;}

	// end inline asm
	// begin inline asm
	{  cvt.f32.f16 %f259, %rs52;}

	// end inline asm
	fma.rn.f32 	%f280, %f258, %f259, %f279;
	ld.global.nc.u16 	%rs53, [%rd5+22];
	// begin inline asm
	{  cvt.f32.f16 %f260, %rs53;}

	// end inline asm
	// begin inline asm
	{  cvt.f32.f16 %f261, %rs54;}

	// end inline asm
	fma.rn.f32 	%f281, %f260, %f261, %f280;
	ld.global.nc.u16 	%rs55, [%rd5+24];
	// begin inline asm
	{  cvt.f32.f16 %f262, %rs55;}

	// end inline asm
	// begin inline asm
	{  cvt.f32.f16 %f263, %rs56;}

	// end inline asm
	fma.rn.f32 	%f282, %f262, %f263, %f281;
	ld.global.nc.u16 	%rs57, [%rd5+26];
	// begin inline asm
	{  cvt.f32.f16 %f264, %rs57;}

	// end inline asm
	// begin inline asm
	{  cvt.f32.f16 %f265, %rs58;}

	// end inline asm
	fma.rn.f32 	%f283, %f264, %f265, %f282;
	ld.global.nc.u16 	%rs59, [%rd5+28];
	// begin inline asm
	{  cvt.f32.f16 %f266, %rs59;}

	// end inline asm
	// begin inline asm
	{  cvt.f32.f16 %f267, %rs60;}

	// end inline asm
	fma.rn.f32 	%f284, %f266, %f267, %f283;
	ld.global.nc.u16 	%rs61, [%rd5+30];
	// begin inline asm
	{  cvt.f32.f16 %f268, %rs61;}

	// end inline asm
	// begin inline asm
	{  cvt.f32.f16 %f269, %rs62;}

	// end inline asm
	fma.rn.f32 	%f285, %f268, %f269, %f284;
	mul.f32 	%f3985, %f232, %f285;
$L__BB0_47:
	setp.ge.s32 	%p30, %r71, %r75;
	setp.ge.s32 	%p31, %r5, %r76;
	mov.b32 	%r190, %f3985;
	shfl.sync.bfly.b32	%r191|%p32, %r190, 16, 31, -1;
	mov.b32 	%f287, %r191;
	max.f32 	%f288, %f3985, %f287;
	mov.b32 	%r192, %f288;
	shfl.sync.bfly.b32	%r193|%p33, %r192, 8, 31, -1;
	mov.b32 	%f289, %r193;
	max.f32 	%f290, %f288, %f289;
	mov.b32 	%r194, %f290;
	shfl.sync.bfly.b32	%r195|%p34, %r194, 4, 31, -1;
	mov.b32 	%f291, %r195;
	max.f32 	%f292, %f290, %f291;
	mov.b32 	%r196, %f292;
	shfl.sync.bfly.b32	%r197|%p35, %r196, 2, 31, -1;
	mov.b32 	%f293, %r197;
	max.f32 	%f294, %f292, %f293;
	mov.b32 	%r198, %f294;
	shfl.sync.bfly.b32	%r199|%p36, %r198, 1, 31, -1;
	mov.b32 	%f295, %r199;
	max.f32 	%f13, %f294, %f295;
	mov.f32 	%f3986, 0f00000000;
	or.pred  	%p37, %p30, %p31;
	@%p37 bra 	$L__BB0_49;
	sub.f32 	%f296, %f3985, %f13;
	mul.f32 	%f297, %f296, 0f3FB8AA3B;
	ex2.approx.f32 	%f3986, %f297;
$L__BB0_49:
	mov.b32 	%r200, %f3986;
	shfl.sync.bfly.b32	%r201|%p38, %r200, 16, 31, -1;
	mov.b32 	%f299, %r201;
	add.f32 	%f300, %f3986, %f299;
	mov.b32 	%r202, %f300;
	shfl.sync.bfly.b32	%r203|%p39, %r202, 8, 31, -1;
	mov.b32 	%f301, %r203;
	add.f32 	%f302, %f300, %f301;
	mov.b32 	%r204, %f302;
	shfl.sync.bfly.b32	%r205|%p40, %r204, 4, 31, -1;
	mov.b32 	%f303, %r205;
	add.f32 	%f304, %f302, %f303;
	mov.b32 	%r206, %f304;
	shfl.sync.bfly.b32	%r207|%p41, %r206, 2, 31, -1;
	mov.b32 	%f305, %r207;
	add.f32 	%f306, %f304, %f305;
	mov.b32 	%r208, %f306;
	shfl.sync.bfly.b32	%r209|%p42, %r208, 1, 31, -1;
	mov.b32 	%f307, %r209;
	add.f32 	%f16, %f306, %f307;
	max.f32 	%f17, %f3978, %f13;
	setp.eq.f32 	%p43, %f3982, 0f00000000;
	mov.f32 	%f3987, 0f00000000;
	@%p43 bra 	$L__BB0_51;
	sub.f32 	%f308, %f3978, %f17;
	mul.f32 	%f309, %f308, 0f3FB8AA3B;
	ex2.approx.f32 	%f3987, %f309;
$L__BB0_51:
	setp.eq.f32 	%p44, %f16, 0f00000000;
	mov.f32 	%f3988, 0f00000000;
	@%p44 bra 	$L__BB0_53;
	sub.f32 	%f311, %f13, %f17;
	mul.f32 	%f312, %f311, 0f3FB8AA3B;
	ex2.approx.f32 	%f3988, %f312;
$L__BB0_53:
	setp.ne.s32 	%p45, %r3, 0;
	mul.f32 	%f313, %f16, %f3988;
	fma.rn.f32 	%f3982, %f3982, %f3987, %f313;
	@%p45 bra 	$L__BB0_55;
	st.shared.f32 	[smem_raw+2048], %f17;
	st.shared.f32 	[smem_raw+2064], %f3982;
	st.shared.f32 	[smem_raw+2080], %f3987;
$L__BB0_55:
	add.s32 	%r210, %r5, 1;
	setp.ge.s32 	%p46, %r210, %r76;
	mov.f32 	%f3989, 0fFF800000;
	@%p46 bra 	$L__BB0_57;
	ld.global.nc.u16 	%rs63, [%rd5+32];
	// begin inline asm
	{  cvt.f32.f16 %f315, %rs63;}

	// end inline asm
	ld.shared.v4.b32 	{%r211, %r212, %r213, %r214}, [%r24];
	mov.b32 	{%rs76, %rs78}, %r214;
	mov.b32 	{%rs72, %rs74}, %r213;
	mov.b32 	{%rs68, %rs70}, %r212;
	mov.b32 	{%rs64, %rs66}, %r211;
	// begin inline asm
	{  cvt.f32.f16 %f316, %rs64;}

	// end inline asm
	fma.rn.f32 	%f347, %f315, %f316, 0f00000000;
	ld.global.nc.u16 	%rs65, [%rd5+34];
	// begin inline asm
	{  cvt.f32.f16 %f317, %rs65;}

	// end inline asm
	// begin inline asm
	{  cvt.f32.f16 %f318, %rs66;}

	// end inline asm
	fma.rn.f32 	%f348, %f317, %f318, %f347;
	ld.global.nc.u16 	%rs67, [%rd5+36];
	// begin inline asm
	{  cvt.f32.f16 %f319, %rs67;}

	// end inline asm
	// begin inline asm
	{  cvt.f32.f16 %f320, %rs68;}

	// end inline asm
	fma.rn.f32 	%f349, %f319, %f320, %f348;
	ld.global.nc.u16 	%rs69, [%rd5+38];
	// begin inline asm
	{  cvt.f32.f16 %f321, %rs69;}

	// end inline asm
	// begin inline asm
	{  cvt.f32.f16 %f322, %rs70;}

	// end inline asm
	fma.rn.f32 	%f350, %f321, %f322, %f349;
	ld.global.nc.u16 	%rs71, [%rd5+40];
	// begin inline asm
	{  cvt.f32.f16 %f323, %rs71;}

	// end inline asm
	// begin inline asm
	{  cvt.f32.f16 %f324, %rs72;}

	// end inline asm
	fma.rn.f32 	%f351, %f323, %f324, %f350;
	ld.global.nc.u16 	%rs73, [%rd5+42];
	// begin inline asm
	{  cvt.f32.f16 %f325, %rs73;}

	// end inline asm
	// begin inline asm
	{  cvt.f32.f16 %f326, %rs74;}

	// end inline asm
	fma.rn.f32 	%f352, %f325, %f326, %f351;
	ld.global.nc.u16 	%rs75, [%rd5+44];
	// begin inline asm
	{  cvt.f32.f16 %f327, %rs75;}

	// end inline asm
	// begin inline asm
	{  cvt.f32.f16 %f328, %rs76;}

	// end inline asm
	fma.rn.f32 	%f353, %f327, %f328, %f352;
	ld.global.nc.u16 	%rs77, [%rd5+46];
	// begin inline asm
	{  cvt.f32.f16 %f329, %rs77;}

	// end inline asm
	// begin inline asm
	{  cvt.f32.f16 %f330, %rs78;}

	// end inline asm
	fma.rn.f32 	%f354, %f329, %f330, %f353;
	ld.global.nc.u16 	%rs79, [%rd5+48];
	// begin inline asm
	{  cvt.f32.f16 %f331, %rs79;}

	// end inline asm
	ld.shared.v4.b32 	{%r215, %r216, %r217, %r218}, [%r24+16];
	mov.b32 	{%rs92, %rs94}, %r218;
	mov.b32 	{%rs88, %rs90}, %r217;
	mov.b32 	{%rs84, %rs86}, %r216;
	mov.b32 	{%rs80, %rs82}, %r215;
	// begin inline asm
	{  cvt.f32.f16 %f332, %rs80;}

	// end inline asm
	fma.rn.f32 	%f355, %f331, %f332, %f354;
	ld.global.nc.u16 	%rs81, [%rd5+50];
	// begin inline asm
	{  cvt.f32.f16 %f333, %rs81;}

	// end inline asm
	// begin inline asm
	{  cvt.f32.f16 %f334, %rs82;}

	// end inline asm
	fma.rn.f32 	%f356, %f333, %f334, %f355;
	ld.global.nc.u16 	%rs83, [%rd5+52];
	// begin inline asm
	{  cvt.f32.f16 %f335, %rs83;}

	// end inline asm
	// begin inline asm
	{  cvt.f32.f16 %f336, %rs84;}

	// end inline asm
	fma.rn.f32 	%f357, %f335, %f336, %f356;
	ld.global.nc.u16 	%rs85, [%rd5+54];
	// begin inline asm
	{  cvt.f32.f16 %f337, %rs85;}

	// end inline asm
	// begin inline asm
	{  cvt.f32.f16 %f338, %rs86;}

	// end inline asm
	fma.rn.f32 	%f358, %f337, %f338, %f357;
	ld.global.nc.u16 	%rs87, [%rd5+56];
	// begin inline asm
	{  cvt.f32.f16 %f339, %rs87;}

	// end inline asm
	// begin inline asm
	{  cvt.f32.f16 %f340, %rs88;}

	// end inline asm
	fma.rn.f32 	%f359, %f339, %f340, %f358;
	ld.global.nc.u16 	%rs89, [%rd5+58];
	// begin inline asm
	{  cvt.f32.f16 %f341, %rs89;}

	// end inline asm
	// begin inline asm
	{  cvt.f32.f16 %f342, %rs90;}

	// end inline asm
	fma.rn.f32 	%f360, %f341, %f342, %f359;
	ld.global.nc.u16 	%rs91, [%rd5+60];
	// begin inline asm
	{  cvt.f32.f16 %f343, %rs91;}

	// end inline asm
	// begin inline asm
	{  cvt.f32.f16 %f344, %rs92;}

	// end inline asm
	fma.rn.f32 	%f361, %f343, %f344, %f360;
	ld.global.nc.u16 	%rs93, [%rd5+62];
	// begin inline asm
	{  cvt.f32.f16 %f345, %rs93;}

	// end inline asm
	// begin inline asm
	{  cvt.f32.f16 %f346, %rs94;}

	// end inline asm
	fma.rn.f32 	%f362, %f345, %f346, %f361;
	mul.f32 	%f3989, %f232, %f362;
$L__BB0_57:
	setp.ge.s32 	%p47, %r71, %r75;
	add.s32 	%r219, %r5, 1;
	setp.ge.s32 	%p48, %r219, %r76;
	mov.b32 	%r220, %f3989;
	shfl.sync.bfly.b32	%r221|%p49, %r220, 16, 31, -1;
	mov.b32 	%f364, %r221;
	max.f32 	%f365, %f3989, %f364;
	mov.b32 	%r222, %f365;
	shfl.sync.bfly.b32	%r223|%p50, %r222, 8, 31, -1;
	mov.b32 	%f366, %r223;
	max.f32 	%f367, %f365, %f366;
	mov.b32 	%r224, %f367;
	shfl.sync.bfly.b32	%r225|%p51, %r224, 4, 31, -1;
	mov.b32 	%f368, %r225;
	max.f32 	%f369, %f367, %f368;
	mov.b32 	%r226, %f369;
	shfl.sync.bfly.b32	%r227|%p52, %r226, 2, 31, -1;
	mov.b32 	%f370, %r227;
	max.f32 	%f371, %f369, %f370;
	mov.b32 	%r228, %f371;
	shfl.sync.bfly.b32	%r229|%p53, %r228, 1, 31, -1;
	mov.b32 	%f372, %r229;
	max.f32 	%f25, %f371, %f372;
	mov.f32 	%f3990, 0f00000000;
	or.pred  	%p54, %p47, %p48;
	@%p54 bra 	$L__BB0_59;
	sub.f32 	%f373, %f3989, %f25;
	mul.f32 	%f374, %f373, 0f3FB8AA3B;
	ex2.approx.f32 	%f3990, %f374;
$L__BB0_59:
	mov.b32 	%r230, %f3990;
	shfl.sync.bfly.b32	%r231|%p55, %r230, 16, 31, -1;
	mov.b32 	%f376, %r231;
	add.f32 	%f377, %f3990, %f376;
	mov.b32 	%r232, %f377;
	shfl.sync.bfly.b32	%r233|%p56, %r232, 8, 31, -1;
	mov.b32 	%f378, %r233;
	add.f32 	%f379, %f377, %f378;
	mov.b32 	%r234, %f379;
	shfl.sync.bfly.b32	%r235|%p57, %r234, 4, 31, -1;
	mov.b32 	%f380, %r235;
	add.f32 	%f381, %f379, %f380;
	mov.b32 	%r236, %f381;
	shfl.sync.bfly.b32	%r237|%p58, %r236, 2, 31, -1;
	mov.b32 	%f382, %r237;
	add.f32 	%f383, %f381, %f382;
	mov.b32 	%r238, %f383;
	shfl.sync.bfly.b32	%r239|%p59, %r238, 1, 31, -1;
	mov.b32 	%f384, %r239;
	add.f32 	%f28, %f383, %f384;
	max.f32 	%f29, %f3977, %f25;
	setp.eq.f32 	%p60, %f3981, 0f00000000;
	mov.f32 	%f3991, 0f00000000;
	@%p60 bra 	$L__BB0_61;
	sub.f32 	%f385, %f3977, %f29;
	mul.f32 	%f386, %f385, 0f3FB8AA3B;
	ex2.approx.f32 	%f3991, %f386;
$L__BB0_61:
	setp.eq.f32 	%p61, %f28, 0f00000000;
	mov.f32 	%f3992, 0f00000000;
	@%p61 bra 	$L__BB0_63;
	sub.f32 	%f388, %f25, %f29;
	mul.f32 	%f389, %f388, 0f3FB8AA3B;
	ex2.approx.f32 	%f3992, %f389;
$L__BB0_63:
	setp.ne.s32 	%p62, %r3, 0;
	mul.f32 	%f390, %f28, %f3992;
	fma.rn.f32 	%f3981, %f3981, %f3991, %f390;
	@%p62 bra 	$L__BB0_65;
	st.shared.f32 	[smem_raw+2052], %f29;
	st.shared.f32 	[smem_raw+2068], %f3981;
	st.shared.f32 	[smem_raw+2084], %f3991;
$L__BB0_65:
	setp.ge.s32 	%p63, %r25, %r76;
	mov.f32 	%f3993, 0fFF800000;
	@%p63 bra 	$L__BB0_67;
	ld.global.nc.u16 	%rs95, [%rd5+64];
	// begin inline asm
	{  cvt.f32.f16 %f392, %rs95;}

	// end inline asm
	ld.shared.v4.b32 	{%r240, %r241, %r242, %r243}, [%r24];
	mov.b32 	{%rs108, %rs110}, %r243;
	mov.b32 	{%rs104, %rs106}, %r242;
	mov.b32 	{%rs100, %rs102}, %r241;
	mov.b32 	{%rs96, %rs98}, %r240;
	// begin inline asm
	{  cvt.f32.f16 %f393, %rs96;}

	// end inline asm
	fma.rn.f32 	%f424, %f392, %f393, 0f00000000;
	ld.global.nc.u16 	%rs97, [%rd5+66];
	// begin inline asm
	{  cvt.f32.f16 %f394, %rs97;}

	// end inline asm
	// begin inline asm
	{  cvt.f32.f16 %f395, %rs98;}

	// end inline asm
	fma.rn.f32 	%f425, %f394, %f395, %f424;
	ld.global.nc.u16 	%rs99, [%rd5+68];
	// begin inline asm
	{  cvt.f32.f16 %f396, %rs99;}

	// end inline asm
	// begin inline asm
	{  cvt.f32.f16 %f397, %rs100;}

	// end inline asm
	fma.rn.f32 	%f426, %f396, %f397, %f425;
	ld.global.nc.u16 	%rs101, [%rd5+70];
	// begin inline asm
	{  cvt.f32.f16 %f398, %rs101;}

	// end inline asm
	// begin inline asm
	{  cvt.f32.f16 %f399, %rs102;}

	// end inline asm
	fma.rn.f32 	%f427, %f398, %f399, %f426;
	ld.global.nc.u16 	%rs103, [%rd5+72];
	// begin inline asm
	{  cvt.f32.f16 %f400, %rs103;}

	// end inline asm
	// begin inline asm
	{  cvt.f32.f16 %f401, %rs104;}

	// end inline asm
	fma.rn.f32 	%f428, %f400, %f401, %f427;
	ld.global.nc.u16 	%rs105, [%rd5+74];
	// begin inline asm
	{  cvt.f32.f16 %f402, %rs105;}

	// end inline asm
	// begin inline asm
	{  cvt.f32.f16 %f403, %rs106;}

	// end inline asm
	fma.rn.f32 	%f429, %f402, %f403, %f428;
	ld.global.nc.u16 	%rs107, [%rd5+76];
	// begin inline asm
	{  cvt.f32.f16 %f404, %rs107;}

	// end inline asm
	// begin inline asm
	{  cvt.f32.f16 %f405, %rs108;}

	// end inline asm
	fma.rn.f32 	%f430, %f404, %f405, %f429;
	ld.global.nc.u16 	%rs109, [%rd5+78];
	// begin inline asm
	{  cvt.f32.f16 %f406, %rs109;}

	// end inline asm
	// begin inline asm
	{  cvt.f32.f16 %f407, %rs110;}

	// end inline asm
	fma.rn.f32 	%f431, %f406, %f407, %f430;
	ld.global.nc.u16 	%rs111, [%rd5+80];
	// begin inline asm
	{  cvt.f32.f16 %f408, %rs111;}

	// end inline asm
	ld.shared.v4.b32 	{%r244, %r245, %r246, %r247}, [%r24+16];
	mov.b32 	{%rs124, %rs126}, %r247;
	mov.b32 	{%rs120, %rs122}, %r246;
	mov.b32 	{%rs116, %rs118}, %r245;
	mov.b32 	{%rs112, %rs114}, %r244;
	// begin inline asm
	{  cvt.f32.f16 %f409, %rs112;}

	// end inline asm
	fma.rn.f32 	%f432, %f408, %f409, %f431;
	ld.global.nc.u16 	%rs113, [%rd5+82];
	// begin inline asm
	{  cvt.f32.f16 %f410, %rs113;}

	// end inline asm
	// begin inline asm
	{  cvt.f32.f16 %f411, %rs114;}

	// end inline asm
	fma.rn.f32 	%f433, %f410, %f411, %f432;
	ld.global.nc.u16 	%rs115, [%rd5+84];
	// begin inline asm
	{  cvt.f32.f16 %f412, %rs115;}

	// end inline asm
	// begin inline asm
	{  cvt.f32.f16 %f413, %rs116;}

	// end inline asm
	fma.rn.f32 	%f434, %f412, %f413, %f433;
	ld.global.nc.u16 	%rs117, [%rd5+86];
	// begin inline asm
	{  cvt.f32.f16 %f414, %rs117;}

	// end inline asm
	// begin inline asm
	{  cvt.f32.f16 %f415, %rs118;}

	// end inline asm
	fma.rn.f32 	%f435, %f414, %f415, %f434;
	ld.global.nc.u16 	%rs119, [%rd5+88];
	// begin inline asm
	{  cvt.f32.f16 %f416, %rs119;}

	// end inline asm
	// begin inline asm
	{  cvt.f32.f16 %f417, %rs120;}

	// end inline asm
	fma.rn.f32 	%f436, %f416, %f417, %f435;
	ld.global.nc.u16 	%rs121, [%rd5+90];
	// begin inline asm
	{  cvt.f32.f16 %f418, %rs121;}

	// end inline asm
	// begin inline asm
	{  cvt.f32.f16 %f419, %rs122;}

	// end inline asm
	fma.rn.f32 	%f437, %f418, %f419, %f436;
	ld.global.nc.u16 	%rs123, [%rd5+92];
	// begin inline asm
	{  cvt.f32.f16 %f420, %rs123;}

	// end inline asm
	// begin inline asm
	{  cvt.f32.f16 %f421, %rs124;}

	// end inline asm
	fma.rn.f32 	%f438, %f420, %f421, %f437;
	ld.global.nc.u16 	%rs125, [%rd5+94];
	// begin inline asm
	{  cvt.f32.f16 %f422, %rs125;}

	// end inline asm
	// begin inline asm
	{  cvt.f32.f16 %f423, %rs126;}

	// end inline asm
	fma.rn.f32 	%f439, %f422, %f423, %f438;
	mul.f32 	%f3993, %f232, %f439;
$L__BB0_67:
	setp.ge.s32 	%p64, %r71, %r75;
	setp.ge.s32 	%p65, %r25, %r76;
	mov.b32 	%r248, %f3993;
	shfl.sync.bfly.b32	%r249|%p66, %r248, 16, 31, -1;
	mov.b32 	%f441, %r249;
	max.f32 	%f442, %f3993, %f441;
	mov.b32 	%r250, %f442;
	shfl.sync.bfly.b32	%r251|%p67, %r250, 8, 31, -1;
	mov.b32 	%f443, %r251;
	max.f32 	%f444, %f442, %f443;
	mov.b32 	%r252, %f444;
	shfl.sync.bfly.b32	%r253|%p68, %r252, 4, 31, -1;
	mov.b32 	%f445, %r253;
	max.f32 	%f446, %f444, %f445;
	mov.b32 	%r254, %f446;
	shfl.sync.bfly.b32	%r255|%p69, %r254, 2, 31, -1;
	mov.b32 	%f447, %r255;
	max.f32 	%f448, %f446, %f447;
	mov.b32 	%r256, %f448;
	shfl.sync.bfly.b32	%r257|%p70, %r256, 1, 31, -1;
	mov.b32 	%f449, %r257;
	max.f32 	%f37, %f448, %f449;
	mov.f32 	%f3994, 0f00000000;
	or.pred  	%p71, %p64, %p65;
	@%p71 bra 	$L__BB0_69;
	sub.f32 	%f450, %f3993, %f37;
	mul.f32 	%f451, %f450, 0f3FB8AA3B;
	ex2.approx.f32 	%f3994, %f451;
$L__BB0_69:
	mov.b32 	%r258, %f3994;
	shfl.sync.bfly.b32	%r259|%p72, %r258, 16, 31, -1;
	mov.b32 	%f453, %r259;
	add.f32 	%f454, %f3994, %f453;
	mov.b32 	%r260, %f454;
	shfl.sync.bfly.b32	%r261|%p73, %r260, 8, 31, -1;
	mov.b32 	%f455, %r261;
	add.f32 	%f456, %f454, %f455;
	mov.b32 	%r262, %f456;
	shfl.sync.bfly.b32	%r263|%p74, %r262, 4, 31, -1;
	mov.b32 	%f457, %r263;
	add.f32 	%f458, %f456, %f457;
	mov.b32 	%r264, %f458;
	shfl.sync.bfly.b32	%r265|%p75, %r264, 2, 31, -1;
	mov.b32 	%f459, %r265;
	add.f32 	%f460, %f458, %f459;
	mov.b32 	%r266, %f460;
	shfl.sync.bfly.b32	%r267|%p76, %r266, 1, 31, -1;
	mov.b32 	%f461, %r267;
	add.f32 	%f40, %f460, %f461;
	max.f32 	%f41, %f3976, %f37;
	setp.eq.f32 	%p77, %f3980, 0f00000000;
	mov.f32 	%f3995, 0f00000000;
	@%p77 bra 	$L__BB0_71;
	sub.f32 	%f462, %f3976, %f41;
	mul.f32 	%f463, %f462, 0f3FB8AA3B;
	ex2.approx.f32 	%f3995, %f463;
$L__BB0_71:
	setp.eq.f32 	%p78, %f40, 0f00000000;
	mov.f32 	%f3996, 0f00000000;
	@%p78 bra 	$L__BB0_73;
	sub.f32 	%f465, %f37, %f41;
	mul.f32 	%f466, %f465, 0f3FB8AA3B;
	ex2.approx.f32 	%f3996, %f466;
$L__BB0_73:
	setp.ne.s32 	%p79, %r3, 0;
	mul.f32 	%f467, %f40, %f3996;
	fma.rn.f32 	%f3980, %f3980, %f3995, %f467;
	@%p79 bra 	$L__BB0_75;
	st.shared.f32 	[smem_raw+2056], %f41;
	st.shared.f32 	[smem_raw+2072], %f3980;
	st.shared.f32 	[smem_raw+2088], %f3995;
$L__BB0_75:
	setp.ge.s32 	%p80, %r26, %r76;
	mov.f32 	%f3997, 0fFF800000;
	@%p80 bra 	$L__BB0_77;
	ld.global.nc.u16 	%rs127, [%rd5+96];
	// begin inline asm
	{  cvt.f32.f16 %f469, %rs127;}

	// end inline asm
	ld.shared.v4.b32 	{%r268, %r269, %r270, %r271}, [%r24];
	mov.b32 	{%rs140, %rs142}, %r271;
	mov.b32 	{%rs136, %rs138}, %r270;
	mov.b32 	{%rs132, %rs134}, %r269;
	mov.b32 	{%rs128, %rs130}, %r268;
	// begin inline asm
	{  cvt.f32.f16 %f470, %rs128;}

	// end inline asm
	fma.rn.f32 	%f501, %f469, %f470, 0f00000000;
	ld.global.nc.u16 	%rs129, [%rd5+98];
	// begin inline asm
	{  cvt.f32.f16 %f471, %rs129;}

	// end inline asm
	// begin inline asm
	{  cvt.f32.f16 %f472, %rs130;}

	// end inline asm
	fma.rn.f32 	%f502, %f471, %f472, %f501;
	ld.global.nc.u16 	%rs131, [%rd5+100];
	// begin inline asm
	{  cvt.f32.f16 %f473, %rs131;}

	// end inline asm
	// begin inline asm
	{  cvt.f32.f16 %f474, %rs132;}

	// end inline asm
	fma.rn.f32 	%f503, %f473, %f474, %f502;
	ld.global.nc.u16 	%rs133, [%rd5+102];
	// begin inline asm
	{  cvt.f32.f16 %f475, %rs133;}

	// end inline asm
	// begin inline asm
	{  cvt.f32.f16 %f476, %rs134;}

	// end inline asm
	fma.rn.f32 	%f504, %f475, %f476, %f503;
	ld.global.nc.u16 	%rs135, [%rd5+104];
	// begin inline asm
	{  cvt.f32.f16 %f477, %rs135;}

	// end inline asm
	// begin inline asm
	{  cvt.f32.f16 %f478, %rs136;}

	// end inline asm
	fma.rn.f32 	%f505, %f477, %f478, %f504;
	ld.global.nc.u16 	%rs137, [%rd5+106];
	// begin inline asm
	{  cvt.f32.f16 %f479, %rs137;}

	// end inline asm
	// begin inline asm
	{  cvt.f32.f16 %f480, %rs138;}

	// end inline asm
	fma.rn.f32 	%f506, %f479, %f480, %f505;
	ld.global.nc.u16 	%rs139, [%rd5+108];
	// begin inline asm
	{  cvt.f32.f16 %f481, %rs139;}

	// end inline asm
	// begin inline asm
	{  cvt.f32.f16 %f482, %rs140;}

	// end inline asm
	fma.rn.f32 	%f507, %f481, %f482, %f506;
	ld.global.nc.u16 	%rs141, [%rd5+110];
	// begin inline asm
	{  cvt.f32.f16 %f483, %rs141;}

	// end inline asm
	// begin inline asm
	{  cvt.f32.f16 %f484, %rs142;}

	// end inline asm
	fma.rn.f32 	%f508, %f483, %f484, %f507;
	ld.global.nc.u16 	%rs143, [%rd5+112];
	// begin inline asm
	{  cvt.f32.f16 %f485, %rs143;}

	// end inline asm
	ld.shared.v4.b32 	{%r272, %r273, %r274, %r275}, [%r24+16];
	mov.b32 	{%rs156, %rs158}, %r275;
	mov.b32 	{%rs152, %rs154}, %r274;
	mov.b32 	{%rs148, %rs150}, %r273;
	mov.b32 	{%rs144, %rs146}, %r272;
	// begin inline asm
	{  cvt.f32.f16 %f486, %rs144;}

	// end inline asm
	fma.rn.f32 	%f509, %f485, %f486, %f508;
	ld.global.nc.u16 	%rs145, [%rd5+114];
	// begin inline asm
	{  cvt.f32.f16 %f487, %rs145;}

	// end inline asm
	// begin inline asm
	{  cvt.f32.f16 %f488, %rs146;}

	// end inline asm
	fma.rn.f32 	%f510, %f487, %f488, %f509;
	ld.global.nc.u16 	%rs147, [%rd5+116];
	// begin inline asm
	{  cvt.f32.f16 %f489, %rs147;}

	// end inline asm
	// begin inline asm
	{  cvt.f32.f16 %f490, %rs148;}

	// end inline asm
	fma.rn.f32 	%f511, %f489, %f490, %f510;
	ld.global.nc.u16 	%rs149, [%rd5+118];
	// begin inline asm
	{  cvt.f32.f16 %f491, %rs149;}

	// end inline asm
	// begin inline asm
	{  cvt.f32.f16 %f492, %rs150;}

	// end inline asm
	fma.rn.f32 	%f512, %f491, %f492, %f511;
	ld.global.nc.u16 	%rs151, [%rd5+120];
	// begin inline asm
	{  cvt.f32.f16 %f493, %rs151;}

	// end inline asm
	// begin inline asm
	{  cvt.f32.f16 %f494, %rs152;}

	// end inline asm
	fma.rn.f32 	%f513, %f493, %f494, %f512;
	ld.global.nc.u16 	%rs153, [%rd5+122];
	// begin inline asm
	{  cvt.f32.f16 %f495, %rs153;}

	// end inline asm
	// begin inline asm
	{  cvt.f32.f16 %f496, %rs154;}

	// end inline asm
	fma.rn.f32 	%f514, %f495, %f496, %f513;
	ld.global.nc.u16 	%rs155, [%rd5+124];
	// begin inline asm
	{  cvt.f32.f16 %f497, %rs155;}

	// end inline asm
	// begin inline asm
	{  cvt.f32.f16 %f498, %rs156;}

	// end inline asm
	fma.rn.f32 	%f515, %f497, %f498, %f514;
	ld.global.nc.u16 	%rs157, [%rd5+126];
	// begin inline asm
	{  cvt.f32.f16 %f499, %rs157;}

	// end inline asm
	// begin inline asm
	{  cvt.f32.f16 %f500, %rs158;}

	// end inline asm
	fma.rn.f32 	%f516, %f499, %f500, %f515;
	mul.f32 	%f3997, %f232, %f516;
$L__BB0_77:
	setp.ge.s32 	%p81, %r71, %r75;
	setp.ge.s32 	%p82, %r26, %r76;
	mov.b32 	%r276, %f3997;
	shfl.sync.bfly.b32	%r277|%p83, %r276, 16, 31, -1;
	mov.b32 	%f518, %r277;
	max.f32 	%f519, %f3997, %f518;
	mov.b32 	%r278, %f519;
	shfl.sync.bfly.b32	%r279|%p84, %r278, 8, 31, -1;
	mov.b32 	%f520, %r279;
	max.f32 	%f521, %f519, %f520;
	mov.b32 	%r280, %f521;
	shfl.sync.bfly.b32	%r281|%p85, %r280, 4, 31, -1;
	mov.b32 	%f522, %r281;
	max.f32 	%f523, %f521, %f522;
	mov.b32 	%r282, %f523;
	shfl.sync.bfly.b32	%r283|%p86, %r282, 2, 31, -1;
	mov.b32 	%f524, %r283;
	max.f32 	%f525, %f523, %f524;
	mov.b32 	%r284, %f525;
	shfl.sync.bfly.b32	%r285|%p87, %r284, 1, 31, -1;
	mov.b32 	%f526, %r285;
	max.f32 	%f49, %f525, %f526;
	mov.f32 	%f3998, 0f00000000;
	or.pred  	%p88, %p81, %p82;
	@%p88 bra 	$L__BB0_79;
	sub.f32 	%f527, %f3997, %f49;
	mul.f32 	%f528, %f527, 0f3FB8AA3B;
	ex2.approx.f32 	%f3998, %f528;
$L__BB0_79:
	mov.b32 	%r286, %f3998;
	shfl.sync.bfly.b32	%r287|%p89, %r286, 16, 31, -1;
	mov.b32 	%f530, %r287;
	add.f32 	%f531, %f3998, %f530;
	mov.b32 	%r288, %f531;
	shfl.sync.bfly.b32	%r289|%p90, %r288, 8, 31, -1;
	mov.b32 	%f532, %r289;
	add.f32 	%f533, %f531, %f532;
	mov.b32 	%r290, %f533;
	shfl.sync.bfly.b32	%r291|%p91, %r290, 4, 31, -1;
	mov.b32 	%f534, %r291;
	add.f32 	%f535, %f533, %f534;
	mov.b32 	%r292, %f535;
	shfl.sync.bfly.b32	%r293|%p92, %r292, 2, 31, -1;
	mov.b32 	%f536, %r293;
	add.f32 	%f537, %f535, %f536;
	mov.b32 	%r294, %f537;
	shfl.sync.bfly.b32	%r295|%p93, %r294, 1, 31, -1;
	mov.b32 	%f538, %r295;
	add.f32 	%f52, %f537, %f538;
	max.f32 	%f53, %f3975, %f49;
	setp.eq.f32 	%p94, %f3979, 0f00000000;
	mov.f32 	%f3999, 0f00000000;
	@%p94 bra 	$L__BB0_81;
	sub.f32 	%f539, %f3975, %f53;
	mul.f32 	%f540, %f539, 0f3FB8AA3B;
	ex2.approx.f32 	%f3999, %f540;
$L__BB0_81:
	setp.eq.f32 	%p95, %f52, 0f00000000;
	mov.f32 	%f4000, 0f00000000;
	@%p95 bra 	$L__BB0_83;
	sub.f32 	%f542, %f49, %f53;
	mul.f32 	%f543, %f542, 0f3FB8AA3B;
	ex2.approx.f32 	%f4000, %f543;
$L__BB0_83:
	setp.ne.s32 	%p96, %r3, 0;
	mul.f32 	%f544, %f52, %f4000;
	fma.rn.f32 	%f3979, %f3979, %f3999, %f544;
	mov.f32 	%f3975, %f53;
	mov.f32 	%f3976, %f41;
	mov.f32 	%f3977, %f29;
	mov.f32 	%f3978, %f17;
	@%p96 bra 	$L__BB0_85;
	st.shared.f32 	[smem_raw+2060], %f53;
	st.shared.f32 	[smem_raw+2076], %f3979;
	st.shared.f32 	[smem_raw+2092], %f3999;
$L__BB0_85:
	setp.ne.s32 	%p97, %r2, 1;
	bar.sync 	0;
	@%p97 bra 	$L__BB0_245;
	setp.ge.s32 	%p98, %r10, %r76;
	ld.shared.f32 	%f546, [%r8];
	ld.shared.f32 	%f547, [%r8+8];
	mul.f32 	%f4072, %f4072, %f546;
	mul.f32 	%f4073, %f4073, %f547;
	ld.shared.u16 	%rs159, [%r27];
	// begin inline asm
	{  cvt.f32.f16 %f545, %rs159;}

	// end inline asm
	@%p98 bra 	$L__BB0_88;
	ld.global.nc.u16 	%rs160, [%rd6];
	// begin inline asm
	{  cvt.f32.f16 %f548, %rs160;}

	// end inline asm
	ld.shared.v4.b32 	{%r296, %r297, %r298, %r299}, [smem_raw];
	mov.b32 	{%rs173, %rs175}, %r299;
	mov.b32 	{%rs169, %rs171}, %r298;
	mov.b32 	{%rs165, %rs167}, %r297;
	mov.b32 	{%rs161, %rs163}, %r296;
	// begin inline asm
	{  cvt.f32.f16 %f549, %rs161;}

	// end inline asm
	fma.rn.f32 	%f580, %f548, %f549, 0f00000000;
	ld.global.nc.u16 	%rs162, [%rd6+2];
	// begin inline asm
	{  cvt.f32.f16 %f550, %rs162;}

	// end inline asm
	// begin inline asm
	{  cvt.f32.f16 %f551, %rs163;}

	// end inline asm
	fma.rn.f32 	%f581, %f550, %f551, %f580;
	ld.global.nc.u16 	%rs164, [%rd6+4];
	// begin inline asm
	{  cvt.f32.f16 %f552, %rs164;}

	// end inline asm
	// begin inline asm
	{  cvt.f32.f16 %f553, %rs165;}

	// end inline asm
	fma.rn.f32 	%f582, %f552, %f553, %f581;
	ld.global.nc.u16 	%rs166, [%rd6+6];
	// begin inline asm
	{  cvt.f32.f16 %f554, %rs166;}

	// end inline asm
	// begin inline asm
	{  cvt.f32.f16 %f555, %rs167;}

	// end inline asm
	fma.rn.f32 	%f583, %f554, %f555, %f582;
	ld.global.nc.u16 	%rs168, [%rd6+8];
	// begin inline asm
	{  cvt.f32.f16 %f556, %rs168;}

	// end inline asm
	// begin inline asm
	{  cvt.f32.f16 %f557, %rs169;}

	// end inline asm
	fma.rn.f32 	%f584, %f556, %f557, %f583;
	ld.global.nc.u16 	%rs170, [%rd6+10];
	// begin inline asm
	{  cvt.f32.f16 %f558, %rs170;}

	// end inline asm
	// begin inline asm
	{  cvt.f32.f16 %f559, %rs171;}

	// end inline asm
	fma.rn.f32 	%f585, %f558, %f559, %f584;
	ld.global.nc.u16 	%rs172, [%rd6+12];
	// begin inline asm
	{  cvt.f32.f16 %f560, %rs172;}

	// end inline asm
	// begin inline asm
	{  cvt.f32.f16 %f561, %rs173;}

	// end inline asm
	fma.rn.f32 	%f586, %f560, %f561, %f585;
	ld.global.nc.u16 	%rs174, [%rd6+14];
	// begin inline asm
	{  cvt.f32.f16 %f562, %rs174;}

	// end inline asm
	// begin inline asm
	{  cvt.f32.f16 %f563, %rs175;}

	// end inline asm
	fma.rn.f32 	%f587, %f562, %f563, %f586;
	ld.global.nc.u16 	%rs176, [%rd6+16];
	// begin inline asm
	{  cvt.f32.f16 %f564, %rs176;}

	// end inline asm
	ld.shared.v4.b32 	{%r300, %r301, %r302, %r303}, [smem_raw+16];
	mov.b32 	{%rs189, %rs191}, %r303;
	mov.b32 	{%rs185, %rs187}, %r302;
	mov.b32 	{%rs181, %rs183}, %r301;
	mov.b32 	{%rs177, %rs179}, %r300;
	// begin inline asm
	{  cvt.f32.f16 %f565, %rs177;}

	// end inline asm
	fma.rn.f32 	%f588, %f564, %f565, %f587;
	ld.global.nc.u16 	%rs178, [%rd6+18];
	// begin inline asm
	{  cvt.f32.f16 %f566, %rs178;}

	// end inline asm
	// begin inline asm
	{  cvt.f32.f16 %f567, %rs179;}

	// end inline asm
	fma.rn.f32 	%f589, %f566, %f567, %f588;
	ld.global.nc.u16 	%rs180, [%rd6+20];
	// begin inline asm
	{  cvt.f32.f16 %f568, %rs180;}

	// end inline asm
	// begin inline asm
	{  cvt.f32.f16 %f569, %rs181;}

	// end inline asm
	fma.rn.f32 	%f590, %f568, %f569, %f589;
	ld.global.nc.u16 	%rs182, [%rd6+22];
	// begin inline asm
	{  cvt.f32.f16 %f570, %rs182;}

	// end inline asm
	// begin inline asm
	{  cvt.f32.f16 %f571, %rs183;}

	// end inline asm
	fma.rn.f32 	%f591, %f570, %f571, %f590;
	ld.global.nc.u16 	%rs184, [%rd6+24];
	// begin inline asm
	{  cvt.f32.f16 %f572, %rs184;}

	// end inline asm
	// begin inline asm
	{  cvt.f32.f16 %f573, %rs185;}

	// end inline asm
	fma.rn.f32 	%f592, %f572, %f573, %f591;
	ld.global.nc.u16 	%rs186, [%rd6+26];
	// begin inline asm
	{  cvt.f32.f16 %f574, %rs186;}

	// end inline asm
	// begin inline asm
	{  cvt.f32.f16 %f575, %rs187;}

	// end inline asm
	fma.rn.f32 	%f593, %f574, %f575, %f592;
	ld.global.nc.u16 	%rs188, [%rd6+28];
	// begin inline asm
	{  cvt.f32.f16 %f576, %rs188;}

	// end inline asm
	// begin inline asm
	{  cvt.f32.f16 %f577, %rs189;}

	// end inline asm
	fma.rn.f32 	%f594, %f576, %f577, %f593;
	ld.global.nc.u16 	%rs190, [%rd6+30];
	// begin inline asm
	{  cvt.f32.f16 %f578, %rs190;}

	// end inline asm
	// begin inline asm
	{  cvt.f32.f16 %f579, %rs191;}

	// end inline asm
	fma.rn.f32 	%f595, %f578, %f579, %f594;
	mul.f32 	%f596, %f232, %f595;
	ld.shared.f32 	%f597, [%r8+-32];
	sub.f32 	%f598, %f596, %f597;
	mul.f32 	%f599, %f598, 0f3FB8AA3B;
	ex2.approx.f32 	%f600, %f599;
	fma.rn.f32 	%f4072, %f545, %f600, %f4072;
$L__BB0_88:
	setp.ge.s32 	%p99, %r11, %r76;
	@%p99 bra 	$L__BB0_90;
	ld.global.nc.u16 	%rs192, [%rd7];
	// begin inline asm
	{  cvt.f32.f16 %f601, %rs192;}

	// end inline asm
	ld.shared.v4.b32 	{%r304, %r305, %r306, %r307}, [smem_raw];
	mov.b32 	{%rs205, %rs207}, %r307;
	mov.b32 	{%rs201, %rs203}, %r306;
	mov.b32 	{%rs197, %rs199}, %r305;
	mov.b32 	{%rs193, %rs195}, %r304;
	// begin inline asm
	{  cvt.f32.f16 %f602, %rs193;}

	// end inline asm
	fma.rn.f32 	%f633, %f601, %f602, 0f00000000;
	ld.global.nc.u16 	%rs194, [%rd7+2];
	// begin inline asm
	{  cvt.f32.f16 %f603, %rs194;}

	// end inline asm
	// begin inline asm
	{  cvt.f32.f16 %f604, %rs195;}

	// end inline asm
	fma.rn.f32 	%f634, %f603, %f604, %f633;
	ld.global.nc.u16 	%rs196, [%rd7+4];
	// begin inline asm
	{  cvt.f32.f16 %f605, %rs196;}

	// end inline asm
	// begin inline asm
	{  cvt.f32.f16 %f606, %rs197;}

	// end inline asm
	fma.rn.f32 	%f635, %f605, %f606, %f634;
	ld.global.nc.u16 	%rs198, [%rd7+6];
	// begin inline asm
	{  cvt.f32.f16 %f607, %rs198;}

	// end inline asm
	// begin inline asm
	{  cvt.f32.f16 %f608, %rs199;}

	// end inline asm
	fma.rn.f32 	%f636, %f607, %f608, %f635;
	ld.global.nc.u16 	%rs200, [%rd7+8];
	// begin inline asm
	{  cvt.f32.f16 %f609, %rs200;}

	// end inline asm
	// begin inline asm
	{  cvt.f32.f16 %f610, %rs201;}

	// end inline asm
	fma.rn.f32 	%f637, %f609, %f610, %f636;
	ld.global.nc.u16 	%rs202, [%rd7+10];
	// begin inline asm
	{  cvt.f32.f16 %f611, %rs202;}

	// end inline asm
	// begin inline asm
	{  cvt.f32.f16 %f612, %rs203;}

	// end inline asm
	fma.rn.f32 	%f638, %f611, %f612, %f637;
	ld.global.nc.u16 	%rs204, [%rd7+12];
	// begin inline asm
	{  cvt.f32.f16 %f613, %rs204;}

	// end inline asm
	// begin inline asm
	{  cvt.f32.f16 %f614, %rs205;}

	// end inline asm
	fma.rn.f32 	%f639, %f613, %f614, %f638;
	ld.global.nc.u16 	%rs206, [%rd7+14];
	// begin inline asm
	{  cvt.f32.f16 %f615, %rs206;}

	// end inline asm
	// begin inline asm
	{  cvt.f32.f16 %f616, %rs207;}

	// end inline asm
	fma.rn.f32 	%f640, %f615, %f616, %f639;
	ld.global.nc.u16 	%rs208, [%rd7+16];
	// begin inline asm
	{  cvt.f32.f16 %f617, %rs208;}

	// end inline asm
	ld.shared.v4.b32 	{%r308, %r309, %r310, %r311}, [smem_raw+16];
	mov.b32 	{%rs221, %rs223}, %r311;
	mov.b32 	{%rs217, %rs219}, %r310;
	mov.b32 	{%rs213, %rs215}, %r309;
	mov.b32 	{%rs209, %rs211}, %r308;
	// begin inline asm
	{  cvt.f32.f16 %f618, %rs209;}

	// end inline asm
	fma.rn.f32 	%f641, %f617, %f618, %f640;
	ld.global.nc.u16 	%rs210, [%rd7+18];
	// begin inline asm
	{  cvt.f32.f16 %f619, %rs210;}

	// end inline asm
	// begin inline asm
	{  cvt.f32.f16 %f620, %rs211;}

	// end inline asm
	fma.rn.f32 	%f642, %f619, %f620, %f641;
	ld.global.nc.u16 	%rs212, [%rd7+20];
	// begin inline asm
	{  cvt.f32.f16 %f621, %rs212;}

	// end inline asm
	// begin inline asm
	{  cvt.f32.f16 %f622, %rs213;}

	// end inline asm
	fma.rn.f32 	%f643, %f621, %f622, %f642;
	ld.global.nc.u16 	%rs214, [%rd7+22];
	// begin inline asm
	{  cvt.f32.f16 %f623, %rs214;}

	// end inline asm
	// begin inline asm
	{  cvt.f32.f16 %f624, %rs215;}

	// end inline asm
	fma.rn.f32 	%f644, %f623, %f624, %f643;
	ld.global.nc.u16 	%rs216, [%rd7+24];
	// begin inline asm
	{  cvt.f32.f16 %f625, %rs216;}

	// end inline asm
	// begin inline asm
	{  cvt.f32.f16 %f626, %rs217;}

	// end inline asm
	fma.rn.f32 	%f645, %f625, %f626, %f644;
	ld.global.nc.u16 	%rs218, [%rd7+26];
	// begin inline asm
	{  cvt.f32.f16 %f627, %rs218;}

	// end inline asm
	// begin inline asm
	{  cvt.f32.f16 %f628, %rs219;}

	// end inline asm
	fma.rn.f32 	%f646, %f627, %f628, %f645;
	ld.global.nc.u16 	%rs220, [%rd7+28];
	// begin inline asm
	{  cvt.f32.f16 %f629, %rs220;}

	// end inline asm
	// begin inline asm
	{  cvt.f32.f16 %f630, %rs221;}

	// end inline asm
	fma.rn.f32 	%f647, %f629, %f630, %f646;
	ld.global.nc.u16 	%rs222, [%rd7+30];
	// begin inline asm
	{  cvt.f32.f16 %f631, %rs222;}

	// end inline asm
	// begin inline asm
	{  cvt.f32.f16 %f632, %rs223;}

	// end inline asm
	fma.rn.f32 	%f648, %f631, %f632, %f647;
	mul.f32 	%f649, %f232, %f648;
	ld.shared.f32 	%f650, [%r8+-24];
	sub.f32 	%f651, %f649, %f650;
	mul.f32 	%f652, %f651, 0f3FB8AA3B;
	ex2.approx.f32 	%f653, %f652;
	fma.rn.f32 	%f4073, %f545, %f653, %f4073;
$L__BB0_90:
	add.s32 	%r312, %r843, 1;
	setp.ge.s32 	%p100, %r312, %r75;
	@%p100 bra 	$L__BB0_245;
	ld.shared.u16 	%rs224, [%r27+32];
	// begin inline asm
	{  cvt.f32.f16 %f654, %rs224;}

	// end inline asm
	@%p98 bra 	$L__BB0_93;
	ld.global.nc.u16 	%rs225, [%rd6];
	// begin inline asm
	{  cvt.f32.f16 %f655, %rs225;}

	// end inline asm
	ld.shared.v4.b32 	{%r313, %r314, %r315, %r316}, [smem_raw+32];
	mov.b32 	{%rs238, %rs240}, %r316;
	mov.b32 	{%rs234, %rs236}, %r315;
	mov.b32 	{%rs230, %rs232}, %r314;
	mov.b32 	{%rs226, %rs228}, %r313;
	// begin inline asm
	{  cvt.f32.f16 %f656, %rs226;}

	// end inline asm
	fma.rn.f32 	%f687, %f655, %f656, 0f00000000;
	ld.global.nc.u16 	%rs227, [%rd6+2];
	// begin inline asm
	{  cvt.f32.f16 %f657, %rs227;}

	// end inline asm
	// begin inline asm
	{  cvt.f32.f16 %f658, %rs228;}

	// end inline asm
	fma.rn.f32 	%f688, %f657, %f658, %f687;
	ld.global.nc.u16 	%rs229, [%rd6+4];
	// begin inline asm
	{  cvt.f32.f16 %f659, %rs229;}

	// end inline asm
	// begin inline asm
	{  cvt.f32.f16 %f660, %rs230;}

	// end inline asm
	fma.rn.f32 	%f689, %f659, %f660, %f688;
	ld.global.nc.u16 	%rs231, [%rd6+6];
	// begin inline asm
	{  cvt.f32.f16 %f661, %rs231;}

	// end inline asm
	// begin inline asm
	{  cvt.f32.f16 %f662, %rs232;}

	// end inline asm
	fma.rn.f32 	%f690, %f661, %f662, %f689;
	ld.global.nc.u16 	%rs233, [%rd6+8];
	// begin inline asm
	{  cvt.f32.f16 %f663, %rs233;}

	// end inline asm
	// begin inline asm
	{  cvt.f32.f16 %f664, %rs234;}

	// end inline asm
	fma.rn.f32 	%f691, %f663, %f664, %f690;
	ld.global.nc.u16 	%rs235, [%rd6+10];
	// begin inline asm
	{  cvt.f32.f16 %f665, %rs235;}

	// end inline asm
	// begin inline asm
	{  cvt.f32.f16 %f666, %rs236;}

	// end inline asm
	fma.rn.f32 	%f692, %f665, %f666, %f691;
	ld.global.nc.u16 	%rs237, [%rd6+12];
	// begin inline asm
	{  cvt.f32.f16 %f667, %rs237;}

	// end inline asm
	// begin inline asm
	{  cvt.f32.f16 %f668, %rs238;}

	// end inline asm
	fma.rn.f32 	%f693, %f667, %f668, %f692;
	ld.global.nc.u16 	%rs239, [%rd6+14];
	// begin inline asm
	{  cvt.f32.f16 %f669, %rs239;}

	// end inline asm
	// begin inline asm
	{  cvt.f32.f16 %f670, %rs240;}

	// end inline asm
	fma.rn.f32 	%f694, %f669, %f670, %f693;
	ld.global.nc.u16 	%rs241, [%rd6+16];
	// begin inline asm
	{  cvt.f32.f16 %f671, %rs241;}

	// end inline asm
	ld.shared.v4.b32 	{%r317, %r318, %r319, %r320}, [smem_raw+48];
	mov.b32 	{%rs254, %rs256}, %r320;
	mov.b32 	{%rs250, %rs252}, %r319;
	mov.b32 	{%rs246, %rs248}, %r318;
	mov.b32 	{%rs242, %rs244}, %r317;
	// begin inline asm
	{  cvt.f32.f16 %f672, %rs242;}

	// end inline asm
	fma.rn.f32 	%f695, %f671, %f672, %f694;
	ld.global.nc.u16 	%rs243, [%rd6+18];
	// begin inline asm
	{  cvt.f32.f16 %f673, %rs243;}

	// end inline asm
	// begin inline asm
	{  cvt.f32.f16 %f674, %rs244;}

	// end inline asm
	fma.rn.f32 	%f696, %f673, %f674, %f695;
	ld.global.nc.u16 	%rs245, [%rd6+20];
	// begin inline asm
	{  cvt.f32.f16 %f675, %rs245;}

	// end inline asm
	// begin inline asm
	{  cvt.f32.f16 %f676, %rs246;}

	// end inline asm
	fma.rn.f32 	%f697, %f675, %f676, %f696;
	ld.global.nc.u16 	%rs247, [%rd6+22];
	// begin inline asm
	{  cvt.f32.f16 %f677, %rs247;}

	// end inline asm
	// begin inline asm
	{  cvt.f32.f16 %f678, %rs248;}

	// end inline asm
	fma.rn.f32 	%f698, %f677, %f678, %f697;
	ld.global.nc.u16 	%rs249, [%rd6+24];
	// begin inline asm
	{  cvt.f32.f16 %f679, %rs249;}

	// end inline asm
	// begin inline asm
	{  cvt.f32.f16 %f680, %rs250;}

	// end inline asm
	fma.rn.f32 	%f699, %f679, %f680, %f698;
	ld.global.nc.u16 	%rs251, [%rd6+26];
	// begin inline asm
	{  cvt.f32.f16 %f681, %rs251;}

	// end inline asm
	// begin inline asm
	{  cvt.f32.f16 %f682, %rs252;}

	// end inline asm
	fma.rn.f32 	%f700, %f681, %f682, %f699;
	ld.global.nc.u16 	%rs253, [%rd6+28];
	// begin inline asm
	{  cvt.f32.f16 %f683, %rs253;}

	// end inline asm
	// begin inline asm
	{  cvt.f32.f16 %f684, %rs254;}

	// end inline asm
	fma.rn.f32 	%f701, %f683, %f684, %f700;
	ld.global.nc.u16 	%rs255, [%rd6+30];
	// begin inline asm
	{  cvt.f32.f16 %f685, %rs255;}

	// end inline asm
	// begin inline asm
	{  cvt.f32.f16 %f686, %rs256;}

	// end inline asm
	fma.rn.f32 	%f702, %f685, %f686, %f701;
	mul.f32 	%f703, %f232, %f702;
	ld.shared.f32 	%f704, [%r8+-32];
	sub.f32 	%f705, %f703, %f704;
	mul.f32 	%f706, %f705, 0f3FB8AA3B;
	ex2.approx.f32 	%f707, %f706;
	fma.rn.f32 	%f4072, %f654, %f707, %f4072;
$L__BB0_93:
	@%p99 bra 	$L__BB0_95;
	ld.global.nc.u16 	%rs257, [%rd7];
	// begin inline asm
	{  cvt.f32.f16 %f708, %rs257;}

	// end inline asm
	ld.shared.v4.b32 	{%r321, %r322, %r323, %r324}, [smem_raw+32];
	mov.b32 	{%rs270, %rs272}, %r324;
	mov.b32 	{%rs266, %rs268}, %r323;
	mov.b32 	{%rs262, %rs264}, %r322;
	mov.b32 	{%rs258, %rs260}, %r321;
	// begin inline asm
	{  cvt.f32.f16 %f709, %rs258;}

	// end inline asm
	fma.rn.f32 	%f740, %f708, %f709, 0f00000000;
	ld.global.nc.u16 	%rs259, [%rd7+2];
	// begin inline asm
	{  cvt.f32.f16 %f710, %rs259;}

	// end inline asm
	// begin inline asm
	{  cvt.f32.f16 %f711, %rs260;}

	// end inline asm
	fma.rn.f32 	%f741, %f710, %f711, %f740;
	ld.global.nc.u16 	%rs261, [%rd7+4];
	// begin inline asm
	{  cvt.f32.f16 %f712, %rs261;}

	// end inline asm
	// begin inline asm
	{  cvt.f32.f16 %f713, %rs262;}

	// end inline asm
	fma.rn.f32 	%f742, %f712, %f713, %f741;
	ld.global.nc.u16 	%rs263, [%rd7+6];
	// begin inline asm
	{  cvt.f32.f16 %f714, %rs263;}

	// end inline asm
	// begin inline asm
	{  cvt.f32.f16 %f715, %rs264;}

	// end inline asm
	fma.rn.f32 	%f743, %f714, %f715, %f742;
	ld.global.nc.u16 	%rs265, [%rd7+8];
	// begin inline asm
	{  cvt.f32.f16 %f716, %rs265;}

	// end inline asm
	// begin inline asm
	{  cvt.f32.f16 %f717, %rs266;}

	// end inline asm
	fma.rn.f32 	%f744, %f716, %f717, %f743;
	ld.global.nc.u16 	%rs267, [%rd7+10];
	// begin inline asm
	{  cvt.f32.f16 %f718, %rs267;}

	// end inline asm
	// begin inline asm
	{  cvt.f32.f16 %f719, %rs268;}

	// end inline asm
	fma.rn.f32 	%f745, %f718, %f719, %f744;
	ld.global.nc.u16 	%rs269, [%rd7+12];
	// begin inline asm
	{  cvt.f32.f16 %f720, %rs269;}

	// end inline asm
	// begin inline asm
	{  cvt.f32.f16 %f721, %rs270;}

	// end inline asm
	fma.rn.f32 	%f746, %f720, %f721, %f745;
	ld.global.nc.u16 	%rs271, [%rd7+14];
	// begin inline asm
	{  cvt.f32.f16 %f722, %rs271;}

	// end inline asm
	// begin inline asm
	{  cvt.f32.f16 %f723, %rs272;}

	// end inline asm
	fma.rn.f32 	%f747, %f722, %f723, %f746;
	ld.global.nc.u16 	%rs273, [%rd7+16];
	// begin inline asm
	{  cvt.f32.f16 %f724, %rs273;}

	// end inline asm
	ld.shared.v4.b32 	{%r325, %r326, %r327, %r328}, [smem_raw+48];
	mov.b32 	{%rs286, %rs288}, %r328;
	mov.b32 	{%rs282, %rs284}, %r327;
	mov.b32 	{%rs278, %rs280}, %r326;
	mov.b32 	{%rs274, %rs276}, %r325;
	// begin inline asm
	{  cvt.f32.f16 %f725, %rs274;}

	// end inline asm
	fma.rn.f32 	%f748, %f724, %f725, %f747;
	ld.global.nc.u16 	%rs275, [%rd7+18];
	// begin inline asm
	{  cvt.f32.f16 %f726, %rs275;}

	// end inline asm
	// begin inline asm
	{  cvt.f32.f16 %f727, %rs276;}

	// end inline asm
	fma.rn.f32 	%f749, %f726, %f727, %f748;
	ld.global.nc.u16 	%rs277, [%rd7+20];
	// begin inline asm
	{  cvt.f32.f16 %f728, %rs277;}

	// end inline asm
	// begin inline asm
	{  cvt.f32.f16 %f729, %rs278;}

	// end inline asm
	fma.rn.f32 	%f750, %f728, %f729, %f749;
	ld.global.nc.u16 	%rs279, [%rd7+22];
	// begin inline asm
	{  cvt.f32.f16 %f730, %rs279;}

	// end inline asm
	// begin inline asm
	{  cvt.f32.f16 %f731, %rs280;}

	// end inline asm
	fma.rn.f32 	%f751, %f730, %f731, %f750;
	ld.global.nc.u16 	%rs281, [%rd7+24];
	// begin inline asm
	{  cvt.f32.f16 %f732, %rs281;}

	// end inline asm
	// begin inline asm
	{  cvt.f32.f16 %f733, %rs282;}

	// end inline asm
	fma.rn.f32 	%f752, %f732, %f733, %f751;
	ld.global.nc.u16 	%rs283, [%rd7+26];
	// begin inline asm
	{  cvt.f32.f16 %f734, %rs283;}

	// end inline asm
	// begin inline asm
	{  cvt.f32.f16 %f735, %rs284;}

	// end inline asm
	fma.rn.f32 	%f753, %f734, %f735, %f752;
	ld.global.nc.u16 	%rs285, [%rd7+28];
	// begin inline asm
	{  cvt.f32.f16 %f736, %rs285;}

	// end inline asm
	// begin inline asm
	{  cvt.f32.f16 %f737, %rs286;}

	// end inline asm
	fma.rn.f32 	%f754, %f736, %f737, %f753;
	ld.global.nc.u16 	%rs287, [%rd7+30];
	// begin inline asm
	{  cvt.f32.f16 %f738, %rs287;}

	// end inline asm
	// begin inline asm
	{  cvt.f32.f16 %f739, %rs288;}

	// end inline asm
	fma.rn.f32 	%f755, %f738, %f739, %f754;
	mul.f32 	%f756, %f232, %f755;
	ld.shared.f32 	%f757, [%r8+-24];
	sub.f32 	%f758, %f756, %f757;
	mul.f32 	%f759, %f758, 0f3FB8AA3B;
	ex2.approx.f32 	%f760, %f759;
	fma.rn.f32 	%f4073, %f654, %f760, %f4073;
$L__BB0_95:
	add.s32 	%r329, %r843, 2;
	setp.ge.s32 	%p103, %r329, %r75;
	@%p103 bra 	$L__BB0_245;
	ld.shared.u16 	%rs289, [%r27+64];
	// begin inline asm
	{  cvt.f32.f16 %f761, %rs289;}

	// end inline asm
	@%p98 bra 	$L__BB0_98;
	ld.global.nc.u16 	%rs290, [%rd6];
	// begin inline asm
	{  cvt.f32.f16 %f762, %rs290;}

	// end inline asm
	ld.shared.v4.b32 	{%r330, %r331, %r332, %r333}, [smem_raw+64];
	mov.b32 	{%rs303, %rs305}, %r333;
	mov.b32 	{%rs299, %rs301}, %r332;
	mov.b32 	{%rs295, %rs297}, %r331;
	mov.b32 	{%rs291, %rs293}, %r330;
	// begin inline asm
	{  cvt.f32.f16 %f763, %rs291;}

	// end inline asm
	fma.rn.f32 	%f794, %f762, %f763, 0f00000000;
	ld.global.nc.u16 	%rs292, [%rd6+2];
	// begin inline asm
	{  cvt.f32.f16 %f764, %rs292;}

	// end inline asm
	// begin inline asm
	{  cvt.f32.f16 %f765, %rs293;}

	// end inline asm
	fma.rn.f32 	%f795, %f764, %f765, %f794;
	ld.global.nc.u16 	%rs294, [%rd6+4];
	// begin inline asm
	{  cvt.f32.f16 %f766, %rs294;}

	// end inline asm
	// begin inline asm
	{  cvt.f32.f16 %f767, %rs295;}

	// end inline asm
	fma.rn.f32 	%f796, %f766, %f767, %f795;
	ld.global.nc.u16 	%rs296, [%rd6+6];
	// begin inline asm
	{  cvt.f32.f16 %f768, %rs296;}

	// end inline asm
	// begin inline asm
	{  cvt.f32.f16 %f769, %rs297;}

	// end inline asm
	fma.rn.f32 	%f797, %f768, %f769, %f796;
	ld.global.nc.u16 	%rs298, [%rd6+8];
	// begin inline asm
	{  cvt.f32.f16 %f770, %rs298;}

	// end inline asm
	// begin inline asm
	{  cvt.f32.f16 %f771, %rs299;}

	// end inline asm
	fma.rn.f32 	%f798, %f770, %f771, %f797;
	ld.global.nc.u16 	%rs300, [%rd6+10];
	// begin inline asm
	{  cvt.f32.f16 %f772, %rs300;}

	// end inline asm
	// begin inline asm
	{  cvt.f32.f16 %f773, %rs301;}

	// end inline asm
	fma.rn.f32 	%f799, %f772, %f773, %f798;
	ld.global.nc.u16 	%rs302, [%rd6+12];
	// begin inline asm
	{  cvt.f32.f16 %f774, %rs302;}

	// end inline asm
	// begin inline asm
	{  cvt.f32.f16 %f775, %rs303;}

	// end inline asm
	fma.rn.f32 	%f800, %f774, %f775, %f799;
	ld.global.nc.u16 	%rs304, [%rd6+14];
	// begin inline asm
	{  cvt.f32.f16 %f776, %rs304;}

	// end inline asm
	// begin inline asm
	{  cvt.f32.f16 %f777, %rs305;}

	// end inline asm
	fma.rn.f32 	%f801, %f776, %f777, %f800;
	ld.global.nc.u16 	%rs306, [%rd6+16];
	// begin inline asm
	{  cvt.f32.f16 %f778, %rs306;}

	// end inline asm
	ld.shared.v4.b32 	{%r334, %r335, %r336, %r337}, [smem_raw+80];
	mov.b32 	{%rs319, %rs321}, %r337;
	mov.b32 	{%rs315, %rs317}, %r336;
	mov.b32 	{%rs311, %rs313}, %r335;
	mov.b32 	{%rs307, %rs309}, %r334;
	// begin inline asm
	{  cvt.f32.f16 %f779, %rs307;}

	// end inline asm
	fma.rn.f32 	%f802, %f778, %f779, %f801;
	ld.global.nc.u16 	%rs308, [%rd6+18];
	// begin inline asm
	{  cvt.f32.f16 %f780, %rs308;}

	// end inline asm
	// begin inline asm
	{  cvt.f32.f16 %f781, %rs309;}

	// end inline asm
	fma.rn.f32 	%f803, %f780, %f781, %f802;
	ld.global.nc.u16 	%rs310, [%rd6+20];
	// begin inline asm
	{  cvt.f32.f16 %f782, %rs310;}

	// end inline asm
	// begin inline asm
	{  cvt.f32.f16 %f783, %rs311;}

	// end inline asm
	fma.rn.f32 	%f804, %f782, %f783, %f803;
	ld.global.nc.u16 	%rs312, [%rd6+22];
	// begin inline asm
	{  cvt.f32.f16 %f784, %rs312;}

	// end inline asm
	// begin inline asm
	{  cvt.f32.f16 %f785, %rs313;}

	// end inline asm
	fma.rn.f32 	%f805, %f784, %f785, %f804;
	ld.global.nc.u16 	%rs314, [%rd6+24];
	// begin inline asm
	{  cvt.f32.f16 %f786, %rs314;}

	// end inline asm
	// begin inline asm
	{  cvt.f32.f16 %f787, %rs315;}

	// end inline asm
	fma.rn.f32 	%f806, %f786, %f787, %f805;
	ld.global.nc.u16 	%rs316, [%rd6+26];
	// begin inline asm
	{  cvt.f32.f16 %f788, %rs316;}

	// end inline asm
	// begin inline asm
	{  cvt.f32.f16 %f789, %rs317;}

	// end inline asm
	fma.rn.f32 	%f807, %f788, %f789, %f806;
	ld.global.nc.u16 	%rs318, [%rd6+28];
	// begin inline asm
	{  cvt.f32.f16 %f790, %rs318;}

	// end inline asm
	// begin inline asm
	{  cvt.f32.f16 %f791, %rs319;}

	// end inline asm
	fma.rn.f32 	%f808, %f790, %f791, %f807;
	ld.global.nc.u16 	%rs320, [%rd6+30];
	// begin inline asm
	{  cvt.f32.f16 %f792, %rs320;}

	// end inline asm
	// begin inline asm
	{  cvt.f32.f16 %f793, %rs321;}

	// end inline asm
	fma.rn.f32 	%f809, %f792, %f793, %f808;
	mul.f32 	%f810, %f232, %f809;
	ld.shared.f32 	%f811, [%r8+-32];
	sub.f32 	%f812, %f810, %f811;
	mul.f32 	%f813, %f812, 0f3FB8AA3B;
	ex2.approx.f32 	%f814, %f813;
	fma.rn.f32 	%f4072, %f761, %f814, %f4072;
$L__BB0_98:
	@%p99 bra 	$L__BB0_100;
	ld.global.nc.u16 	%rs322, [%rd7];
	// begin inline asm
	{  cvt.f32.f16 %f815, %rs322;}

	// end inline asm
	ld.shared.v4.b32 	{%r338, %r339, %r340, %r341}, [smem_raw+64];
	mov.b32 	{%rs335, %rs337}, %r341;
	mov.b32 	{%rs331, %rs333}, %r340;
	mov.b32 	{%rs327, %rs329}, %r339;
	mov.b32 	{%rs323, %rs325}, %r338;
	// begin inline asm
	{  cvt.f32.f16 %f816, %rs323;}

	// end inline asm
	fma.rn.f32 	%f847, %f815, %f816, 0f00000000;
	ld.global.nc.u16 	%rs324, [%rd7+2];
	// begin inline asm
	{  cvt.f32.f16 %f817, %rs324;}

	// end inline asm
	// begin inline asm
	{  cvt.f32.f16 %f818, %rs325;}

	// end inline asm
	fma.rn.f32 	%f848, %f817, %f818, %f847;
	ld.global.nc.u16 	%rs326, [%rd7+4];
	// begin inline asm
	{  cvt.f32.f16 %f819, %rs326;}

	// end inline asm
	// begin inline asm
	{  cvt.f32.f16 %f820, %rs327;}

	// end inline asm
	fma.rn.f32 	%f849, %f819, %f820, %f848;
	ld.global.nc.u16 	%rs328, [%rd7+6];
	// begin inline asm
	{  cvt.f32.f16 %f821, %rs328;}

	// end inline asm
	// begin inline asm
	{  cvt.f32.f16 %f822, %rs329;}

	// end inline asm
	fma.rn.f32 	%f850, %f821, %f822, %f849;
	ld.global.nc.u16 	%rs330, [%rd7+8];
	// begin inline asm
	{  cvt.f32.f16 %f823, %rs330;}

	// end inline asm
	// begin inline asm
	{  cvt.f32.f16 %f824, %rs331;}

	// end inline asm
	fma.rn.f32 	%f851, %f823, %f824, %f850;
	ld.global.nc.u16 	%rs332, [%rd7+10];
	// begin inline asm
	{  cvt.f32.f16 %f825, %rs332;}

	// end inline asm
	// begin inline asm
	{  cvt.f32.f16 %f826, %rs333;}

	// end inline asm
	fma.rn.f32 	%f852, %f825, %f826, %f851;
	ld.global.nc.u16 	%rs334, [%rd7+12];
	// begin inline asm
	{  cvt.f32.f16 %f827, %rs334;}

	// end inline asm
	// begin inline asm
	{  cvt.f32.f16 %f828, %rs335;}

	// end inline asm
	fma.rn.f32 	%f853, %f827, %f828, %f852;
	ld.global.nc.u16 	%rs336, [%rd7+14];
	// begin inline asm
	{  cvt.f32.f16 %f829, %rs336;}

	// end inline asm
	// begin inline asm
	{  cvt.f32.f16 %f830, %rs337;}

	// end inline asm
	fma.rn.f32 	%f854, %f829, %f830, %f853;
	ld.global.nc.u16 	%rs338, [%rd7+16];
	// begin inline asm
	{  cvt.f32.f16 %f831, %rs338;}

	// end inline asm
	ld.shared.v4.b32 	{%r342, %r343, %r344, %r345}, [smem_raw+80];
	mov.b32 	{%rs351, %rs353}, %r345;
	mov.b32 	{%rs347, %rs349}, %r344;
	mov.b32 	{%rs343, %rs345}, %r343;
	mov.b32 	{%rs339, %rs341}, %r342;
	// begin inline asm
	{  cvt.f32.f16 %f832, %rs339;}

	// end inline asm
	fma.rn.f32 	%f855, %f831, %f832, %f854;
	ld.global.nc.u16 	%rs340, [%rd7+18];
	// begin inline asm
	{  cvt.f32.f16 %f833, %rs340;}

	// end inline asm
	// begin inline asm
	{  cvt.f32.f16 %f834, %rs341;}

	// end inline asm
	fma.rn.f32 	%f856, %f833, %f834, %f855;
	ld.global.nc.u16 	%rs342, [%rd7+20];
	// begin inline asm
	{  cvt.f32.f16 %f835, %rs342;}

	// end inline asm
	// begin inline asm
	{  cvt.f32.f16 %f836, %rs343;}

	// end inline asm
	fma.rn.f32 	%f857, %f835, %f836, %f856;
	ld.global.nc.u16 	%rs344, [%rd7+22];
	// begin inline asm
	{  cvt.f32.f16 %f837, %rs344;}

	// end inline asm
	// begin inline asm
	{  cvt.f32.f16 %f838, %rs345;}

	// end inline asm
	fma.rn.f32 	%f858, %f837, %f838, %f857;
	ld.global.nc.u16 	%rs346, [%rd7+24];
	// begin inline asm
	{  cvt.f32.f16 %f839, %rs346;}

	// end inline asm
	// begin inline asm
	{  cvt.f32.f16 %f840, %rs347;}

	// end inline asm
	fma.rn.f32 	%f859, %f839, %f840, %f858;
	ld.global.nc.u16 	%rs348, [%rd7+26];
	// begin inline asm
	{  cvt.f32.f16 %f841, %rs348;}

	// end inline asm
	// begin inline asm
	{  cvt.f32.f16 %f842, %rs349;}

	// end inline asm
	fma.rn.f32 	%f860, %f841, %f842, %f859;
	ld.global.nc.u16 	%rs350, [%rd7+28];
	// begin inline asm
	{  cvt.f32.f16 %f843, %rs350;}

	// end inline asm
	// begin inline asm
	{  cvt.f32.f16 %f844, %rs351;}

	// end inline asm
	fma.rn.f32 	%f861, %f843, %f844, %f860;
	ld.global.nc.u16 	%rs352, [%rd7+30];
	// begin inline asm
	{  cvt.f32.f16 %f845, %rs352;}

	// end inline asm
	// begin inline asm
	{  cvt.f32.f16 %f846, %rs353;}

	// end inline asm
	fma.rn.f32 	%f862, %f845, %f846, %f861;
	mul.f32 	%f863, %f232, %f862;
	ld.shared.f32 	%f864, [%r8+-24];
	sub.f32 	%f865, %f863, %f864;
	mul.f32 	%f866, %f865, 0f3FB8AA3B;
	ex2.approx.f32 	%f867, %f866;
	fma.rn.f32 	%f4073, %f761, %f867, %f4073;
$L__BB0_100:
	add.s32 	%r346, %r843, 3;
	setp.ge.s32 	%p106, %r346, %r75;
	@%p106 bra 	$L__BB0_245;
	ld.shared.u16 	%rs354, [%r27+96];
	// begin inline asm
	{  cvt.f32.f16 %f868, %rs354;}

	// end inline asm
	@%p98 bra 	$L__BB0_103;
	ld.global.nc.u16 	%rs355, [%rd6];
	// begin inline asm
	{  cvt.f32.f16 %f869, %rs355;}

	// end inline asm
	ld.shared.v4.b32 	{%r347, %r348, %r349, %r350}, [smem_raw+96];
	mov.b32 	{%rs368, %rs370}, %r350;
	mov.b32 	{%rs364, %rs366}, %r349;
	mov.b32 	{%rs360, %rs362}, %r348;
	mov.b32 	{%rs356, %rs358}, %r347;
	// begin inline asm
	{  cvt.f32.f16 %f870, %rs356;}

	// end inline asm
	fma.rn.f32 	%f901, %f869, %f870, 0f00000000;
	ld.global.nc.u16 	%rs357, [%rd6+2];
	// begin inline asm
	{  cvt.f32.f16 %f871, %rs357;}

	// end inline asm
	// begin inline asm
	{  cvt.f32.f16 %f872, %rs358;}

	// end inline asm
	fma.rn.f32 	%f902, %f871, %f872, %f901;
	ld.global.nc.u16 	%rs359, [%rd6+4];
	// begin inline asm
	{  cvt.f32.f16 %f873, %rs359;}

	// end inline asm
	// begin inline asm
	{  cvt.f32.f16 %f874, %rs360;}

	// end inline asm
	fma.rn.f32 	%f903, %f873, %f874, %f902;
	ld.global.nc.u16 	%rs361, [%rd6+6];
	// begin inline asm
	{  cvt.f32.f16 %f875, %rs361;}

	// end inline asm
	// begin inline asm
	{  cvt.f32.f16 %f876, %rs362;}

	// end inline asm
	fma.rn.f32 	%f904, %f875, %f876, %f903;
	ld.global.nc.u16 	%rs363, [%rd6+8];
	// begin inline asm
	{  cvt.f32.f16 %f877, %rs363;}

	// end inline asm
	// begin inline asm
	{  cvt.f32.f16 %f878, %rs364;}

	// end inline asm
	fma.rn.f32 	%f905, %f877, %f878, %f904;
	ld.global.nc.u16 	%rs365, [%rd6+10];
	// begin inline asm
	{  cvt.f32.f16 %f879, %rs365;}

	// end inline asm
	// begin inline asm
	{  cvt.f32.f16 %f880, %rs366;}

	// end inline asm
	fma.rn.f32 	%f906, %f879, %f880, %f905;
	ld.global.nc.u16 	%rs367, [%rd6+12];
	// begin inline asm
	{  cvt.f32.f16 %f881, %rs367;}

	// end inline asm
	// begin inline asm
	{  cvt.f32.f16 %f882, %rs368;}

	// end inline asm
	fma.rn.f32 	%f907, %f881, %f882, %f906;
	ld.global.nc.u16 	%rs369, [%rd6+14];
	// begin inline asm
	{  cvt.f32.f16 %f883, %rs369;}

	// end inline asm
	// begin inline asm
	{  cvt.f32.f16 %f884, %rs370;}

	// end inline asm
	fma.rn.f32 	%f908, %f883, %f884, %f907;
	ld.global.nc.u16 	%rs371, [%rd6+16];
	// begin inline asm
	{  cvt.f32.f16 %f885, %rs371;}

	// end inline asm
	ld.shared.v4.b32 	{%r351, %r352, %r353, %r354}, [smem_raw+112];
	mov.b32 	{%rs384, %rs386}, %r354;
	mov.b32 	{%rs380, %rs382}, %r353;
	mov.b32 	{%rs376, %rs378}, %r352;
	mov.b32 	{%rs372, %rs374}, %r351;
	// begin inline asm
	{  cvt.f32.f16 %f886, %rs372;}

	// end inline asm
	fma.rn.f32 	%f909, %f885, %f886, %f908;
	ld.global.nc.u16 	%rs373, [%rd6+18];
	// begin inline asm
	{  cvt.f32.f16 %f887, %rs373;}

	// end inline asm
	// begin inline asm
	{  cvt.f32.f16 %f888, %rs374;}

	// end inline asm
	fma.rn.f32 	%f910, %f887, %f888, %f909;
	ld.global.nc.u16 	%rs375, [%rd6+20];
	// begin inline asm
	{  cvt.f32.f16 %f889, %rs375;}

	// end inline asm
	// begin inline asm
	{  cvt.f32.f16 %f890, %rs376;}

	// end inline asm
	fma.rn.f32 	%f911, %f889, %f890, %f910;
	ld.global.nc.u16 	%rs377, [%rd6+22];
	// begin inline asm
	{  cvt.f32.f16 %f891, %rs377;}

	// end inline asm
	// begin inline asm
	{  cvt.f32.f16 %f892, %rs378;}

	// end inline asm
	fma.rn.f32 	%f912, %f891, %f892, %f911;
	ld.global.nc.u16 	%rs379, [%rd6+24];
	// begin inline asm
	{  cvt.f32.f16 %f893, %rs379;}

	// end inline asm
	// begin inline asm
	{  cvt.f32.f16 %f894, %rs380;}

	// end inline asm
	fma.rn.f32 	%f913, %f893, %f894, %f912;
	ld.global.nc.u16 	%rs381, [%rd6+26];
	// begin inline asm
	{  cvt.f32.f16 %f895, %rs381;}

	// end inline asm
	// begin inline asm
	{  cvt.f32.f16 %f896, %rs382;}

	// end inline asm
	fma.rn.f32 	%f914, %f895, %f896, %f913;
	ld.global.nc.u16 	%rs383, [%rd6+28];
	// begin inline asm
	{  cvt.f32.f16 %f897, %rs383;}

	// end inline asm
	// begin inline asm
	{  cvt.f32.f16 %f898, %rs384;}

	// end inline asm
	fma.rn.f32 	%f915, %f897, %f898, %f914;
	ld.global.nc.u16 	%rs385, [%rd6+30];
	// begin inline asm
	{  cvt.f32.f16 %f899, %rs385;}

	// end inline asm
	// begin inline asm
	{  cvt.f32.f16 %f900, %rs386;}

	// end inline asm
	fma.rn.f32 	%f916, %f899, %f900, %f915;
	mul.f32 	%f917, %f232, %f916;
	ld.shared.f32 	%f918, [%r8+-32];
	sub.f32 	%f919, %f917, %f918;
	mul.f32 	%f920, %f919, 0f3FB8AA3B;
	ex2.approx.f32 	%f921, %f920;
	fma.rn.f32 	%f4072, %f868, %f921, %f4072;
$L__BB0_103:
	@%p99 bra 	$L__BB0_105;
	ld.global.nc.u16 	%rs387, [%rd7];
	// begin inline asm
	{  cvt.f32.f16 %f922, %rs387;}

	// end inline asm
	ld.shared.v4.b32 	{%r355, %r356, %r357, %r358}, [smem_raw+96];
	mov.b32 	{%rs400, %rs402}, %r358;
	mov.b32 	{%rs396, %rs398}, %r357;
	mov.b32 	{%rs392, %rs394}, %r356;
	mov.b32 	{%rs388, %rs390}, %r355;
	// begin inline asm
	{  cvt.f32.f16 %f923, %rs388;}

	// end inline asm
	fma.rn.f32 	%f954, %f922, %f923, 0f00000000;
	ld.global.nc.u16 	%rs389, [%rd7+2];
	// begin inline asm
	{  cvt.f32.f16 %f924, %rs389;}

	// end inline asm
	// begin inline asm
	{  cvt.f32.f16 %f925, %rs390;}

	// end inline asm
	fma.rn.f32 	%f955, %f924, %f925, %f954;
	ld.global.nc.u16 	%rs391, [%rd7+4];
	// begin inline asm
	{  cvt.f32.f16 %f926, %rs391;}

	// end inline asm
	// begin inline asm
	{  cvt.f32.f16 %f927, %rs392;}

	// end inline asm
	fma.rn.f32 	%f956, %f926, %f927, %f955;
	ld.global.nc.u16 	%rs393, [%rd7+6];
	// begin inline asm
	{  cvt.f32.f16 %f928, %rs393;}

	// end inline asm
	// begin inline asm
	{  cvt.f32.f16 %f929, %rs394;}

	// end inline asm
	fma.rn.f32 	%f957, %f928, %f929, %f956;
	ld.global.nc.u16 	%rs395, [%rd7+8];
	// begin inline asm
	{  cvt.f32.f16 %f930, %rs395;}

	// end inline asm
	// begin inline asm
	{  cvt.f32.f16 %f931, %rs396;}

	// end inline asm
	fma.rn.f32 	%f958, %f930, %f931, %f957;
	ld.global.nc.u16 	%rs397, [%rd7+10];
	// begin inline asm
	{  cvt.f32.f16 %f932, %rs397;}

	// end inline asm
	// begin inline asm
	{  cvt.f32.f16 %f933, %rs398;}

	// end inline asm
	fma.rn.f32 	%f959, %f932, %f933, %f958;
	ld.global.nc.u16 	%rs399, [%rd7+12];
	// begin inline asm
	{  cvt.f32.f16 %f934, %rs399;}

	// end inline asm
	// begin inline asm
	{  cvt.f32.f16 %f935, %rs400;}

	// end inline asm
	fma.rn.f32 	%f960, %f934, %f935, %f959;
	ld.global.nc.u16 	%rs401, [%rd7+14];
	// begin inline asm
	{  cvt.f32.f16 %f936, %rs401;}

	// end inline asm
	// begin inline asm
	{  cvt.f32.f16 %f937, %rs402;}

	// end inline asm
	fma.rn.f32 	%f961, %f936, %f937, %f960;
	ld.global.nc.u16 	%rs403, [%rd7+16];
	// begin inline asm
	{  cvt.f32.f16 %f938, %rs403;}

	// end inline asm
	ld.shared.v4.b32 	{%r359, %r360, %r361, %r362}, [smem_raw+112];
	mov.b32 	{%rs416, %rs418}, %r362;
	mov.b32 	{%rs412, %rs414}, %r361;
	mov.b32 	{%rs408, %rs410}, %r360;
	mov.b32 	{%rs404, %rs406}, %r359;
	// begin inline asm
	{  cvt.f32.f16 %f939, %rs404;}

	// end inline asm
	fma.rn.f32 	%f962, %f938, %f939, %f961;
	ld.global.nc.u16 	%rs405, [%rd7+18];
	// begin inline asm
	{  cvt.f32.f16 %f940, %rs405;}

	// end inline asm
	// begin inline asm
	{  cvt.f32.f16 %f941, %rs406;}

	// end inline asm
	fma.rn.f32 	%f963, %f940, %f941, %f962;
	ld.global.nc.u16 	%rs407, [%rd7+20];
	// begin inline asm
	{  cvt.f32.f16 %f942, %rs407;}

	// end inline asm
	// begin inline asm
	{  cvt.f32.f16 %f943, %rs408;}

	// end inline asm
	fma.rn.f32 	%f964, %f942, %f943, %f963;
	ld.global.nc.u16 	%rs409, [%rd7+22];
	// begin inline asm
	{  cvt.f32.f16 %f944, %rs409;}

	// end inline asm
	// begin inline asm
	{  cvt.f32.f16 %f945, %rs410;}

	// end inline asm
	fma.rn.f32 	%f965, %f944, %f945, %f964;
	ld.global.nc.u16 	%rs411, [%rd7+24];
	// begin inline asm
	{  cvt.f32.f16 %f946, %rs411;}

	// end inline asm
	// begin inline asm
	{  cvt.f32.f16 %f947, %rs412;}

	// end inline asm
	fma.rn.f32 	%f966, %f946, %f947, %f965;
	ld.global.nc.u16 	%rs413, [%rd7+26];
	// begin inline asm
	{  cvt.f32.f16 %f948, %rs413;}

	// end inline asm
	// begin inline asm
	{  cvt.f32.f16 %f949, %rs414;}

	// end inline asm
	fma.rn.f32 	%f967, %f948, %f949, %f966;
	ld.global.nc.u16 	%rs415, [%rd7+28];
	// begin inline asm
	{  cvt.f32.f16 %f950, %rs415;}

	// end inline asm
	// begin inline asm
	{  cvt.f32.f16 %f951, %rs416;}

	// end inline asm
	fma.rn.f32 	%f968, %f950, %f951, %f967;
	ld.global.nc.u16 	%rs417, [%rd7+30];
	// begin inline asm
	{  cvt.f32.f16 %f952, %rs417;}

	// end inline asm
	// begin inline asm
	{  cvt.f32.f16 %f953, %rs418;}

	// end inline asm
	fma.rn.f32 	%f969, %f952, %f953, %f968;
	mul.f32 	%f970, %f232, %f969;
	ld.shared.f32 	%f971, [%r8+-24];
	sub.f32 	%f972, %f970, %f971;
	mul.f32 	%f973, %f972, 0f3FB8AA3B;
	ex2.approx.f32 	%f974, %f973;
	fma.rn.f32 	%f4073, %f868, %f974, %f4073;
$L__BB0_105:
	add.s32 	%r363, %r843, 4;
	setp.ge.s32 	%p109, %r363, %r75;
	@%p109 bra 	$L__BB0_245;
	ld.shared.u16 	%rs419, [%r27+128];
	// begin inline asm
	{  cvt.f32.f16 %f975, %rs419;}

	// end inline asm
	@%p98 bra 	$L__BB0_108;
	ld.global.nc.u16 	%rs420, [%rd6];
	// begin inline asm
	{  cvt.f32.f16 %f976, %rs420;}

	// end inline asm
	ld.shared.v4.b32 	{%r364, %r365, %r366, %r367}, [smem_raw+128];
	mov.b32 	{%rs433, %rs435}, %r367;
	mov.b32 	{%rs429, %rs431}, %r366;
	mov.b32 	{%rs425, %rs427}, %r365;
	mov.b32 	{%rs421, %rs423}, %r364;
	// begin inline asm
	{  cvt.f32.f16 %f977, %rs421;}

	// end inline asm
	fma.rn.f32 	%f1008, %f976, %f977, 0f00000000;
	ld.global.nc.u16 	%rs422, [%rd6+2];
	// begin inline asm
	{  cvt.f32.f16 %f978, %rs422;}

	// end inline asm
	// begin inline asm
	{  cvt.f32.f16 %f979, %rs423;}

	// end inline asm
	fma.rn.f32 	%f1009, %f978, %f979, %f1008;
	ld.global.nc.u16 	%rs424, [%rd6+4];
	// begin inline asm
	{  cvt.f32.f16 %f980, %rs424;}

	// end inline asm
	// begin inline asm
	{  cvt.f32.f16 %f981, %rs425;}

	// end inline asm
	fma.rn.f32 	%f1010, %f980, %f981, %f1009;
	ld.global.nc.u16 	%rs426, [%rd6+6];
	// begin inline asm
	{  cvt.f32.f16 %f982, %rs426;}

	// end inline asm
	// begin inline asm
	{  cvt.f32.f16 %f983, %rs427;}

	// end inline asm
	fma.rn.f32 	%f1011, %f982, %f983, %f1010;
	ld.global.nc.u16 	%rs428, [%rd6+8];
	// begin inline asm
	{  cvt.f32.f16 %f984, %rs428;}

	// end inline asm
	// begin inline asm
	{  cvt.f32.f16 %f985, %rs429;}

	// end inline asm
	fma.rn.f32 	%f1012, %f984, %f985, %f1011;
	ld.global.nc.u16 	%rs430, [%rd6+10];
	// begin inline asm
	{  cvt.f32.f16 %f986, %rs430;}

	// end inline asm
	// begin inline asm
	{  cvt.f32.f16 %f987, %rs431;}

	// end inline asm
	fma.rn.f32 	%f1013, %f986, %f987, %f1012;
	ld.global.nc.u16 	%rs432, [%rd6+12];
	// begin inline asm
	{  cvt.f32.f16 %f988, %rs432;}

	// end inline asm
	// begin inline asm
	{  cvt.f32.f16 %f989, %rs433;}

	// end inline asm
	fma.rn.f32 	%f1014, %f988, %f989, %f1013;
	ld.global.nc.u16 	%rs434, [%rd6+14];
	// begin inline asm
	{  cvt.f32.f16 %f990, %rs434;}

	// end inline asm
	// begin inline asm
	{  cvt.f32.f16 %f991, %rs435;}

	// end inline asm
	fma.rn.f32 	%f1015, %f990, %f991, %f1014;
	ld.global.nc.u16 	%rs436, [%rd6+16];
	// begin inline asm
	{  cvt.f32.f16 %f992, %rs436;}

	// end inline asm
	ld.shared.v4.b32 	{%r368, %r369, %r370, %r371}, [smem_raw+144];
	mov.b32 	{%rs449, %rs451}, %r371;
	mov.b32 	{%rs445, %rs447}, %r370;
	mov.b32 	{%rs441, %rs443}, %r369;
	mov.b32 	{%rs437, %rs439}, %r368;
	// begin inline asm
	{  cvt.f32.f16 %f993, %rs437;}

	// end inline asm
	fma.rn.f32 	%f1016, %f992, %f993, %f1015;
	ld.global.nc.u16 	%rs438, [%rd6+18];
	// begin inline asm
	{  cvt.f32.f16 %f994, %rs438;}

	// end inline asm
	// begin inline asm
	{  cvt.f32.f16 %f995, %rs439;}

	// end inline asm
	fma.rn.f32 	%f1017, %f994, %f995, %f1016;
	ld.global.nc.u16 	%rs440, [%rd6+20];
	// begin inline asm
	{  cvt.f32.f16 %f996, %rs440;}

	// end inline asm
	// begin inline asm
	{  cvt.f32.f16 %f997, %rs441;}

	// end inline asm
	fma.rn.f32 	%f1018, %f996, %f997, %f1017;
	ld.global.nc.u16 	%rs442, [%rd6+22];
	// begin inline asm
	{  cvt.f32.f16 %f998, %rs442;}

	// end inline asm
	// begin inline asm
	{  cvt.f32.f16 %f999, %rs443;}

	// end inline asm
	fma.rn.f32 	%f1019, %f998, %f999, %f1018;
	ld.global.nc.u16 	%rs444, [%rd6+24];
	// begin inline asm
	{  cvt.f32.f16 %f1000, %rs444;}

	// end inline asm
	// begin inline asm
	{  cvt.f32.f16 %f1001, %rs445;}

	// end inline asm
	fma.rn.f32 	%f1020, %f1000, %f1001, %f1019;
	ld.global.nc.u16 	%rs446, [%rd6+26];
	// begin inline asm
	{  cvt.f32.f16 %f1002, %rs446;}

	// end inline asm
	// begin inline asm
	{  cvt.f32.f16 %f1003, %rs447;}

	// end inline asm
	fma.rn.f32 	%f1021, %f1002, %f1003, %f1020;
	ld.global.nc.u16 	%rs448, [%rd6+28];
	// begin inline asm
	{  cvt.f32.f16 %f1004, %rs448;}

	// end inline asm
	// begin inline asm
	{  cvt.f32.f16 %f1005, %rs449;}

	// end inline asm
	fma.rn.f32 	%f1022, %f1004, %f1005, %f1021;
	ld.global.nc.u16 	%rs450, [%rd6+30];
	// begin inline asm
	{  cvt.f32.f16 %f1006, %rs450;}

	// end inline asm
	// begin inline asm
	{  cvt.f32.f16 %f1007, %rs451;}

	// end inline asm
	fma.rn.f32 	%f1023, %f1006, %f1007, %f1022;
	mul.f32 	%f1024, %f232, %f1023;
	ld.shared.f32 	%f1025, [%r8+-32];
	sub.f32 	%f1026, %f1024, %f1025;
	mul.f32 	%f1027, %f1026, 0f3FB8AA3B;
	ex2.approx.f32 	%f1028, %f1027;
	fma.rn.f32 	%f4072, %f975, %f1028, %f4072;
$L__BB0_108:
	@%p99 bra 	$L__BB0_110;
	ld.global.nc.u16 	%rs452, [%rd7];
	// begin inline asm
	{  cvt.f32.f16 %f1029, %rs452;}

	// end inline asm
	ld.shared.v4.b32 	{%r372, %r373, %r374, %r375}, [smem_raw+128];
	mov.b32 	{%rs465, %rs467}, %r375;
	mov.b32 	{%rs461, %rs463}, %r374;
	mov.b32 	{%rs457, %rs459}, %r373;
	mov.b32 	{%rs453, %rs455}, %r372;
	// begin inline asm
	{  cvt.f32.f16 %f1030, %rs453;}

	// end inline asm
	fma.rn.f32 	%f1061, %f1029, %f1030, 0f00000000;
	ld.global.nc.u16 	%rs454, [%rd7+2];
	// begin inline asm
	{  cvt.f32.f16 %f1031, %rs454;}

	// end inline asm
	// begin inline asm
	{  cvt.f32.f16 %f1032, %rs455;}

	// end inline asm
	fma.rn.f32 	%f1062, %f1031, %f1032, %f1061;
	ld.global.nc.u16 	%rs456, [%rd7+4];
	// begin inline asm
	{  cvt.f32.f16 %f1033, %rs456;}

	// end inline asm
	// begin inline asm
	{  cvt.f32.f16 %f1034, %rs457;}

	// end inline asm
	fma.rn.f32 	%f1063, %f1033, %f1034, %f1062;
	ld.global.nc.u16 	%rs458, [%rd7+6];
	// begin inline asm
	{  cvt.f32.f16 %f1035, %rs458;}

	// end inline asm
	// begin inline asm
	{  cvt.f32.f16 %f1036, %rs459;}

	// end inline asm
	fma.rn.f32 	%f1064, %f1035, %f1036, %f1063;
	ld.global.nc.u16 	%rs460, [%rd7+8];
	// begin inline asm
	{  cvt.f32.f16 %f1037, %rs460;}

	// end inline asm
	// begin inline asm
	{  cvt.f32.f16 %f1038, %rs461;}

	// end inline asm
	fma.rn.f32 	%f1065, %f1037, %f1038, %f1064;
	ld.global.nc.u16 	%rs462, [%rd7+10];
	// begin inline asm
	{  cvt.f32.f16 %f1039, %rs462;}

	// end inline asm
	// begin inline asm
	{  cvt.f32.f16 %f1040, %rs463;}

	// end inline asm
	fma.rn.f32 	%f1066, %f1039, %f1040, %f1065;
	ld.global.nc.u16 	%rs464, [%rd7+12];
	// begin inline asm
	{  cvt.f32.f16 %f1041, %rs464;}

	// end inline asm
	// begin inline asm
	{  cvt.f32.f16 %f1042, %rs465;}

	// end inline asm
	fma.rn.f32 	%f1067, %f1041, %f1042, %f1066;
	ld.global.nc.u16 	%rs466, [%rd7+14];
	// begin inline asm
	{  cvt.f32.f16 %f1043, %rs466;}

	// end inline asm
	// begin inline asm
	{  cvt.f32.f16 %f1044, %rs467;}

	// end inline asm
	fma.rn.f32 	%f1068, %f1043, %f1044, %f1067;
	ld.global.nc.u16 	%rs468, [%rd7+16];
	// begin inline asm
	{  cvt.f32.f16 %f1045, %rs468;}

	// end inline asm
	ld.shared.v4.b32 	{%r376, %r377, %r378, %r379}, [smem_raw+144];
	mov.b32 	{%rs481, %rs483}, %r379;
	mov.b32 	{%rs477, %rs479}, %r378;
	mov.b32 	{%rs473, %rs475}, %r377;
	mov.b32 	{%rs469, %rs471}, %r376;
	// begin inline asm
	{  cvt.f32.f16 %f1046, %rs469;}

	// end inline asm
	fma.rn.f32 	%f1069, %f1045, %f1046, %f1068;
	ld.global.nc.u16 	%rs470, [%rd7+18];
	// begin inline asm
	{  cvt.f32.f16 %f1047, %rs470;}

	// end inline asm
	// begin inline asm
	{  cvt.f32.f16 %f1048, %rs471;}

	// end inline asm
	fma.rn.f32 	%f1070, %f1047, %f1048, %f1069;
	ld.global.nc.u16 	%rs472, [%rd7+20];
	// begin inline asm
	{  cvt.f32.f16 %f1049, %rs472;}

	// end inline asm
	// begin inline asm
	{  cvt.f32.f16 %f1050, %rs473;}

	// end inline asm
	fma.rn.f32 	%f1071, %f1049, %f1050, %f1070;
	ld.global.nc.u16 	%rs474, [%rd7+22];
	// begin inline asm
	{  cvt.f32.f16 %f1051, %rs474;}

	// end inline asm
	// begin inline asm
	{  cvt.f32.f16 %f1052, %rs475;}

	// end inline asm
	fma.rn.f32 	%f1072, %f1051, %f1052, %f1071;
	ld.global.nc.u16 	%rs476, [%rd7+24];
	// begin inline asm
	{  cvt.f32.f16 %f1053, %rs476;}

	// end inline asm
	// begin inline asm
	{  cvt.f32.f16 %f1054, %rs477;}

	// end inline asm
	fma.rn.f32 	%f1073, %f1053, %f1054, %f1072;
	ld.global.nc.u16 	%rs478, [%rd7+26];
	// begin inline asm
	{  cvt.f32.f16 %f1055, %rs478;}

	// end inline asm
	// begin inline asm
	{  cvt.f32.f16 %f1056, %rs479;}

	// end inline asm
	fma.rn.f32 	%f1074, %f1055, %f1056, %f1073;
	ld.global.nc.u16 	%rs480, [%rd7+28];
	// begin inline asm
	{  cvt.f32.f16 %f1057, %rs480;}

	// end inline asm
	// begin inline asm
	{  cvt.f32.f16 %f1058, %rs481;}

	// end inline asm
	fma.rn.f32 	%f1075, %f1057, %f1058, %f1074;
	ld.global.nc.u16 	%rs482, [%rd7+30];
	// begin inline asm
	{  cvt.f32.f16 %f1059, %rs482;}

	// end inline asm
	// begin inline asm
	{  cvt.f32.f16 %f1060, %rs483;}

	// end inline asm
	fma.rn.f32 	%f1076, %f1059, %f1060, %f1075;
	mul.f32 	%f1077, %f232, %f1076;
	ld.shared.f32 	%f1078, [%r8+-24];
	sub.f32 	%f1079, %f1077, %f1078;
	mul.f32 	%f1080, %f1079, 0f3FB8AA3B;
	ex2.approx.f32 	%f1081, %f1080;
	fma.rn.f32 	%f4073, %f975, %f1081, %f4073;
$L__BB0_110:
	add.s32 	%r380, %r843, 5;
	setp.ge.s32 	%p112, %r380, %r75;
	@%p112 bra 	$L__BB0_245;
	ld.shared.u16 	%rs484, [%r27+160];
	// begin inline asm
	{  cvt.f32.f16 %f1082, %rs484;}

	// end inline asm
	@%p98 bra 	$L__BB0_113;
	ld.global.nc.u16 	%rs485, [%rd6];
	// begin inline asm
	{  cvt.f32.f16 %f1083, %rs485;}

	// end inline asm
	ld.shared.v4.b32 	{%r381, %r382, %r383, %r384}, [smem_raw+160];
	mov.b32 	{%rs498, %rs500}, %r384;
	mov.b32 	{%rs494, %rs496}, %r383;
	mov.b32 	{%rs490, %rs492}, %r382;
	mov.b32 	{%rs486, %rs488}, %r381;
	// begin inline asm
	{  cvt.f32.f16 %f1084, %rs486;}

	// end inline asm
	fma.rn.f32 	%f1115, %f1083, %f1084, 0f00000000;
	ld.global.nc.u16 	%rs487, [%rd6+2];
	// begin inline asm
	{  cvt.f32.f16 %f1085, %rs487;}

	// end inline asm
	// begin inline asm
	{  cvt.f32.f16 %f1086, %rs488;}

	// end inline asm
	fma.rn.f32 	%f1116, %f1085, %f1086, %f1115;
	ld.global.nc.u16 	%rs489, [%rd6+4];
	// begin inline asm
	{  cvt.f32.f16 %f1087, %rs489;}

	// end inline asm
	// begin inline asm
	{  cvt.f32.f16 %f1088, %rs490;}

	// end inline asm
	fma.rn.f32 	%f1117, %f1087, %f1088, %f1116;
	ld.global.nc.u16 	%rs491, [%rd6+6];
	// begin inline asm
	{  cvt.f32.f16 %f1089, %rs491;}

	// end inline asm
	// begin inline asm
	{  cvt.f32.f16 %f1090, %rs492;}

	// end inline asm
	fma.rn.f32 	%f1118, %f1089, %f1090, %f1117;
	ld.global.nc.u16 	%rs493, [%rd6+8];
	// begin inline asm
	{  cvt.f32.f16 %f1091, %rs493;}

	// end inline asm
	// begin inline asm
	{  cvt.f32.f16 %f1092, %rs494;}

	// end inline asm
	fma.rn.f32 	%f1119, %f1091, %f1092, %f1118;
	ld.global.nc.u16 	%rs495, [%rd6+10];
	// begin inline asm
	{  cvt.f32.f16 %f1093, %rs495;}

	// end inline asm
	// begin inline asm
	{  cvt.f32.f16 %f1094, %rs496;}

	// end inline asm
	fma.rn.f32 	%f1120, %f1093, %f1094, %f1119;
	ld.global.nc.u16 	%rs497, [%rd6+12];
	// begin inline asm
	{  cvt.f32.f16 %f1095, %rs497;}

	// end inline asm
	// begin inline asm
	{  cvt.f32.f16 %f1096, %rs498;}

	// end inline asm
	fma.rn.f32 	%f1121, %f1095, %f1096, %f1120;
	ld.global.nc.u16 	%rs499, [%rd6+14];
	// begin inline asm
	{  cvt.f32.f16 %f1097, %rs499;}

	// end inline asm
	// begin inline asm
	{  cvt.f32.f16 %f1098, %rs500;}

	// end inline asm
	fma.rn.f32 	%f1122, %f1097, %f1098, %f1121;
	ld.global.nc.u16 	%rs501, [%rd6+16];
	// begin inline asm
	{  cvt.f32.f16 %f1099, %rs501;}

	// end inline asm
	ld.shared.v4.b32 	{%r385, %r386, %r387, %r388}, [smem_raw+176];
	mov.b32 	{%rs514, %rs516}, %r388;
	mov.b32 	{%rs510, %rs512}, %r387;
	mov.b32 	{%rs506, %rs508}, %r386;
	mov.b32 	{%rs502, %rs504}, %r385;
	// begin inline asm
	{  cvt.f32.f16 %f1100, %rs502;}

	// end inline asm
	fma.rn.f32 	%f1123, %f1099, %f1100, %f1122;
	ld.global.nc.u16 	%rs503, [%rd6+18];
	// begin inline asm
	{  cvt.f32.f16 %f1101, %rs503;}

	// end inline asm
	// begin inline asm
	{  cvt.f32.f16 %f1102, %rs504;}

	// end inline asm
	fma.rn.f32 	%f1124, %f1101, %f1102, %f1123;
	ld.global.nc.u16 	%rs505, [%rd6+20];
	// begin inline asm
	{  cvt.f32.f16 %f1103, %rs505;}

	// end inline asm
	// begin inline asm
	{  cvt.f32.f16 %f1104, %rs506;}

	// end inline asm
	fma.rn.f32 	%f1125, %f1103, %f1104, %f1124;
	ld.global.nc.u16 	%rs507, [%rd6+22];
	// begin inline asm
	{  cvt.f32.f16 %f1105, %rs507;}

	// end inline asm
	// begin inline asm
	{  cvt.f32.f16 %f1106, %rs508;}

	// end inline asm
	fma.rn.f32 	%f1126, %f1105, %f1106, %f1125;
	ld.global.nc.u16 	%rs509, [%rd6+24];
	// begin inline asm
	{  cvt.f32.f16 %f1107, %rs509;}

	// end inline asm
	// begin inline asm
	{  cvt.f32.f16 %f1108, %rs510;}

	// end inline asm
	fma.rn.f32 	%f1127, %f1107, %f1108, %f1126;
	ld.global.nc.u16 	%rs511, [%rd6+26];
	// begin inline asm
	{  cvt.f32.f16 %f1109, %rs511;}

	// end inline asm
	// begin inline asm
	{  cvt.f32.f16 %f1110, %rs512;}

	// end inline asm
	fma.rn.f32 	%f1128, %f1109, %f1110, %f1127;
	ld.global.nc.u16 	%rs513, [%rd6+28];
	// begin inline asm
	{  cvt.f32.f16 %f1111, %rs513;}

	// end inline asm
	// begin inline asm
	{  cvt.f32.f16 %f1112, %rs514;}

	// end inline asm
	fma.rn.f32 	%f1129, %f1111, %f1112, %f1128;
	ld.global.nc.u16 	%rs515, [%rd6+30];
	// begin inline asm
	{  cvt.f32.f16 %f1113, %rs515;}

	// end inline asm
	// begin inline asm
	{  cvt.f32.f16 %f1114, %rs516;}

	// end inline asm
	fma.rn.f32 	%f1130, %f1113, %f1114, %f1129;
	mul.f32 	%f1131, %f232, %f1130;
	ld.shared.f32 	%f1132, [%r8+-32];
	sub.f32 	%f1133, %f1131, %f1132;
	mul.f32 	%f1134, %f1133, 0f3FB8AA3B;
	ex2.approx.f32 	%f1135, %f1134;
	fma.rn.f32 	%f4072, %f1082, %f1135, %f4072;
$L__BB0_113:
	@%p99 bra 	$L__BB0_115;
	ld.global.nc.u16 	%rs517, [%rd7];
	// begin inline asm
	{  cvt.f32.f16 %f1136, %rs517;}

	// end inline asm
	ld.shared.v4.b32 	{%r389, %r390, %r391, %r392}, [smem_raw+160];
	mov.b32 	{%rs530, %rs532}, %r392;
	mov.b32 	{%rs526, %rs528}, %r391;
	mov.b32 	{%rs522, %rs524}, %r390;
	mov.b32 	{%rs518, %rs520}, %r389;
	// begin inline asm
	{  cvt.f32.f16 %f1137, %rs518;}

	// end inline asm
	fma.rn.f32 	%f1168, %f1136, %f1137, 0f00000000;
	ld.global.nc.u16 	%rs519, [%rd7+2];
	// begin inline asm
	{  cvt.f32.f16 %f1138, %rs519;}

	// end inline asm
	// begin inline asm
	{  cvt.f32.f16 %f1139, %rs520;}

	// end inline asm
	fma.rn.f32 	%f1169, %f1138, %f1139, %f1168;
	ld.global.nc.u16 	%rs521, [%rd7+4];
	// begin inline asm
	{  cvt.f32.f16 %f1140, %rs521;}

	// end inline asm
	// begin inline asm
	{  cvt.f32.f16 %f1141, %rs522;}

	// end inline asm
	fma.rn.f32 	%f1170, %f1140, %f1141, %f1169;
	ld.global.nc.u16 	%rs523, [%rd7+6];
	// begin inline asm
	{  cvt.f32.f16 %f1142, %rs523;}

	// end inline asm
	// begin inline asm
	{  cvt.f32.f16 %f1143, %rs524;}

	// end inline asm
	fma.rn.f32 	%f1171, %f1142, %f1143, %f1170;
	ld.global.nc.u16 	%rs525, [%rd7+8];
	// begin inline asm
	{  cvt.f32.f16 %f1144, %rs525;}

	// end inline asm
	// begin inline asm
	{  cvt.f32.f16 %f1145, %rs526;}

	// end inline asm
	fma.rn.f32 	%f1172, %f1144, %f1145, %f1171;
	ld.global.nc.u16 	%rs527, [%rd7+10];
	// begin inline asm
	{  cvt.f32.f16 %f1146, %rs527;}

	// end inline asm
	// begin inline asm
	{  cvt.f32.f16 %f1147, %rs528;}

	// end inline asm
	fma.rn.f32 	%f1173, %f1146, %f1147, %f1172;
	ld.global.nc.u16 	%rs529, [%rd7+12];
	// begin inline asm
	{  cvt.f32.f16 %f1148, %rs529;}

	// end inline asm
	// begin inline asm
	{  cvt.f32.f16 %f1149, %rs530;}

	// end inline asm
	fma.rn.f32 	%f1174, %f1148, %f1149, %f1173;
	ld.global.nc.u16 	%rs531, [%rd7+14];
	// begin inline asm
	{  cvt.f32.f16 %f1150, %rs531;}

	// end inline asm
	// begin inline asm
	{  cvt.f32.f16 %f1151, %rs532;}

	// end inline asm
	fma.rn.f32 	%f1175, %f1150, %f1151, %f1174;
	ld.global.nc.u16 	%rs533, [%rd7+16];
	// begin inline asm
	{  cvt.f32.f16 %f1152, %rs533;}

	// end inline asm
	ld.shared.v4.b32 	{%r393, %r394, %r395, %r396}, [smem_raw+176];
	mov.b32 	{%rs546, %rs548}, %r396;
	mov.b32 	{%rs542, %rs544}, %r395;
	mov.b32 	{%rs538, %rs540}, %r394;
	mov.b32 	{%rs534, %rs536}, %r393;
	// begin inline asm
	{  cvt.f32.f16 %f1153, %rs534;}

	// end inline asm
	fma.rn.f32 	%f1176, %f1152, %f1153, %f1175;
	ld.global.nc.u16 	%rs535, [%rd7+18];
	// begin inline asm
	{  cvt.f32.f16 %f1154, %rs535;}

	// end inline asm
	// begin inline asm
	{  cvt.f32.f16 %f1155, %rs536;}

	// end inline asm
	fma.rn.f32 	%f1177, %f1154, %f1155, %f1176;
	ld.global.nc.u16 	%rs537, [%rd7+20];
	// begin inline asm
	{  cvt.f32.f16 %f1156, %rs537;}

	// end inline asm
	// begin inline asm
	{  cvt.f32.f16 %f1157, %rs538;}

	// end inline asm
	fma.rn.f32 	%f1178, %f1156, %f1157, %f1177;
	ld.global.nc.u16 	%rs539, [%rd7+22];
	// begin inline asm
	{  cvt.f32.f16 %f1158, %rs539;}

	// end inline asm
	// begin inline asm
	{  cvt.f32.f16 %f1159, %rs540;}

	// end inline asm
	fma.rn.f32 	%f1179, %f1158, %f1159, %f1178;
	ld.global.nc.u16 	%rs541, [%rd7+24];
	// begin inline asm
	{  cvt.f32.f16 %f1160, %rs541;}

	// end inline asm
	// begin inline asm
	{  cvt.f32.f16 %f1161, %rs542;}

	// end inline asm
	fma.rn.f32 	%f1180, %f1160, %f1161, %f1179;
	ld.global.nc.u16 	%rs543, [%rd7+26];
	// begin inline asm
	{  cvt.f32.f16 %f1162, %rs543;}

	// end inline asm
	// begin inline asm
	{  cvt.f32.f16 %f1163, %rs544;}

	// end inline asm
	fma.rn.f32 	%f1181, %f1162, %f1163, %f1180;
	ld.global.nc.u16 	%rs545, [%rd7+28];
	// begin inline asm
	{  cvt.f32.f16 %f1164, %rs545;}

	// end inline asm
	// begin inline asm
	{  cvt.f32.f16 %f1165, %rs546;}

	// end inline asm
	fma.rn.f32 	%f1182, %f1164, %f1165, %f1181;
	ld.global.nc.u16 	%rs547, [%rd7+30];
	// begin inline asm
	{  cvt.f32.f16 %f1166, %rs547;}

	// end inline asm
	// begin inline asm
	{  cvt.f32.f16 %f1167, %rs548;}

	// end inline asm
	fma.rn.f32 	%f1183, %f1166, %f1167, %f1182;
	mul.f32 	%f1184, %f232, %f1183;
	ld.shared.f32 	%f1185, [%r8+-24];
	sub.f32 	%f1186, %f1184, %f1185;
	mul.f32 	%f1187, %f1186, 0f3FB8AA3B;
	ex2.approx.f32 	%f1188, %f1187;
	fma.rn.f32 	%f4073, %f1082, %f1188, %f4073;
$L__BB0_115:
	add.s32 	%r397, %r843, 6;
	setp.ge.s32 	%p115, %r397, %r75;
	@%p115 bra 	$L__BB0_245;
	ld.shared.u16 	%rs549, [%r27+192];
	// begin inline asm
	{  cvt.f32.f16 %f1189, %rs549;}

	// end inline asm
	@%p98 bra 	$L__BB0_118;
	ld.global.nc.u16 	%rs550, [%rd6];
	// begin inline asm
	{  cvt.f32.f16 %f1190, %rs550;}

	// end inline asm
	ld.shared.v4.b32 	{%r398, %r399, %r400, %r401}, [smem_raw+192];
	mov.b32 	{%rs563, %rs565}, %r401;
	mov.b32 	{%rs559, %rs561}, %r400;
	mov.b32 	{%rs555, %rs557}, %r399;
	mov.b32 	{%rs551, %rs553}, %r398;
	// begin inline asm
	{  cvt.f32.f16 %f1191, %rs551;}

	// end inline asm
	fma.rn.f32 	%f1222, %f1190, %f1191, 0f00000000;
	ld.global.nc.u16 	%rs552, [%rd6+2];
	// begin inline asm
	{  cvt.f32.f16 %f1192, %rs552;}

	// end inline asm
	// begin inline asm
	{  cvt.f32.f16 %f1193, %rs553;}

	// end inline asm
	fma.rn.f32 	%f1223, %f1192, %f1193, %f1222;
	ld.global.nc.u16 	%rs554, [%rd6+4];
	// begin inline asm
	{  cvt.f32.f16 %f1194, %rs554;}

	// end inline asm
	// begin inline asm
	{  cvt.f32.f16 %f1195, %rs555;}

	// end inline asm
	fma.rn.f32 	%f1224, %f1194, %f1195, %f1223;
	ld.global.nc.u16 	%rs556, [%rd6+6];
	// begin inline asm
	{  cvt.f32.f16 %f1196, %rs556;}

	// end inline asm
	// begin inline asm
	{  cvt.f32.f16 %f1197, %rs557;}

	// end inline asm
	fma.rn.f32 	%f1225, %f1196, %f1197, %f1224;
	ld.global.nc.u16 	%rs558, [%rd6+8];
	// begin inline asm
	{  cvt.f32.f16 %f1198, %rs558;}

	// end inline asm
	// begin inline asm
	{  cvt.f32.f16 %f1199, %rs559;}

	// end inline asm
	fma.rn.f32 	%f1226, %f1198, %f1199, %f1225;
	ld.global.nc.u16 	%rs560, [%rd6+10];
	// begin inline asm
	{  cvt.f32.f16 %f1200, %rs560;}

	// end inline asm
	// begin inline asm
	{  cvt.f32.f16 %f1201, %rs561;}

	// end inline asm
	fma.rn.f32 	%f1227, %f1200, %f1201, %f1226;
	ld.global.nc.u16 	%rs562, [%rd6+12];
	// begin inline asm
	{  cvt.f32.f16 %f1202, %rs562;}

	// end inline asm
	// begin inline asm
	{  cvt.f32.f16 %f1203, %rs563;}

	// end inline asm
	fma.rn.f32 	%f1228, %f1202, %f1203, %f1227;
	ld.global.nc.u16 	%rs564, [%rd6+14];
	// begin inline asm
	{  cvt.f32.f16 %f1204, %rs564;}

	// end inline asm
	// begin inline asm
	{  cvt.f32.f16 %f1205, %rs565;}

	// end inline asm
	fma.rn.f32 	%f1229, %f1204, %f1205, %f1228;
	ld.global.nc.u16 	%rs566, [%rd6+16];
	// begin inline asm
	{  cvt.f32.f16 %f1206, %rs566;}

	// end inline asm
	ld.shared.v4.b32 	{%r402, %r403, %r404, %r405}, [smem_raw+208];
	mov.b32 	{%rs579, %rs581}, %r405;
	mov.b32 	{%rs575, %rs577}, %r404;
	mov.b32 	{%rs571, %rs573}, %r403;
	mov.b32 	{%rs567, %rs569}, %r402;
	// begin inline asm
	{  cvt.f32.f16 %f1207, %rs567;}

	// end inline asm
	fma.rn.f32 	%f1230, %f1206, %f1207, %f1229;
	ld.global.nc.u16 	%rs568, [%rd6+18];
	// begin inline asm
	{  cvt.f32.f16 %f1208, %rs568;}

	// end inline asm
	// begin inline asm
	{  cvt.f32.f16 %f1209, %rs569;}

	// end inline asm
	fma.rn.f32 	%f1231, %f1208, %f1209, %f1230;
	ld.global.nc.u16 	%rs570, [%rd6+20];
	// begin inline asm
	{  cvt.f32.f16 %f1210, %rs570;}

	// end inline asm
	// begin inline asm
	{  cvt.f32.f16 %f1211, %rs571;}

	// end inline asm
	fma.rn.f32 	%f1232, %f1210, %f1211, %f1231;
	ld.global.nc.u16 	%rs572, [%rd6+22];
	// begin inline asm
	{  cvt.f32.f16 %f1212, %rs572;}

	// end inline asm
	// begin inline asm
	{  cvt.f32.f16 %f1213, %rs573;}

	// end inline asm
	fma.rn.f32 	%f1233, %f1212, %f1213, %f1232;
	ld.global.nc.u16 	%rs574, [%rd6+24];
	// begin inline asm
	{  cvt.f32.f16 %f1214, %rs574;}

	// end inline asm
	// begin inline asm
	{  cvt.f32.f16 %f1215, %rs575;}

	// end inline asm
	fma.rn.f32 	%f1234, %f1214, %f1215, %f1233;
	ld.global.nc.u16 	%rs576, [%rd6+26];
	// begin inline asm
	{  cvt.f32.f16 %f1216, %rs576;}

	// end inline asm
	// begin inline asm
	{  cvt.f32.f16 %f1217, %rs577;}

	// end inline asm
	fma.rn.f32 	%f1235, %f1216, %f1217, %f1234;
	ld.global.nc.u16 	%rs578, [%rd6+28];
	// begin inline asm
	{  cvt.f32.f16 %f1218, %rs578;}

	// end inline asm
	// begin inline asm
	{  cvt.f32.f16 %f1219, %rs579;}

	// end inline asm
	fma.rn.f32 	%f1236, %f1218, %f1219, %f1235;
	ld.global.nc.u16 	%rs580, [%rd6+30];
	// begin inline asm
	{  cvt.f32.f16 %f1220, %rs580;}

	// end inline asm
	// begin inline asm
	{  cvt.f32.f16 %f1221, %rs581;}

	// end inline asm
	fma.rn.f32 	%f1237, %f1220, %f1221, %f1236;
	mul.f32 	%f1238, %f232, %f1237;
	ld.shared.f32 	%f1239, [%r8+-32];
	sub.f32 	%f1240, %f1238, %f1239;
	mul.f32 	%f1241, %f1240, 0f3FB8AA3B;
	ex2.approx.f32 	%f1242, %f1241;
	fma.rn.f32 	%f4072, %f1189, %f1242, %f4072;
$L__BB0_118:
	@%p99 bra 	$L__BB0_120;
	ld.global.nc.u16 	%rs582, [%rd7];
	// begin inline asm
	{  cvt.f32.f16 %f1243, %rs582;}

	// end inline asm
	ld.shared.v4.b32 	{%r406, %r407, %r408, %r409}, [smem_raw+192];
	mov.b32 	{%rs595, %rs597}, %r409;
	mov.b32 	{%rs591, %rs593}, %r408;
	mov.b32 	{%rs587, %rs589}, %r407;
	mov.b32 	{%rs583, %rs585}, %r406;
	// begin inline asm
	{  cvt.f32.f16 %f1244, %rs583;}

	// end inline asm
	fma.rn.f32 	%f1275, %f1243, %f1244, 0f00000000;
	ld.global.nc.u16 	%rs584, [%rd7+2];
	// begin inline asm
	{  cvt.f32.f16 %f1245, %rs584;}

	// end inline asm
	// begin inline asm
	{  cvt.f32.f16 %f1246, %rs585;}

	// end inline asm
	fma.rn.f32 	%f1276, %f1245, %f1246, %f1275;
	ld.global.nc.u16 	%rs586, [%rd7+4];
	// begin inline asm
	{  cvt.f32.f16 %f1247, %rs586;}

	// end inline asm
	// begin inline asm
	{  cvt.f32.f16 %f1248, %rs587;}

	// end inline asm
	fma.rn.f32 	%f1277, %f1247, %f1248, %f1276;
	ld.global.nc.u16 	%rs588, [%rd7+6];
	// begin inline asm
	{  cvt.f32.f16 %f1249, %rs588;}

	// end inline asm
	// begin inline asm
	{  cvt.f32.f16 %f1250, %rs589;}

	// end inline asm
	fma.rn.f32 	%f1278, %f1249, %f1250, %f1277;
	ld.global.nc.u16 	%rs590, [%rd7+8];
	// begin inline asm
	{  cvt.f32.f16 %f1251, %rs590;}

	// end inline asm
	// begin inline asm
	{  cvt.f32.f16 %f1252, %rs591;}

	// end inline asm
	fma.rn.f32 	%f1279, %f1251, %f1252, %f1278;
	ld.global.nc.u16 	%rs592, [%rd7+10];
	// begin inline asm
	{  cvt.f32.f16 %f1253, %rs592;}

	// end inline asm
	// begin inline asm
	{  cvt.f32.f16 %f1254, %rs593;}

	// end inline asm
	fma.rn.f32 	%f1280, %f1253, %f1254, %f1279;
	ld.global.nc.u16 	%rs594, [%rd7+12];
	// begin inline asm
	{  cvt.f32.f16 %f1255, %rs594;}

	// end inline asm
	// begin inline asm
	{  cvt.f32.f16 %f1256, %rs595;}

	// end inline asm
	fma.rn.f32 	%f1281, %f1255, %f1256, %f1280;
	ld.global.nc.u16 	%rs596, [%rd7+14];
	// begin inline asm
	{  cvt.f32.f16 %f1257, %rs596;}

	// end inline asm
	// begin inline asm
	{  cvt.f32.f16 %f1258, %rs597;}

	// end inline asm
	fma.rn.f32 	%f1282, %f1257, %f1258, %f1281;
	ld.global.nc.u16 	%rs598, [%rd7+16];
	// begin inline asm
	{  cvt.f32.f16 %f1259, %rs598;}

	// end inline asm
	ld.shared.v4.b32 	{%r410, %r411, %r412, %r413}, [smem_raw+208];
	mov.b32 	{%rs611, %rs613}, %r413;
	mov.b32 	{%rs607, %rs609}, %r412;
	mov.b32 	{%rs603, %rs605}, %r411;
	mov.b32 	{%rs599, %rs601}, %r410;
	// begin inline asm
	{  cvt.f32.f16 %f1260, %rs599;}

	// end inline asm
	fma.rn.f32 	%f1283, %f1259, %f1260, %f1282;
	ld.global.nc.u16 	%rs600, [%rd7+18];
	// begin inline asm
	{  cvt.f32.f16 %f1261, %rs600;}

	// end inline asm
	// begin inline asm
	{  cvt.f32.f16 %f1262, %rs601;}

	// end inline asm
	fma.rn.f32 	%f1284, %f1261, %f1262, %f1283;
	ld.global.nc.u16 	%rs602, [%rd7+20];
	// begin inline asm
	{  cvt.f32.f16 %f1263, %rs602;}

	// end inline asm
	// begin inline asm
	{  cvt.f32.f16 %f1264, %rs603;}

	// end inline asm
	fma.rn.f32 	%f1285, %f1263, %f1264, %f1284;
	ld.global.nc.u16 	%rs604, [%rd7+22];
	// begin inline asm
	{  cvt.f32.f16 %f1265, %rs604;}

	// end inline asm
	// begin inline asm
	{  cvt.f32.f16 %f1266, %rs605;}

	// end inline asm
	fma.rn.f32 	%f1286, %f1265, %f1266, %f1285;
	ld.global.nc.u16 	%rs606, [%rd7+24];
	// begin inline asm
	{  cvt.f32.f16 %f1267, %rs606;}

	// end inline asm
	// begin inline asm
	{  cvt.f32.f16 %f1268, %rs607;}

	// end inline asm
	fma.rn.f32 	%f1287, %f1267, %f1268, %f1286;
	ld.global.nc.u16 	%rs608, [%rd7+26];
	// begin inline asm
	{  cvt.f32.f16 %f1269, %rs608;}

	// end inline asm
	// begin inline asm
	{  cvt.f32.f16 %f1270, %rs609;}

	// end inline asm
	fma.rn.f32 	%f1288, %f1269, %f1270, %f1287;
	ld.global.nc.u16 	%rs610, [%rd7+28];
	// begin inline asm
	{  cvt.f32.f16 %f1271, %rs610;}

	// end inline asm
	// begin inline asm
	{  cvt.f32.f16 %f1272, %rs611;}

	// end inline asm
	fma.rn.f32 	%f1289, %f1271, %f1272, %f1288;
	ld.global.nc.u16 	%rs612, [%rd7+30];
	// begin inline asm
	{  cvt.f32.f16 %f1273, %rs612;}

	// end inline asm
	// begin inline asm
	{  cvt.f32.f16 %f1274, %rs613;}

	// end inline asm
	fma.rn.f32 	%f1290, %f1273, %f1274, %f1289;
	mul.f32 	%f1291, %f232, %f1290;
	ld.shared.f32 	%f1292, [%r8+-24];
	sub.f32 	%f1293, %f1291, %f1292;
	mul.f32 	%f1294, %f1293, 0f3FB8AA3B;
	ex2.approx.f32 	%f1295, %f1294;
	fma.rn.f32 	%f4073, %f1189, %f1295, %f4073;
$L__BB0_120:
	add.s32 	%r414, %r843, 7;
	setp.ge.s32 	%p118, %r414, %r75;
	@%p118 bra 	$L__BB0_245;
	ld.shared.u16 	%rs614, [%r27+224];
	// begin inline asm
	{  cvt.f32.f16 %f1296, %rs614;}

	// end inline asm
	@%p98 bra 	$L__BB0_123;
	ld.global.nc.u16 	%rs615, [%rd6];
	// begin inline asm
	{  cvt.f32.f16 %f1297, %rs615;}

	// end inline asm
	ld.shared.v4.b32 	{%r415, %r416, %r417, %r418}, [smem_raw+224];
	mov.b32 	{%rs628, %rs630}, %r418;
	mov.b32 	{%rs624, %rs626}, %r417;
	mov.b32 	{%rs620, %rs622}, %r416;
	mov.b32 	{%rs616, %rs618}, %r415;
	// begin inline asm
	{  cvt.f32.f16 %f1298, %rs616;}

	// end inline asm
	fma.rn.f32 	%f1329, %f1297, %f1298, 0f00000000;
	ld.global.nc.u16 	%rs617, [%rd6+2];
	// begin inline asm
	{  cvt.f32.f16 %f1299, %rs617;}

	// end inline asm
	// begin inline asm
	{  cvt.f32.f16 %f1300, %rs618;}

	// end inline asm
	fma.rn.f32 	%f1330, %f1299, %f1300, %f1329;
	ld.global.nc.u16 	%rs619, [%rd6+4];
	// begin inline asm
	{  cvt.f32.f16 %f1301, %rs619;}

	// end inline asm
	// begin inline asm
	{  cvt.f32.f16 %f1302, %rs620;}

	// end inline asm
	fma.rn.f32 	%f1331, %f1301, %f1302, %f1330;
	ld.global.nc.u16 	%rs621, [%rd6+6];
	// begin inline asm
	{  cvt.f32.f16 %f1303, %rs621;}

	// end inline asm
	// begin inline asm
	{  cvt.f32.f16 %f1304, %rs622;}

	// end inline asm
	fma.rn.f32 	%f1332, %f1303, %f1304, %f1331;
	ld.global.nc.u16 	%rs623, [%rd6+8];
	// begin inline asm
	{  cvt.f32.f16 %f1305, %rs623;}

	// end inline asm
	// begin inline asm
	{  cvt.f32.f16 %f1306, %rs624;}

	// end inline asm
	fma.rn.f32 	%f1333, %f1305, %f1306, %f1332;
	ld.global.nc.u16 	%rs625, [%rd6+10];
	// begin inline asm
	{  cvt.f32.f16 %f1307, %rs625;}

	// end inline asm
	// begin inline asm
	{  cvt.f32.f16 %f1308, %rs626;}

	// end inline asm
	fma.rn.f32 	%f1334, %f1307, %f1308, %f1333;
	ld.global.nc.u16 	%rs627, [%rd6+12];
	// begin inline asm
	{  cvt.f32.f16 %f1309, %rs627;}

	// end inline asm
	// begin inline asm
	{  cvt.f32.f16 %f1310, %rs628;}

	// end inline asm
	fma.rn.f32 	%f1335, %f1309, %f1310, %f1334;
	ld.global.nc.u16 	%rs629, [%rd6+14];
	// begin inline asm
	{  cvt.f32.f16 %f1311, %rs629;}

	// end inline asm
	// begin inline asm
	{  cvt.f32.f16 %f1312, %rs630;}

	// end inline asm
	fma.rn.f32 	%f1336, %f1311, %f1312, %f1335;
	ld.global.nc.u16 	%rs631, [%rd6+16];
	// begin inline asm
	{  cvt.f32.f16 %f1313, %rs631;}

	// end inline asm
	ld.shared.v4.b32 	{%r419, %r420, %r421, %r422}, [smem_raw+240];
	mov.b32 	{%rs644, %rs646}, %r422;
	mov.b32 	{%rs640, %rs642}, %r421;
	mov.b32 	{%rs636, %rs638}, %r420;
	mov.b32 	{%rs632, %rs634}, %r419;
	// begin inline asm
	{  cvt.f32.f16 %f1314, %rs632;}

	// end inline asm
	fma.rn.f32 	%f1337, %f1313, %f1314, %f1336;
	ld.global.nc.u16 	%rs633, [%rd6+18];
	// begin inline asm
	{  cvt.f32.f16 %f1315, %rs633;}

	// end inline asm
	// begin inline asm
	{  cvt.f32.f16 %f1316, %rs634;}

	// end inline asm
	fma.rn.f32 	%f1338, %f1315, %f1316, %f1337;
	ld.global.nc.u16 	%rs635, [%rd6+20];
	// begin inline asm
	{  cvt.f32.f16 %f1317, %rs635;}

	// end inline asm
	// begin inline asm
	{  cvt.f32.f16 %f1318, %rs636;}

	// end inline asm
	fma.rn.f32 	%f1339, %f1317, %f1318, %f1338;
	ld.global.nc.u16 	%rs637, [%rd6+22];
	// begin inline asm
	{  cvt.f32.f16 %f1319, %rs637;}

	// end inline asm
	// begin inline asm
	{  cvt.f32.f16 %f1320, %rs638;}

	// end inline asm
	fma.rn.f32 	%f1340, %f1319, %f1320, %f1339;
	ld.global.nc.u16 	%rs639, [%rd6+24];
	// begin inline asm
	{  cvt.f32.f16 %f1321, %rs639;}

	// end inline asm
	// begin inline asm
	{  cvt.f32.f16 %f1322, %rs640;}

	// end inline asm
	fma.rn.f32 	%f1341, %f1321, %f1322, %f1340;
	ld.global.nc.u16 	%rs641, [%rd6+26];
	// begin inline asm
	{  cvt.f32.f16 %f1323, %rs641;}

	// end inline asm
	// begin inline asm
	{  cvt.f32.f16 %f1324, %rs642;}

	// end inline asm
	fma.rn.f32 	%f1342, %f1323, %f1324, %f1341;
	ld.global.nc.u16 	%rs643, [%rd6+28];
	// begin inline asm
	{  cvt.f32.f16 %f1325, %rs643;}

	// end inline asm
	// begin inline asm
	{  cvt.f32.f16 %f1326, %rs644;}

	// end inline asm
	fma.rn.f32 	%f1343, %f1325, %f1326, %f1342;
	ld.global.nc.u16 	%rs645, [%rd6+30];
	// begin inline asm
	{  cvt.f32.f16 %f1327, %rs645;}

	// end inline asm
	// begin inline asm
	{  cvt.f32.f16 %f1328, %rs646;}

	// end inline asm
	fma.rn.f32 	%f1344, %f1327, %f1328, %f1343;
	mul.f32 	%f1345, %f232, %f1344;
	ld.shared.f32 	%f1346, [%r8+-32];
	sub.f32 	%f1347, %f1345, %f1346;
	mul.f32 	%f1348, %f1347, 0f3FB8AA3B;
	ex2.approx.f32 	%f1349, %f1348;
	fma.rn.f32 	%f4072, %f1296, %f1349, %f4072;
$L__BB0_123:
	@%p99 bra 	$L__BB0_125;
	ld.global.nc.u16 	%rs647, [%rd7];
	// begin inline asm
	{  cvt.f32.f16 %f1350, %rs647;}

	// end inline asm
	ld.shared.v4.b32 	{%r423, %r424, %r425, %r426}, [smem_raw+224];
	mov.b32 	{%rs660, %rs662}, %r426;
	mov.b32 	{%rs656, %rs658}, %r425;
	mov.b32 	{%rs652, %rs654}, %r424;
	mov.b32 	{%rs648, %rs650}, %r423;
	// begin inline asm
	{  cvt.f32.f16 %f1351, %rs648;}

	// end inline asm
	fma.rn.f32 	%f1382, %f1350, %f1351, 0f00000000;
	ld.global.nc.u16 	%rs649, [%rd7+2];
	// begin inline asm
	{  cvt.f32.f16 %f1352, %rs649;}

	// end inline asm
	// begin inline asm
	{  cvt.f32.f16 %f1353, %rs650;}

	// end inline asm
	fma.rn.f32 	%f1383, %f1352, %f1353, %f1382;
	ld.global.nc.u16 	%rs651, [%rd7+4];
	// begin inline asm
	{  cvt.f32.f16 %f1354, %rs651;}

	// end inline asm
	// begin inline asm
	{  cvt.f32.f16 %f1355, %rs652;}

	// end inline asm
	fma.rn.f32 	%f1384, %f1354, %f1355, %f1383;
	ld.global.nc.u16 	%rs653, [%rd7+6];
	// begin inline asm
	{  cvt.f32.f16 %f1356, %rs653;}

	// end inline asm
	// begin inline asm
	{  cvt.f32.f16 %f1357, %rs654;}

	// end inline asm
	fma.rn.f32 	%f1385, %f1356, %f1357, %f1384;
	ld.global.nc.u16 	%rs655, [%rd7+8];
	// begin inline asm
	{  cvt.f32.f16 %f1358, %rs655;}

	// end inline asm
	// begin inline asm
	{  cvt.f32.f16 %f1359, %rs656;}

	// end inline asm
	fma.rn.f32 	%f1386, %f1358, %f1359, %f1385;
	ld.global.nc.u16 	%rs657, [%rd7+10];
	// begin inline asm
	{  cvt.f32.f16 %f1360, %rs657;}

	// end inline asm
	// begin inline asm
	{  cvt.f32.f16 %f1361, %rs658;}

	// end inline asm
	fma.rn.f32 	%f1387, %f1360, %f1361, %f1386;
	ld.global.nc.u16 	%rs659, [%rd7+12];
	// begin inline asm
	{  cvt.f32.f16 %f1362, %rs659;}

	// end inline asm
	// begin inline asm
	{  cvt.f32.f16 %f1363, %rs660;}

	// end inline asm
	fma.rn.f32 	%f1388, %f1362, %f1363, %f1387;
	ld.global.nc.u16 	%rs661, [%rd7+14];
	// begin inline asm
	{  cvt.f32.f16 %f1364, %rs661;}

	// end inline asm
	// begin inline asm
	{  cvt.f32.f16 %f1365, %rs662;}

	// end inline asm
	fma.rn.f32 	%f1389, %f1364, %f1365, %f1388;
	ld.global.nc.u16 	%rs663, [%rd7+16];
	// begin inline asm
	{  cvt.f32.f16 %f1366, %rs663;}

	// end inline asm
	ld.shared.v4.b32 	{%r427, %r428, %r429, %r430}, [smem_raw+240];
	mov.b32 	{%rs676, %rs678}, %r430;
	mov.b32 	{%rs672, %rs674}, %r429;
	mov.b32 	{%rs668, %rs670}, %r428;
	mov.b32 	{%rs664, %rs666}, %r427;
	// begin inline asm
	{  cvt.f32.f16 %f1367, %rs664;}

	// end inline asm
	fma.rn.f32 	%f1390, %f1366, %f1367, %f1389;
	ld.global.nc.u16 	%rs665, [%rd7+18];
	// begin inline asm
	{  cvt.f32.f16 %f1368, %rs665;}

	// end inline asm
	// begin inline asm
	{  cvt.f32.f16 %f1369, %rs666;}

	// end inline asm
	fma.rn.f32 	%f1391, %f1368, %f1369, %f1390;
	ld.global.nc.u16 	%rs667, [%rd7+20];
	// begin inline asm
	{  cvt.f32.f16 %f1370, %rs667;}

	// end inline asm
	// begin inline asm
	{  cvt.f32.f16 %f1371, %rs668;}

	// end inline asm
	fma.rn.f32 	%f1392, %f1370, %f1371, %f1391;
	ld.global.nc.u16 	%rs669, [%rd7+22];
	// begin inline asm
	{  cvt.f32.f16 %f1372, %rs669;}

	// end inline asm
	// begin inline asm
	{  cvt.f32.f16 %f1373, %rs670;}

	// end inline asm
	fma.rn.f32 	%f1393, %f1372, %f1373, %f1392;
	ld.global.nc.u16 	%rs671, [%rd7+24];
	// begin inline asm
	{  cvt.f32.f16 %f1374, %rs671;}

	// end inline asm
	// begin inline asm
	{  cvt.f32.f16 %f1375, %rs672;}

	// end inline asm
	fma.rn.f32 	%f1394, %f1374, %f1375, %f1393;
	ld.global.nc.u16 	%rs673, [%rd7+26];
	// begin inline asm
	{  cvt.f32.f16 %f1376, %rs673;}

	// end inline asm
	// begin inline asm
	{  cvt.f32.f16 %f1377, %rs674;}

	// end inline asm
	fma.rn.f32 	%f1395, %f1376, %f1377, %f1394;
	ld.global.nc.u16 	%rs675, [%rd7+28];
	// begin inline asm
	{  cvt.f32.f16 %f1378, %rs675;}

	// end inline asm
	// begin inline asm
	{  cvt.f32.f16 %f1379, %rs676;}

	// end inline asm
	fma.rn.f32 	%f1396, %f1378, %f1379, %f1395;
	ld.global.nc.u16 	%rs677, [%rd7+30];
	// begin inline asm
	{  cvt.f32.f16 %f1380, %rs677;}

	// end inline asm
	// begin inline asm
	{  cvt.f32.f16 %f1381, %rs678;}

	// end inline asm
	fma.rn.f32 	%f1397, %f1380, %f1381, %f1396;
	mul.f32 	%f1398, %f232, %f1397;
	ld.shared.f32 	%f1399, [%r8+-24];
	sub.f32 	%f1400, %f1398, %f1399;
	mul.f32 	%f1401, %f1400, 0f3FB8AA3B;
	ex2.approx.f32 	%f1402, %f1401;
	fma.rn.f32 	%f4073, %f1296, %f1402, %f4073;
$L__BB0_125:
	add.s32 	%r431, %r843, 8;
	setp.ge.s32 	%p121, %r431, %r75;
	@%p121 bra 	$L__BB0_245;
	ld.shared.u16 	%rs679, [%r27+256];
	// begin inline asm
	{  cvt.f32.f16 %f1403, %rs679;}

	// end inline asm
	@%p98 bra 	$L__BB0_128;
	ld.global.nc.u16 	%rs680, [%rd6];
	// begin inline asm
	{  cvt.f32.f16 %f1404, %rs680;}

	// end inline asm
	ld.shared.v4.b32 	{%r432, %r433, %r434, %r435}, [smem_raw+256];
	mov.b32 	{%rs693, %rs695}, %r435;
	mov.b32 	{%rs689, %rs691}, %r434;
	mov.b32 	{%rs685, %rs687}, %r433;
	mov.b32 	{%rs681, %rs683}, %r432;
	// begin inline asm
	{  cvt.f32.f16 %f1405, %rs681;}

	// end inline asm
	fma.rn.f32 	%f1436, %f1404, %f1405, 0f00000000;
	ld.global.nc.u16 	%rs682, [%rd6+2];
	// begin inline asm
	{  cvt.f32.f16 %f1406, %rs682;}

	// end inline asm
	// begin inline asm
	{  cvt.f32.f16 %f1407, %rs683;}

	// end inline asm
	fma.rn.f32 	%f1437, %f1406, %f1407, %f1436;
	ld.global.nc.u16 	%rs684, [%rd6+4];
	// begin inline asm
	{  cvt.f32.f16 %f1408, %rs684;}

	// end inline asm
	// begin inline asm
	{  cvt.f32.f16 %f1409, %rs685;}

	// end inline asm
	fma.rn.f32 	%f1438, %f1408, %f1409, %f1437;
	ld.global.nc.u16 	%rs686, [%rd6+6];
	// begin inline asm
	{  cvt.f32.f16 %f1410, %rs686;}

	// end inline asm
	// begin inline asm
	{  cvt.f32.f16 %f1411, %rs687;}

	// end inline asm
	fma.rn.f32 	%f1439, %f1410, %f1411, %f1438;
	ld.global.nc.u16 	%rs688, [%rd6+8];
	// begin inline asm
	{  cvt.f32.f16 %f1412, %rs688;}

	// end inline asm
	// begin inline asm
	{  cvt.f32.f16 %f1413, %rs689;}

	// end inline asm
	fma.rn.f32 	%f1440, %f1412, %f1413, %f1439;
	ld.global.nc.u16 	%rs690, [%rd6+10];
	// begin inline asm
	{  cvt.f32.f16 %f1414, %rs690;}

	// end inline asm
	// begin inline asm
	{  cvt.f32.f16 %f1415, %rs691;}

	// end inline asm
	fma.rn.f32 	%f1441, %f1414, %f1415, %f1440;
	ld.global.nc.u16 	%rs692, [%rd6+12];
	// begin inline asm
	{  cvt.f32.f16 %f1416, %rs692;}

	// end inline asm
	// begin inline asm
	{  cvt.f32.f16 %f1417, %rs693;}

	// end inline asm
	fma.rn.f32 	%f1442, %f1416, %f1417, %f1441;
	ld.global.nc.u16 	%rs694, [%rd6+14];
	// begin inline asm
	{  cvt.f32.f16 %f1418, %rs694;}

	// end inline asm
	// begin inline asm
	{  cvt.f32.f16 %f1419, %rs695;}

	// end inline asm
	fma.rn.f32 	%f1443, %f1418, %f1419, %f1442;
	ld.global.nc.u16 	%rs696, [%rd6+16];
	// begin inline asm
	{  cvt.f32.f16 %f1420, %rs696;}

	// end inline asm
	ld.shared.v4.b32 	{%r436, %r437, %r438, %r439}, [smem_raw+272];
	mov.b32 	{%rs709, %rs711}, %r439;
	mov.b32 	{%rs705, %rs707}, %r438;
	mov.b32 	{%rs701, %rs703}, %r437;
	mov.b32 	{%rs697, %rs699}, %r436;
	// begin inline asm
	{  cvt.f32.f16 %f1421, %rs697;}

	// end inline asm
	fma.rn.f32 	%f1444, %f1420, %f1421, %f1443;
	ld.global.nc.u16 	%rs698, [%rd6+18];
	// begin inline asm
	{  cvt.f32.f16 %f1422, %rs698;}

	// end inline asm
	// begin inline asm
	{  cvt.f32.f16 %f1423, %rs699;}

	// end inline asm
	fma.rn.f32 	%f1445, %f1422, %f1423, %f1444;
	ld.global.nc.u16 	%rs700, [%rd6+20];
	// begin inline asm
	{  cvt.f32.f16 %f1424, %rs700;}

	// end inline asm
	// begin inline asm
	{  cvt.f32.f16 %f1425, %rs701;}

	// end inline asm
	fma.rn.f32 	%f1446, %f1424, %f1425, %f1445;
	ld.global.nc.u16 	%rs702, [%rd6+22];
	// begin inline asm
	{  cvt.f32.f16 %f1426, %rs702;}

	// end inline asm
	// begin inline asm
	{  cvt.f32.f16 %f1427, %rs703;}

	// end inline asm
	fma.rn.f32 	%f1447, %f1426, %f1427, %f1446;
	ld.global.nc.u16 	%rs704, [%rd6+24];
	// begin inline asm
	{  cvt.f32.f16 %f1428, %rs704;}

	// end inline asm
	// begin inline asm
	{  cvt.f32.f16 %f1429, %rs705;}

	// end inline asm
	fma.rn.f32 	%f1448, %f1428, %f1429, %f1447;
	ld.global.nc.u16 	%rs706, [%rd6+26];
	// begin inline asm
	{  cvt.f32.f16 %f1430, %rs706;}

	// end inline asm
	// begin inline asm
	{  cvt.f32.f16 %f1431, %rs707;}

	// end inline asm
	fma.rn.f32 	%f1449, %f1430, %f1431, %f1448;
	ld.global.nc.u16 	%rs708, [%rd6+28];
	// begin inline asm
	{  cvt.f32.f16 %f1432, %rs708;}

	// end inline asm
	// begin inline asm
	{  cvt.f32.f16 %f1433, %rs709;}

	// end inline asm
	fma.rn.f32 	%f1450, %f1432, %f1433, %f1449;
	ld.global.nc.u16 	%rs710, [%rd6+30];
	// begin inline asm
	{  cvt.f32.f16 %f1434, %rs710;}

	// end inline asm
	// begin inline asm
	{  cvt.f32.f16 %f1435, %rs711;}

	// end inline asm
	fma.rn.f32 	%f1451, %f1434, %f1435, %f1450;
	mul.f32 	%f1452, %f232, %f1451;
	ld.shared.f32 	%f1453, [%r8+-32];
	sub.f32 	%f1454, %f1452, %f1453;
	mul.f32 	%f1455, %f1454, 0f3FB8AA3B;
	ex2.approx.f32 	%f1456, %f1455;
	fma.rn.f32 	%f4072, %f1403, %f1456, %f4072;
$L__BB0_128:
	@%p99 bra 	$L__BB0_130;
	ld.global.nc.u16 	%rs712, [%rd7];
	// begin inline asm
	{  cvt.f32.f16 %f1457, %rs712;}

	// end inline asm
	ld.shared.v4.b32 	{%r440, %r441, %r442, %r443}, [smem_raw+256];
	mov.b32 	{%rs725, %rs727}, %r443;
	mov.b32 	{%rs721, %rs723}, %r442;
	mov.b32 	{%rs717, %rs719}, %r441;
	mov.b32 	{%rs713, %rs715}, %r440;
	// begin inline asm
	{  cvt.f32.f16 %f1458, %rs713;}

	// end inline asm
	fma.rn.f32 	%f1489, %f1457, %f1458, 0f00000000;
	ld.global.nc.u16 	%rs714, [%rd7+2];
	// begin inline asm
	{  cvt.f32.f16 %f1459, %rs714;}

	// end inline asm
	// begin inline asm
	{  cvt.f32.f16 %f1460, %rs715;}

	// end inline asm
	fma.rn.f32 	%f1490, %f1459, %f1460, %f1489;
	ld.global.nc.u16 	%rs716, [%rd7+4];
	// begin inline asm
	{  cvt.f32.f16 %f1461, %rs716;}

	// end inline asm
	// begin inline asm
	{  cvt.f32.f16 %f1462, %rs717;}

	// end inline asm
	fma.rn.f32 	%f1491, %f1461, %f1462, %f1490;
	ld.global.nc.u16 	%rs718, [%rd7+6];
	// begin inline asm
	{  cvt.f32.f16 %f1463, %rs718;}

	// end inline asm
	// begin inline asm
	{  cvt.f32.f16 %f1464, %rs719;}

	// end inline asm
	fma.rn.f32 	%f1492, %f1463, %f1464, %f1491;
	ld.global.nc.u16 	%rs720, [%rd7+8];
	// begin inline asm
	{  cvt.f32.f16 %f1465, %rs720;}

	// end inline asm
	// begin inline asm
	{  cvt.f32.f16 %f1466, %rs721;}

	// end inline asm
	fma.rn.f32 	%f1493, %f1465, %f1466, %f1492;
	ld.global.nc.u16 	%rs722, [%rd7+10];
	// begin inline asm
	{  cvt.f32.f16 %f1467, %rs722;}

	// end inline asm
	// begin inline asm
	{  cvt.f32.f16 %f1468, %rs723;}

	// end inline asm
	fma.rn.f32 	%f1494, %f1467, %f1468, %f1493;
	ld.global.nc.u16 	%rs724, [%rd7+12];
	// begin inline asm
	{  cvt.f32.f16 %f1469, %rs724;}

	// end inline asm
	// begin inline asm
	{  cvt.f32.f16 %f1470, %rs725;}

	// end inline asm
	fma.rn.f32 	%f1495, %f1469, %f1470, %f1494;
	ld.global.nc.u16 	%rs726, [%rd7+14];
	// begin inline asm
	{  cvt.f32.f16 %f1471, %rs726;}

	// end inline asm
	// begin inline asm
	{  cvt.f32.f16 %f1472, %rs727;}

	// end inline asm
	fma.rn.f32 	%f1496, %f1471, %f1472, %f1495;
	ld.global.nc.u16 	%rs728, [%rd7+16];
	// begin inline asm
	{  cvt.f32.f16 %f1473, %rs728;}

	// end inline asm
	ld.shared.v4.b32 	{%r444, %r445, %r446, %r447}, [smem_raw+272];
	mov.b32 	{%rs741, %rs743}, %r447;
	mov.b32 	{%rs737, %rs739}, %r446;
	mov.b32 	{%rs733, %rs735}, %r445;
	mov.b32 	{%rs729, %rs731}, %r444;
	// begin inline asm
	{  cvt.f32.f16 %f1474, %rs729;}

	// end inline asm
	fma.rn.f32 	%f1497, %f1473, %f1474, %f1496;
	ld.global.nc.u16 	%rs730, [%rd7+18];
	// begin inline asm
	{  cvt.f32.f16 %f1475, %rs730;}

	// end inline asm
	// begin inline asm
	{  cvt.f32.f16 %f1476, %rs731;}

	// end inline asm
	fma.rn.f32 	%f1498, %f1475, %f1476, %f1497;
	ld.global.nc.u16 	%rs732, [%rd7+20];
	// begin inline asm
	{  cvt.f32.f16 %f1477, %rs732;}

	// end inline asm
	// begin inline asm
	{  cvt.f32.f16 %f1478, %rs733;}

	// end inline asm
	fma.rn.f32 	%f1499, %f1477, %f1478, %f1498;
	ld.global.nc.u16 	%rs734, [%rd7+22];
	// begin inline asm
	{  cvt.f32.f16 %f1479, %rs734;}

	// end inline asm
	// begin inline asm
	{  cvt.f32.f16 %f1480, %rs735;}

	// end inline asm
	fma.rn.f32 	%f1500, %f1479, %f1480, %f1499;
	ld.global.nc.u16 	%rs736, [%rd7+24];
	// begin inline asm
	{  cvt.f32.f16 %f1481, %rs736;}

	// end inline asm
	// begin inline asm
	{  cvt.f32.f16 %f1482, %rs737;}

	// end inline asm
	fma.rn.f32 	%f1501, %f1481, %f1482, %f1500;
	ld.global.nc.u16 	%rs738, [%rd7+26];
	// begin inline asm
	{  cvt.f32.f16 %f1483, %rs738;}

	// end inline asm
	// begin inline asm
	{  cvt.f32.f16 %f1484, %rs739;}

	// end inline asm
	fma.rn.f32 	%f1502, %f1483, %f1484, %f1501;
	ld.global.nc.u16 	%rs740, [%rd7+28];
	// begin inline asm
	{  cvt.f32.f16 %f1485, %rs740;}

	// end inline asm
	// begin inline asm
	{  cvt.f32.f16 %f1486, %rs741;}

	// end inline asm
	fma.rn.f32 	%f1503, %f1485, %f1486, %f1502;
	ld.global.nc.u16 	%rs742, [%rd7+30];
	// begin inline asm
	{  cvt.f32.f16 %f1487, %rs742;}

	// end inline asm
	// begin inline asm
	{  cvt.f32.f16 %f1488, %rs743;}

	// end inline asm
	fma.rn.f32 	%f1504, %f1487, %f1488, %f1503;
	mul.f32 	%f1505, %f232, %f1504;
	ld.shared.f32 	%f1506, [%r8+-24];
	sub.f32 	%f1507, %f1505, %f1506;
	mul.f32 	%f1508, %f1507, 0f3FB8AA3B;
	ex2.approx.f32 	%f1509, %f1508;
	fma.rn.f32 	%f4073, %f1403, %f1509, %f4073;
$L__BB0_130:
	add.s32 	%r448, %r843, 9;
	setp.ge.s32 	%p124, %r448, %r75;
	@%p124 bra 	$L__BB0_245;
	ld.shared.u16 	%rs744, [%r27+288];
	// begin inline asm
	{  cvt.f32.f16 %f1510, %rs744;}

	// end inline asm
	@%p98 bra 	$L__BB0_133;
	ld.global.nc.u16 	%rs745, [%rd6];
	// begin inline asm
	{  cvt.f32.f16 %f1511, %rs745;}

	// end inline asm
	ld.shared.v4.b32 	{%r449, %r450, %r451, %r452}, [smem_raw+288];
	mov.b32 	{%rs758, %rs760}, %r452;
	mov.b32 	{%rs754, %rs756}, %r451;
	mov.b32 	{%rs750, %rs752}, %r450;
	mov.b32 	{%rs746, %rs748}, %r449;
	// begin inline asm
	{  cvt.f32.f16 %f1512, %rs746;}

	// end inline asm
	fma.rn.f32 	%f1543, %f1511, %f1512, 0f00000000;
	ld.global.nc.u16 	%rs747, [%rd6+2];
	// begin inline asm
	{  cvt.f32.f16 %f1513, %rs747;}

	// end inline asm
	// begin inline asm
	{  cvt.f32.f16 %f1514, %rs748;}

	// end inline asm
	fma.rn.f32 	%f1544, %f1513, %f1514, %f1543;
	ld.global.nc.u16 	%rs749, [%rd6+4];
	// begin inline asm
	{  cvt.f32.f16 %f1515, %rs749;}

	// end inline asm
	// begin inline asm
	{  cvt.f32.f16 %f1516, %rs750;}

	// end inline asm
	fma.rn.f32 	%f1545, %f1515, %f1516, %f1544;
	ld.global.nc.u16 	%rs751, [%rd6+6];
	// begin inline asm
	{  cvt.f32.f16 %f1517, %rs751;}

	// end inline asm
	// begin inline asm
	{  cvt.f32.f16 %f1518, %rs752;}

	// end inline asm
	fma.rn.f32 	%f1546, %f1517, %f1518, %f1545;
	ld.global.nc.u16 	%rs753, [%rd6+8];
	// begin inline asm
	{  cvt.f32.f16 %f1519, %rs753;}

	// end inline asm
	// begin inline asm
	{  cvt.f32.f16 %f1520, %rs754;}

	// end inline asm
	fma.rn.f32 	%f1547, %f1519, %f1520, %f1546;
	ld.global.nc.u16 	%rs755, [%rd6+10];
	// begin inline asm
	{  cvt.f32.f16 %f1521, %rs755;}

	// end inline asm
	// begin inline asm
	{  cvt.f32.f16 %f1522, %rs756;}

	// end inline asm
	fma.rn.f32 	%f1548, %f1521, %f1522, %f1547;
	ld.global.nc.u16 	%rs757, [%rd6+12];
	// begin inline asm
	{  cvt.f32.f16 %f1523, %rs757;}

	// end inline asm
	// begin inline asm
	{  cvt.f32.f16 %f1524, %rs758;}

	// end inline asm
	fma.rn.f32 	%f1549, %f1523, %f1524, %f1548;
	ld.global.nc.u16 	%rs759, [%rd6+14];
	// begin inline asm
	{  cvt.f32.f16 %f1525, %rs759;}

	// end inline asm
	// begin inline asm
	{  cvt.f32.f16 %f1526, %rs760;}

	// end inline asm
	fma.rn.f32 	%f1550, %f1525, %f1526, %f1549;
	ld.global.nc.u16 	%rs761, [%rd6+16];
	// begin inline asm
	{  cvt.f32.f16 %f1527, %rs761;}

	// end inline asm
	ld.shared.v4.b32 	{%r453, %r454, %r455, %r456}, [smem_raw+304];
	mov.b32 	{%rs774, %rs776}, %r456;
	mov.b32 	{%rs770, %rs772}, %r455;
	mov.b32 	{%rs766, %rs768}, %r454;
	mov.b32 	{%rs762, %rs764}, %r453;
	// begin inline asm
	{  cvt.f32.f16 %f1528, %rs762;}

	// end inline asm
	fma.rn.f32 	%f1551, %f1527, %f1528, %f1550;
	ld.global.nc.u16 	%rs763, [%rd6+18];
	// begin inline asm
	{  cvt.f32.f16 %f1529, %rs763;}

	// end inline asm
	// begin inline asm
	{  cvt.f32.f16 %f1530, %rs764;}

	// end inline asm
	fma.rn.f32 	%f1552, %f1529, %f1530, %f1551;
	ld.global.nc.u16 	%rs765, [%rd6+20];
	// begin inline asm
	{  cvt.f32.f16 %f1531, %rs765;}

	// end inline asm
	// begin inline asm
	{  cvt.f32.f16 %f1532, %rs766;}

	// end inline asm
	fma.rn.f32 	%f1553, %f1531, %f1532, %f1552;
	ld.global.nc.u16 	%rs767, [%rd6+22];
	// begin inline asm
	{  cvt.f32.f16 %f1533, %rs767;}

	// end inline asm
	// begin inline asm
	{  cvt.f32.f16 %f1534, %rs768;}

	// end inline asm
	fma.rn.f32 	%f1554, %f1533, %f1534, %f1553;
	ld.global.nc.u16 	%rs769, [%rd6+24];
	// begin inline asm
	{  cvt.f32.f16 %f1535, %rs769;}

	// end inline asm
	// begin inline asm
	{  cvt.f32.f16 %f1536, %rs770;}

	// end inline asm
	fma.rn.f32 	%f1555, %f1535, %f1536, %f1554;
	ld.global.nc.u16 	%rs771, [%rd6+26];
	// begin inline asm
	{  cvt.f32.f16 %f1537, %rs771;}

	// end inline asm
	// begin inline asm
	{  cvt.f32.f16 %f1538, %rs772;}

	// end inline asm
	fma.rn.f32 	%f1556, %f1537, %f1538, %f1555;
	ld.global.nc.u16 	%rs773, [%rd6+28];
	// begin inline asm
	{  cvt.f32.f16 %f1539, %rs773;}

	// end inline asm
	// begin inline asm
	{  cvt.f32.f16 %f1540, %rs774;}

	// end inline asm
	fma.rn.f32 	%f1557, %f1539, %f1540, %f1556;
	ld.global.nc.u16 	%rs775, [%rd6+30];
	// begin inline asm
	{  cvt.f32.f16 %f1541, %rs775;}

	// end inline asm
	// begin inline asm
	{  cvt.f32.f16 %f1542, %rs776;}

	// end inline asm
	fma.rn.f32 	%f1558, %f1541, %f1542, %f1557;
	mul.f32 	%f1559, %f232, %f1558;
	ld.shared.f32 	%f1560, [%r8+-32];
	sub.f32 	%f1561, %f1559, %f1560;
	mul.f32 	%f1562, %f1561, 0f3FB8AA3B;
	ex2.approx.f32 	%f1563, %f1562;
	fma.rn.f32 	%f4072, %f1510, %f1563, %f4072;
$L__BB0_133:
	@%p99 bra 	$L__BB0_135;
	ld.global.nc.u16 	%rs777, [%rd7];
	// begin inline asm
	{  cvt.f32.f16 %f1564, %rs777;}

	// end inline asm
	ld.shared.v4.b32 	{%r457, %r458, %r459, %r460}, [smem_raw+288];
	mov.b32 	{%rs790, %rs792}, %r460;
	mov.b32 	{%rs786, %rs788}, %r459;
	mov.b32 	{%rs782, %rs784}, %r458;
	mov.b32 	{%rs778, %rs780}, %r457;
	// begin inline asm
	{  cvt.f32.f16 %f1565, %rs778;}

	// end inline asm
	fma.rn.f32 	%f1596, %f1564, %f1565, 0f00000000;
	ld.global.nc.u16 	%rs779, [%rd7+2];
	// begin inline asm
	{  cvt.f32.f16 %f1566, %rs779;}

	// end inline asm
	// begin inline asm
	{  cvt.f32.f16 %f1567, %rs780;}

	// end inline asm
	fma.rn.f32 	%f1597, %f1566, %f1567, %f1596;
	ld.global.nc.u16 	%rs781, [%rd7+4];
	// begin inline asm
	{  cvt.f32.f16 %f1568, %rs781;}

	// end inline asm
	// begin inline asm
	{  cvt.f32.f16 %f1569, %rs782;}

	// end inline asm
	fma.rn.f32 	%f1598, %f1568, %f1569, %f1597;
	ld.global.nc.u16 	%rs783, [%rd7+6];
	// begin inline asm
	{  cvt.f32.f16 %f1570, %rs783;}

	// end inline asm
	// begin inline asm
	{  cvt.f32.f16 %f1571, %rs784;}

	// end inline asm
	fma.rn.f32 	%f1599, %f1570, %f1571, %f1598;
	ld.global.nc.u16 	%rs785, [%rd7+8];
	// begin inline asm
	{  cvt.f32.f16 %f1572, %rs785;}

	// end inline asm
	// begin inline asm
	{  cvt.f32.f16 %f1573, %rs786;}

	// end inline asm
	fma.rn.f32 	%f1600, %f1572, %f1573, %f1599;
	ld.global.nc.u16 	%rs787, [%rd7+10];
	// begin inline asm
	{  cvt.f32.f16 %f1574, %rs787;}

	// end inline asm
	// begin inline asm
	{  cvt.f32.f16 %f1575, %rs788;}

	// end inline asm
	fma.rn.f32 	%f1601, %f1574, %f1575, %f1600;
	ld.global.nc.u16 	%rs789, [%rd7+12];
	// begin inline asm
	{  cvt.f32.f16 %f1576, %rs789;}

	// end inline asm
	// begin inline asm
	{  cvt.f32.f16 %f1577, %rs790;}

	// end inline asm
	fma.rn.f32 	%f1602, %f1576, %f1577, %f1601;
	ld.global.nc.u16 	%rs791, [%rd7+14];
	// begin inline asm
	{  cvt.f32.f16 %f1578, %rs791;}

	// end inline asm
	// begin inline asm
	{  cvt.f32.f16 %f1579, %rs792;}

	// end inline asm
	fma.rn.f32 	%f1603, %f1578, %f1579, %f1602;
	ld.global.nc.u16 	%rs793, [%rd7+16];
	// begin inline asm
	{  cvt.f32.f16 %f1580, %rs793;}

	// end inline asm
	ld.shared.v4.b32 	{%r461, %r462, %r463, %r464}, [smem_raw+304];
	mov.b32 	{%rs806, %rs808}, %r464;
	mov.b32 	{%rs802, %rs804}, %r463;
	mov.b32 	{%rs798, %rs800}, %r462;
	mov.b32 	{%rs794, %rs796}, %r461;
	// begin inline asm
	{  cvt.f32.f16 %f1581, %rs794;}

	// end inline asm
	fma.rn.f32 	%f1604, %f1580, %f1581, %f1603;
	ld.global.nc.u16 	%rs795, [%rd7+18];
	// begin inline asm
	{  cvt.f32.f16 %f1582, %rs795;}

	// end inline asm
	// begin inline asm
	{  cvt.f32.f16 %f1583, %rs796;}

	// end inline asm
	fma.rn.f32 	%f1605, %f1582, %f1583, %f1604;
	ld.global.nc.u16 	%rs797, [%rd7+20];
	// begin inline asm
	{  cvt.f32.f16 %f1584, %rs797;}

	// end inline asm
	// begin inline asm
	{  cvt.f32.f16 %f1585, %rs798;}

	// end inline asm
	fma.rn.f32 	%f1606, %f1584, %f1585, %f1605;
	ld.global.nc.u16 	%rs799, [%rd7+22];
	// begin inline asm
	{  cvt.f32.f16 %f1586, %rs799;}

	// end inline asm
	// begin inline asm
	{  cvt.f32.f16 %f1587, %rs800;}

	// end inline asm
	fma.rn.f32 	%f1607, %f1586, %f1587, %f1606;
	ld.global.nc.u16 	%rs801, [%rd7+24];
	// begin inline asm
	{  cvt.f32.f16 %f1588, %rs801;}

	// end inline asm
	// begin inline asm
	{  cvt.f32.f16 %f1589, %rs802;}

	// end inline asm
	fma.rn.f32 	%f1608, %f1588, %f1589, %f1607;
	ld.global.nc.u16 	%rs803, [%rd7+26];
	// begin inline asm
	{  cvt.f32.f16 %f1590, %rs803;}

	// end inline asm
	// begin inline asm
	{  cvt.f32.f16 %f1591, %rs804;}

	// end inline asm
	fma.rn.f32 	%f1609, %f1590, %f1591, %f1608;
	ld.global.nc.u16 	%rs805, [%rd7+28];
	// begin inline asm
	{  cvt.f32.f16 %f1592, %rs805;}

	// end inline asm
	// begin inline asm
	{  cvt.f32.f16 %f1593, %rs806;}

	// end inline asm
	fma.rn.f32 	%f1610, %f1592, %f1593, %f1609;
	ld.global.nc.u16 	%rs807, [%rd7+30];
	// begin inline asm
	{  cvt.f32.f16 %f1594, %rs807;}

	// end inline asm
	// begin inline asm
	{  cvt.f32.f16 %f1595, %rs808;}

	// end inline asm
	fma.rn.f32 	%f1611, %f1594, %f1595, %f1610;
	mul.f32 	%f1612, %f232, %f1611;
	ld.shared.f32 	%f1613, [%r8+-24];
	sub.f32 	%f1614, %f1612, %f1613;
	mul.f32 	%f1615, %f1614, 0f3FB8AA3B;
	ex2.approx.f32 	%f1616, %f1615;
	fma.rn.f32 	%f4073, %f1510, %f1616, %f4073;
$L__BB0_135:
	add.s32 	%r465, %r843, 10;
	setp.ge.s32 	%p127, %r465, %r75;
	@%p127 bra 	$L__BB0_245;
	ld.shared.u16 	%rs809, [%r27+320];
	// begin inline asm
	{  cvt.f32.f16 %f1617, %rs809;}

	// end inline asm
	@%p98 bra 	$L__BB0_138;
	ld.global.nc.u16 	%rs810, [%rd6];
	// begin inline asm
	{  cvt.f32.f16 %f1618, %rs810;}

	// end inline asm
	ld.shared.v4.b32 	{%r466, %r467, %r468, %r469}, [smem_raw+320];
	mov.b32 	{%rs823, %rs825}, %r469;
	mov.b32 	{%rs819, %rs821}, %r468;
	mov.b32 	{%rs815, %rs817}, %r467;
	mov.b32 	{%rs811, %rs813}, %r466;
	// begin inline asm
	{  cvt.f32.f16 %f1619, %rs811;}

	// end inline asm
	fma.rn.f32 	%f1650, %f1618, %f1619, 0f00000000;
	ld.global.nc.u16 	%rs812, [%rd6+2];
	// begin inline asm
	{  cvt.f32.f16 %f1620, %rs812;}

	// end inline asm
	// begin inline asm
	{  cvt.f32.f16 %f1621, %rs813;}

	// end inline asm
	fma.rn.f32 	%f1651, %f1620, %f1621, %f1650;
	ld.global.nc.u16 	%rs814, [%rd6+4];
	// begin inline asm
	{  cvt.f32.f16 %f1622, %rs814;}

	// end inline asm
	// begin inline asm
	{  cvt.f32.f16 %f1623, %rs815;}

	// end inline asm
	fma.rn.f32 	%f1652, %f1622, %f1623, %f1651;
	ld.global.nc.u16 	%rs816, [%rd6+6];
	// begin inline asm
	{  cvt.f32.f16 %f1624, %rs816;}

	// end inline asm
	// begin inline asm
	{  cvt.f32.f16 %f1625, %rs817;}

	// end inline asm
	fma.rn.f32 	%f1653, %f1624, %f1625, %f1652;
	ld.global.nc.u16 	%rs818, [%rd6+8];
	// begin inline asm
	{  cvt.f32.f16 %f1626, %rs818;}

	// end inline asm
	// begin inline asm
	{  cvt.f32.f16 %f1627, %rs819;}

	// end inline asm
	fma.rn.f32 	%f1654, %f1626, %f1627, %f1653;
	ld.global.nc.u16 	%rs820, [%rd6+10];
	// begin inline asm
	{  cvt.f32.f16 %f1628, %rs820;}

	// end inline asm
	// begin inline asm
	{  cvt.f32.f16 %f1629, %rs821;}

	// end inline asm
	fma.rn.f32 	%f1655, %f1628, %f1629, %f1654;
	ld.global.nc.u16 	%rs822, [%rd6+12];
	// begin inline asm
	{  cvt.f32.f16 %f1630, %rs822;}

	// end inline asm
	// begin inline asm
	{  cvt.f32.f16 %f1631, %rs823;}

	// end inline asm
	fma.rn.f32 	%f1656, %f1630, %f1631, %f1655;
	ld.global.nc.u16 	%rs824, [%rd6+14];
	// begin inline asm
	{  cvt.f32.f16 %f1632, %rs824;}

	// end inline asm
	// begin inline asm
	{  cvt.f32.f16 %f1633, %rs825;}

	// end inline asm
	fma.rn.f32 	%f1657, %f1632, %f1633, %f1656;
	ld.global.nc.u16 	%rs826, [%rd6+16];
	// begin inline asm
	{  cvt.f32.f16 %f1634, %rs826;}

	// end inline asm
	ld.shared.v4.b32 	{%r470, %r471, %r472, %r473}, [smem_raw+336];
	mov.b32 	{%rs839, %rs841}, %r473;
	mov.b32 	{%rs835, %rs837}, %r472;
	mov.b32 	{%rs831, %rs833}, %r471;
	mov.b32 	{%rs827, %rs829}, %r470;
	// begin inline asm
	{  cvt.f32.f16 %f1635, %rs827;}

	// end inline asm
	fma.rn.f32 	%f1658, %f1634, %f1635, %f1657;
	ld.global.nc.u16 	%rs828, [%rd6+18];
	// begin inline asm
	{  cvt.f32.f16 %f1636, %rs828;}

	// end inline asm
	// begin inline asm
	{  cvt.f32.f16 %f1637, %rs829;}

	// end inline asm
	fma.rn.f32 	%f1659, %f1636, %f1637, %f1658;
	ld.global.nc.u16 	%rs830, [%rd6+20];
	// begin inline asm
	{  cvt.f32.f16 %f1638, %rs830;}

	// end inline asm
	// begin inline asm
	{  cvt.f32.f16 %f1639, %rs831;}

	// end inline asm
	fma.rn.f32 	%f1660, %f1638, %f1639, %f1659;
	ld.global.nc.u16 	%rs832, [%rd6+22];
	// begin inline asm
	{  cvt.f32.f16 %f1640, %rs832;}

	// end inline asm
	// begin inline asm
	{  cvt.f32.f16 %f1641, %rs833;}

	// end inline asm
	fma.rn.f32 	%f1661, %f1640, %f1641, %f1660;
	ld.global.nc.u16 	%rs834, [%rd6+24];
	// begin inline asm
	{  cvt.f32.f16 %f1642, %rs834;}

	// end inline asm
	// begin inline asm
	{  cvt.f32.f16 %f1643, %rs835;}

	// end inline asm
	fma.rn.f32 	%f1662, %f1642, %f1643, %f1661;
	ld.global.nc.u16 	%rs836, [%rd6+26];
	// begin inline asm
	{  cvt.f32.f16 %f1644, %rs836;}

	// end inline asm
	// begin inline asm
	{  cvt.f32.f16 %f1645, %rs837;}

	// end inline asm
	fma.rn.f32 	%f1663, %f1644, %f1645, %f1662;
	ld.global.nc.u16 	%rs838, [%rd6+28];
	// begin inline asm
	{  cvt.f32.f16 %f1646, %rs838;}

	// end inline asm
	// begin inline asm
	{  cvt.f32.f16 %f1647, %rs839;}

	// end inline asm
	fma.rn.f32 	%f1664, %f1646, %f1647, %f1663;
	ld.global.nc.u16 	%rs840, [%rd6+30];
	// begin inline asm
	{  cvt.f32.f16 %f1648, %rs840;}

	// end inline asm
	// begin inline asm
	{  cvt.f32.f16 %f1649, %rs841;}

	// end inline asm
	fma.rn.f32 	%f1665, %f1648, %f1649, %f1664;
	mul.f32 	%f1666, %f232, %f1665;
	ld.shared.f32 	%f1667, [%r8+-32];
	sub.f32 	%f1668, %f1666, %f1667;
	mul.f32 	%f1669, %f1668, 0f3FB8AA3B;
	ex2.approx.f32 	%f1670, %f1669;
	fma.rn.f32 	%f4072, %f1617, %f1670, %f4072;
$L__BB0_138:
	@%p99 bra 	$L__BB0_140;
	ld.global.nc.u16 	%rs842, [%rd7];
	// begin inline asm
	{  cvt.f32.f16 %f1671, %rs842;}

	// end inline asm
	ld.shared.v4.b32 	{%r474, %r475, %r476, %r477}, [smem_raw+320];
	mov.b32 	{%rs855, %rs857}, %r477;
	mov.b32 	{%rs851, %rs853}, %r476;
	mov.b32 	{%rs847, %rs849}, %r475;
	mov.b32 	{%rs843, %rs845}, %r474;
	// begin inline asm
	{  cvt.f32.f16 %f1672, %rs843;}

	// end inline asm
	fma.rn.f32 	%f1703, %f1671, %f1672, 0f00000000;
	ld.global.nc.u16 	%rs844, [%rd7+2];
	// begin inline asm
	{  cvt.f32.f16 %f1673, %rs844;}

	// end inline asm
	// begin inline asm
	{  cvt.f32.f16 %f1674, %rs845;}

	// end inline asm
	fma.rn.f32 	%f1704, %f1673, %f1674, %f1703;
	ld.global.nc.u16 	%rs846, [%rd7+4];
	// begin inline asm
	{  cvt.f32.f16 %f1675, %rs846;}

	// end inline asm
	// begin inline asm
	{  cvt.f32.f16 %f1676, %rs847;}

	// end inline asm
	fma.rn.f32 	%f1705, %f1675, %f1676, %f1704;
	ld.global.nc.u16 	%rs848, [%rd7+6];
	// begin inline asm
	{  cvt.f32.f16 %f1677, %rs848;}

	// end inline asm
	// begin inline asm
	{  cvt.f32.f16 %f1678, %rs849;}

	// end inline asm
	fma.rn.f32 	%f1706, %f1677, %f1678, %f1705;
	ld.global.nc.u16 	%rs850, [%rd7+8];
	// begin inline asm
	{  cvt.f32.f16 %f1679, %rs850;}

	// end inline asm
	// begin inline asm
	{  cvt.f32.f16 %f1680, %rs851;}

	// end inline asm
	fma.rn.f32 	%f1707, %f1679, %f1680, %f1706;
	ld.global.nc.u16 	%rs852, [%rd7+10];
	// begin inline asm
	{  cvt.f32.f16 %f1681, %rs852;}

	// end inline asm
	// begin inline asm
	{  cvt.f32.f16 %f1682, %rs853;}

	// end inline asm
	fma.rn.f32 	%f1708, %f1681, %f1682, %f1707;
	ld.global.nc.u16 	%rs854, [%rd7+12];
	// begin inline asm
	{  cvt.f32.f16 %f1683, %rs854;}

	// end inline asm
	// begin inline asm
	{  cvt.f32.f16 %f1684, %rs855;}

	// end inline asm
	fma.rn.f32 	%f1709, %f1683, %f1684, %f1708;
	ld.global.nc.u16 	%rs856, [%rd7+14];
	// begin inline asm
	{  cvt.f32.f16 %f1685, %rs856;}

	// end inline asm
	// begin inline asm
	{  cvt.f32.f16 %f1686, %rs857;}

	// end inline asm
	fma.rn.f32 	%f1710, %f1685, %f1686, %f1709;
	ld.global.nc.u16 	%rs858, [%rd7+16];
	// begin inline asm
	{  cvt.f32.f16 %f1687, %rs858;}

	// end inline asm
	ld.shared.v4.b32 	{%r478, %r479, %r480, %r481}, [smem_raw+336];
	mov.b32 	{%rs871, %rs873}, %r481;
	mov.b32 	{%rs867, %rs869}, %r480;
	mov.b32 	{%rs863, %rs865}, %r479;
	mov.b32 	{%rs859, %rs861}, %r478;
	// begin inline asm
	{  cvt.f32.f16 %f1688, %rs859;}

	// end inline asm
	fma.rn.f32 	%f1711, %f1687, %f1688, %f1710;
	ld.global.nc.u16 	%rs860, [%rd7+18];
	// begin inline asm
	{  cvt.f32.f16 %f1689, %rs860;}

	// end inline asm
	// begin inline asm
	{  cvt.f32.f16 %f1690, %rs861;}

	// end inline asm
	fma.rn.f32 	%f1712, %f1689, %f1690, %f1711;
	ld.global.nc.u16 	%rs862, [%rd7+20];
	// begin inline asm
	{  cvt.f32.f16 %f1691, %rs862;}

	// end inline asm
	// begin inline asm
	{  cvt.f32.f16 %f1692, %rs863;}

	// end inline asm
	fma.rn.f32 	%f1713, %f1691, %f1692, %f1712;
	ld.global.nc.u16 	%rs864, [%rd7+22];
	// begin inline asm
	{  cvt.f32.f16 %f1693, %rs864;}

	// end inline asm
	// begin inline asm
	{  cvt.f32.f16 %f1694, %rs865;}

	// end inline asm
	fma.rn.f32 	%f1714, %f1693, %f1694, %f1713;
	ld.global.nc.u16 	%rs866, [%rd7+24];
	// begin inline asm
	{  cvt.f32.f16 %f1695, %rs866;}

	// end inline asm
	// begin inline asm
	{  cvt.f32.f16 %f1696, %rs867;}

	// end inline asm
	fma.rn.f32 	%f1715, %f1695, %f1696, %f1714;
	ld.global.nc.u16 	%rs868, [%rd7+26];
	// begin inline asm
	{  cvt.f32.f16 %f1697, %rs868;}

	// end inline asm
	// begin inline asm
	{  cvt.f32.f16 %f1698, %rs869;}

	// end inline asm
	fma.rn.f32 	%f1716, %f1697, %f1698, %f1715;
	ld.global.nc.u16 	%rs870, [%rd7+28];
	// begin inline asm
	{  cvt.f32.f16 %f1699, %rs870;}

	// end inline asm
	// begin inline asm
	{  cvt.f32.f16 %f1700, %rs871;}

	// end inline asm
	fma.rn.f32 	%f1717, %f1699, %f1700, %f1716;
	ld.global.nc.u16 	%rs872, [%rd7+30];
	// begin inline asm
	{  cvt.f32.f16 %f1701, %rs872;}

	// end inline asm
	// begin inline asm
	{  cvt.f32.f16 %f1702, %rs873;}

	// end inline asm
	fma.rn.f32 	%f1718, %f1701, %f1702, %f1717;
	mul.f32 	%f1719, %f232, %f1718;
	ld.shared.f32 	%f1720, [%r8+-24];
	sub.f32 	%f1721, %f1719, %f1720;
	mul.f32 	%f1722, %f1721, 0f3FB8AA3B;
	ex2.approx.f32 	%f1723, %f1722;
	fma.rn.f32 	%f4073, %f1617, %f1723, %f4073;
$L__BB0_140:
	add.s32 	%r482, %r843, 11;
	setp.ge.s32 	%p130, %r482, %r75;
	@%p130 bra 	$L__BB0_245;
	ld.shared.u16 	%rs874, [%r27+352];
	// begin inline asm
	{  cvt.f32.f16 %f1724, %rs874;}

	// end inline asm
	@%p98 bra 	$L__BB0_143;
	ld.global.nc.u16 	%rs875, [%rd6];
	// begin inline asm
	{  cvt.f32.f16 %f1725, %rs875;}

	// end inline asm
	ld.shared.v4.b32 	{%r483, %r484, %r485, %r486}, [smem_raw+352];
	mov.b32 	{%rs888, %rs890}, %r486;
	mov.b32 	{%rs884, %rs886}, %r485;
	mov.b32 	{%rs880, %rs882}, %r484;
	mov.b32 	{%rs876, %rs878}, %r483;
	// begin inline asm
	{  cvt.f32.f16 %f1726, %rs876;}

	// end inline asm
	fma.rn.f32 	%f1757, %f1725, %f1726, 0f00000000;
	ld.global.nc.u16 	%rs877, [%rd6+2];
	// begin inline asm
	{  cvt.f32.f16 %f1727, %rs877;}

	// end inline asm
	// begin inline asm
	{  cvt.f32.f16 %f1728, %rs878;}

	// end inline asm
	fma.rn.f32 	%f1758, %f1727, %f1728, %f1757;
	ld.global.nc.u16 	%rs879, [%rd6+4];
	// begin inline asm
	{  cvt.f32.f16 %f1729, %rs879;}

	// end inline asm
	// begin inline asm
	{  cvt.f32.f16 %f1730, %rs880;}

	// end inline asm
	fma.rn.f32 	%f1759, %f1729, %f1730, %f1758;
	ld.global.nc.u16 	%rs881, [%rd6+6];
	// begin inline asm
	{  cvt.f32.f16 %f1731, %rs881;}

	// end inline asm
	// begin inline asm
	{  cvt.f32.f16 %f1732, %rs882;}

	// end inline asm
	fma.rn.f32 	%f1760, %f1731, %f1732, %f1759;
	ld.global.nc.u16 	%rs883, [%rd6+8];
	// begin inline asm
	{  cvt.f32.f16 %f1733, %rs883;}

	// end inline asm
	// begin inline asm
	{  cvt.f32.f16 %f1734, %rs884;}

	// end inline asm
	fma.rn.f32 	%f1761, %f1733, %f1734, %f1760;
	ld.global.nc.u16 	%rs885, [%rd6+10];
	// begin inline asm
	{  cvt.f32.f16 %f1735, %rs885;}

	// end inline asm
	// begin inline asm
	{  cvt.f32.f16 %f1736, %rs886;}

	// end inline asm
	fma.rn.f32 	%f1762, %f1735, %f1736, %f1761;
	ld.global.nc.u16 	%rs887, [%rd6+12];
	// begin inline asm
	{  cvt.f32.f16 %f1737, %rs887;}

	// end inline asm
	// begin inline asm
	{  cvt.f32.f16 %f1738, %rs888;}

	// end inline asm
	fma.rn.f32 	%f1763, %f1737, %f1738, %f1762;
	ld.global.nc.u16 	%rs889, [%rd6+14];
	// begin inline asm
	{  cvt.f32.f16 %f1739, %rs889;}

	// end inline asm
	// begin inline asm
	{  cvt.f32.f16 %f1740, %rs890;}

	// end inline asm
	fma.rn.f32 	%f1764, %f1739, %f1740, %f1763;
	ld.global.nc.u16 	%rs891, [%rd6+16];
	// begin inline asm
	{  cvt.f32.f16 %f1741, %rs891;}

	// end inline asm
	ld.shared.v4.b32 	{%r487, %r488, %r489, %r490}, [smem_raw+368];
	mov.b32 	{%rs904, %rs906}, %r490;
	mov.b32 	{%rs900, %rs902}, %r489;
	mov.b32 	{%rs896, %rs898}, %r488;
	mov.b32 	{%rs892, %rs894}, %r487;
	// begin inline asm
	{  cvt.f32.f16 %f1742, %rs892;}

	// end inline asm
	fma.rn.f32 	%f1765, %f1741, %f1742, %f1764;
	ld.global.nc.u16 	%rs893, [%rd6+18];
	// begin inline asm
	{  cvt.f32.f16 %f1743, %rs893;}

	// end inline asm
	// begin inline asm
	{  cvt.f32.f16 %f1744, %rs894;}

	// end inline asm
	fma.rn.f32 	%f1766, %f1743, %f1744, %f1765;
	ld.global.nc.u16 	%rs895, [%rd6+20];
	// begin inline asm
	{  cvt.f32.f16 %f1745, %rs895;}

	// end inline asm
	// begin inline asm
	{  cvt.f32.f16 %f1746, %rs896;}

	// end inline asm
	fma.rn.f32 	%f1767, %f1745, %f1746, %f1766;
	ld.global.nc.u16 	%rs897, [%rd6+22];
	// begin inline asm
	{  cvt.f32.f16 %f1747, %rs897;}

	// end inline asm
	// begin inline asm
	{  cvt.f32.f16 %f1748, %rs898;}

	// end inline asm
	fma.rn.f32 	%f1768, %f1747, %f1748, %f1767;
	ld.global.nc.u16 	%rs899, [%rd6+24];
	// begin inline asm
	{  cvt.f32.f16 %f1749, %rs899;}

	// end inline asm
	// begin inline asm
	{  cvt.f32.f16 %f1750, %rs900;}

	// end inline asm
	fma.rn.f32 	%f1769, %f1749, %f1750, %f1768;
	ld.global.nc.u16 	%rs901, [%rd6+26];
	// begin inline asm
	{  cvt.f32.f16 %f1751, %rs901;}

	// end inline asm
	// begin inline asm
	{  cvt.f32.f16 %f1752, %rs902;}

	// end inline asm
	fma.rn.f32 	%f1770, %f1751, %f1752, %f1769;
	ld.global.nc.u16 	%rs903, [%rd6+28];
	// begin inline asm
	{  cvt.f32.f16 %f1753, %rs903;}

	// end inline asm
	// begin inline asm
	{  cvt.f32.f16 %f1754, %rs904;}

	// end inline asm
	fma.rn.f32 	%f1771, %f1753, %f1754, %f1770;
	ld.global.nc.u16 	%rs905, [%rd6+30];
	// begin inline asm
	{  cvt.f32.f16 %f1755, %rs905;}

	// end inline asm
	// begin inline asm
	{  cvt.f32.f16 %f1756, %rs906;}

	// end inline asm
	fma.rn.f32 	%f1772, %f1755, %f1756, %f1771;
	mul.f32 	%f1773, %f232, %f1772;
	ld.shared.f32 	%f1774, [%r8+-32];
	sub.f32 	%f1775, %f1773, %f1774;
	mul.f32 	%f1776, %f1775, 0f3FB8AA3B;
	ex2.approx.f32 	%f1777, %f1776;
	fma.rn.f32 	%f4072, %f1724, %f1777, %f4072;
$L__BB0_143:
	@%p99 bra 	$L__BB0_145;
	ld.global.nc.u16 	%rs907, [%rd7];
	// begin inline asm
	{  cvt.f32.f16 %f1778, %rs907;}

	// end inline asm
	ld.shared.v4.b32 	{%r491, %r492, %r493, %r494}, [smem_raw+352];
	mov.b32 	{%rs920, %rs922}, %r494;
	mov.b32 	{%rs916, %rs918}, %r493;
	mov.b32 	{%rs912, %rs914}, %r492;
	mov.b32 	{%rs908, %rs910}, %r491;
	// begin inline asm
	{  cvt.f32.f16 %f1779, %rs908;}

	// end inline asm
	fma.rn.f32 	%f1810, %f1778, %f1779, 0f00000000;
	ld.global.nc.u16 	%rs909, [%rd7+2];
	// begin inline asm
	{  cvt.f32.f16 %f1780, %rs909;}

	// end inline asm
	// begin inline asm
	{  cvt.f32.f16 %f1781, %rs910;}

	// end inline asm
	fma.rn.f32 	%f1811, %f1780, %f1781, %f1810;
	ld.global.nc.u16 	%rs911, [%rd7+4];
	// begin inline asm
	{  cvt.f32.f16 %f1782, %rs911;}

	// end inline asm
	// begin inline asm
	{  cvt.f32.f16 %f1783, %rs912;}

	// end inline asm
	fma.rn.f32 	%f1812, %f1782, %f1783, %f1811;
	ld.global.nc.u16 	%rs913, [%rd7+6];
	// begin inline asm
	{  cvt.f32.f16 %f1784, %rs913;}

	// end inline asm
	// begin inline asm
	{  cvt.f32.f16 %f1785, %rs914;}

	// end inline asm
	fma.rn.f32 	%f1813, %f1784, %f1785, %f1812;
	ld.global.nc.u16 	%rs915, [%rd7+8];
	// begin inline asm
	{  cvt.f32.f16 %f1786, %rs915;}

	// end inline asm
	// begin inline asm
	{  cvt.f32.f16 %f1787, %rs916;}

	// end inline asm
	fma.rn.f32 	%f1814, %f1786, %f1787, %f1813;
	ld.global.nc.u16 	%rs917, [%rd7+10];
	// begin inline asm
	{  cvt.f32.f16 %f1788, %rs917;}

	// end inline asm
	// begin inline asm
	{  cvt.f32.f16 %f1789, %rs918;}

	// end inline asm
	fma.rn.f32 	%f1815, %f1788, %f1789, %f1814;
	ld.global.nc.u16 	%rs919, [%rd7+12];
	// begin inline asm
	{  cvt.f32.f16 %f1790, %rs919;}

	// end inline asm
	// begin inline asm
	{  cvt.f32.f16 %f1791, %rs920;}

	// end inline asm
	fma.rn.f32 	%f1816, %f1790, %f1791, %f1815;
	ld.global.nc.u16 	%rs921, [%rd7+14];
	// begin inline asm
	{  cvt.f32.f16 %f1792, %rs921;}

	// end inline asm
	// begin inline asm
	{  cvt.f32.f16 %f1793, %rs922;}

	// end inline asm
	fma.rn.f32 	%f1817, %f1792, %f1793, %f1816;
	ld.global.nc.u16 	%rs923, [%rd7+16];
	// begin inline asm
	{  cvt.f32.f16 %f1794, %rs923;}

	// end inline asm
	ld.shared.v4.b32 	{%r495, %r496, %r497, %r498}, [smem_raw+368];
	mov.b32 	{%rs936, %rs938}, %r498;
	mov.b32 	{%rs932, %rs934}, %r497;
	mov.b32 	{%rs928, %rs930}, %r496;
	mov.b32 	{%rs924, %rs926}, %r495;
	// begin inline asm
	{  cvt.f32.f16 %f1795, %rs924;}

	// end inline asm
	fma.rn.f32 	%f1818, %f1794, %f1795, %f1817;
	ld.global.nc.u16 	%rs925, [%rd7+18];
	// begin inline asm
	{  cvt.f32.f16 %f1796, %rs925;}

	// end inline asm
	// begin inline asm
	{  cvt.f32.f16 %f1797, %rs926;}

	// end inline asm
	fma.rn.f32 	%f1819, %f1796, %f1797, %f1818;
	ld.global.nc.u16 	%rs927, [%rd7+20];
	// begin inline asm
	{  cvt.f32.f16 %f1798, %rs927;}

	// end inline asm
	// begin inline asm
	{  cvt.f32.f16 %f1799, %rs928;}

	// end inline asm
	fma.rn.f32 	%f1820, %f1798, %f1799, %f1819;
	ld.global.nc.u16 	%rs929, [%rd7+22];
	// begin inline asm
	{  cvt.f32.f16 %f1800, %rs929;}

	// end inline asm
	// begin inline asm
	{  cvt.f32.f16 %f1801, %rs930;}

	// end inline asm
	fma.rn.f32 	%f1821, %f1800, %f1801, %f1820;
	ld.global.nc.u16 	%rs931, [%rd7+24];
	// begin inline asm
	{  cvt.f32.f16 %f1802, %rs931;}

	// end inline asm
	// begin inline asm
	{  cvt.f32.f16 %f1803, %rs932;}

	// end inline asm
	fma.rn.f32 	%f1822, %f1802, %f1803, %f1821;
	ld.global.nc.u16 	%rs933, [%rd7+26];
	// begin inline asm
	{  cvt.f32.f16 %f1804, %rs933;}

	// end inline asm
	// begin inline asm
	{  cvt.f32.f16 %f1805, %rs934;}

	// end inline asm
	fma.rn.f32 	%f1823, %f1804, %f1805, %f1822;
	ld.global.nc.u16 	%rs935, [%rd7+28];
	// begin inline asm
	{  cvt.f32.f16 %f1806, %rs935;}

	// end inline asm
	// begin inline asm
	{  cvt.f32.f16 %f1807, %rs936;}

	// end inline asm
	fma.rn.f32 	%f1824, %f1806, %f1807, %f1823;
	ld.global.nc.u16 	%rs937, [%rd7+30];
	// begin inline asm
	{  cvt.f32.f16 %f1808, %rs937;}

	// end inline asm
	// begin inline asm
	{  cvt.f32.f16 %f1809, %rs938;}

	// end inline asm
	fma.rn.f32 	%f1825, %f1808, %f1809, %f1824;
	mul.f32 	%f1826, %f232, %f1825;
	ld.shared.f32 	%f1827, [%r8+-24];
	sub.f32 	%f1828, %f1826, %f1827;
	mul.f32 	%f1829, %f1828, 0f3FB8AA3B;
	ex2.approx.f32 	%f1830, %f1829;
	fma.rn.f32 	%f4073, %f1724, %f1830, %f4073;
$L__BB0_145:
	add.s32 	%r499, %r843, 12;
	setp.ge.s32 	%p133, %r499, %r75;
	@%p133 bra 	$L__BB0_245;
	ld.shared.u16 	%rs939, [%r27+384];
	// begin inline asm
	{  cvt.f32.f16 %f1831, %rs939;}

	// end inline asm
	@%p98 bra 	$L__BB0_148;
	ld.global.nc.u16 	%rs940, [%rd6];
	// begin inline asm
	{  cvt.f32.f16 %f1832, %rs940;}

	// end inline asm
	ld.shared.v4.b32 	{%r500, %r501, %r502, %r503}, [smem_raw+384];
	mov.b32 	{%rs953, %rs955}, %r503;
	mov.b32 	{%rs949, %rs951}, %r502;
	mov.b32 	{%rs945, %rs947}, %r501;
	mov.b32 	{%rs941, %rs943}, %r500;
	// begin inline asm
	{  cvt.f32.f16 %f1833, %rs941;}

	// end inline asm
	fma.rn.f32 	%f1864, %f1832, %f1833, 0f00000000;
	ld.global.nc.u16 	%rs942, [%rd6+2];
	// begin inline asm
	{  cvt.f32.f16 %f1834, %rs942;}

	// end inline asm
	// begin inline asm
	{  cvt.f32.f16 %f1835, %rs943;}

	// end inline asm
	fma.rn.f32 	%f1865, %f1834, %f1835, %f1864;
	ld.global.nc.u16 	%rs944, [%rd6+4];
	// begin inline asm
	{  cvt.f32.f16 %f1836, %rs944;}

	// end inline asm
	// begin inline asm
	{  cvt.f32.f16 %f1837, %rs945;}

	// end inline asm
	fma.rn.f32 	%f1866, %f1836, %f1837, %f1865;
	ld.global.nc.u16 	%rs946, [%rd6+6];
	// begin inline asm
	{  cvt.f32.f16 %f1838, %rs946;}

	// end inline asm
	// begin inline asm
	{  cvt.f32.f16 %f1839, %rs947;}

	// end inline asm
	fma.rn.f32 	%f1867, %f1838, %f1839, %f1866;
	ld.global.nc.u16 	%rs948, [%rd6+8];
	// begin inline asm
	{  cvt.f32.f16 %f1840, %rs948;}

	// end inline asm
	// begin inline asm
	{  cvt.f32.f16 %f1841, %rs949;}

	// end inline asm
	fma.rn.f32 	%f1868, %f1840, %f1841, %f1867;
	ld.global.nc.u16 	%rs950, [%rd6+10];
	// begin inline asm
	{  cvt.f32.f16 %f1842, %rs950;}

	// end inline asm
	// begin inline asm
	{  cvt.f32.f16 %f1843, %rs951;}

	// end inline asm
	fma.rn.f32 	%f1869, %f1842, %f1843, %f1868;
	ld.global.nc.u16 	%rs952, [%rd6+12];
	// begin inline asm
	{  cvt.f32.f16 %f1844, %rs952;}

	// end inline asm
	// begin inline asm
	{  cvt.f32.f16 %f1845, %rs953;}

	// end inline asm
	fma.rn.f32 	%f1870, %f1844, %f1845, %f1869;
	ld.global.nc.u16 	%rs954, [%rd6+14];
	// begin inline asm
	{  cvt.f32.f16 %f1846, %rs954;}

	// end inline asm
	// begin inline asm
	{  cvt.f32.f16 %f1847, %rs955;}

	// end inline asm
	fma.rn.f32 	%f1871, %f1846, %f1847, %f1870;
	ld.global.nc.u16 	%rs956, [%rd6+16];
	// begin inline asm
	{  cvt.f32.f16 %f1848, %rs956;}

	// end inline asm
	ld.shared.v4.b32 	{%r504, %r505, %r506, %r507}, [smem_raw+400];
	mov.b32 	{%rs969, %rs971}, %r507;
	mov.b32 	{%rs965, %rs967}, %r506;
	mov.b32 	{%rs961, %rs963}, %r505;
	mov.b32 	{%rs957, %rs959}, %r504;
	// begin inline asm
	{  cvt.f32.f16 %f1849, %rs957;}

	// end inline asm
	fma.rn.f32 	%f1872, %f1848, %f1849, %f1871;
	ld.global.nc.u16 	%rs958, [%rd6+18];
	// begin inline asm
	{  cvt.f32.f16 %f1850, %rs958;}

	// end inline asm
	// begin inline asm
	{  cvt.f32.f16 %f1851, %rs959;}

	// end inline asm
	fma.rn.f32 	%f1873, %f1850, %f1851, %f1872;
	ld.global.nc.u16 	%rs960, [%rd6+20];
	// begin inline asm
	{  cvt.f32.f16 %f1852, %rs960;}

	// end inline asm
	// begin inline asm
	{  cvt.f32.f16 %f1853, %rs961;}

	// end inline asm
	fma.rn.f32 	%f1874, %f1852, %f1853, %f1873;
	ld.global.nc.u16 	%rs962, [%rd6+22];
	// begin inline asm
	{  cvt.f32.f16 %f1854, %rs962;}

	// end inline asm
	// begin inline asm
	{  cvt.f32.f16 %f1855, %rs963;}

	// end inline asm
	fma.rn.f32 	%f1875, %f1854, %f1855, %f1874;
	ld.global.nc.u16 	%rs964, [%rd6+24];
	// begin inline asm
	{  cvt.f32.f16 %f1856, %rs964;}

	// end inline asm
	// begin inline asm
	{  cvt.f32.f16 %f1857, %rs965;}

	// end inline asm
	fma.rn.f32 	%f1876, %f1856, %f1857, %f1875;
	ld.global.nc.u16 	%rs966, [%rd6+26];
	// begin inline asm
	{  cvt.f32.f16 %f1858, %rs966;}

	// end inline asm
	// begin inline asm
	{  cvt.f32.f16 %f1859, %rs967;}

	// end inline asm
	fma.rn.f32 	%f1877, %f1858, %f1859, %f1876;
	ld.global.nc.u16 	%rs968, [%rd6+28];
	// begin inline asm
	{  cvt.f32.f16 %f1860, %rs968;}

	// end inline asm
	// begin inline asm
	{  cvt.f32.f16 %f1861, %rs969;}

	// end inline asm
	fma.rn.f32 	%f1878, %f1860, %f1861, %f1877;
	ld.global.nc.u16 	%rs970, [%rd6+30];
	// begin inline asm
	{  cvt.f32.f16 %f1862, %rs970;}

	// end inline asm
	// begin inline asm
	{  cvt.f32.f16 %f1863, %rs971;}

	// end inline asm
	fma.rn.f32 	%f1879, %f1862, %f1863, %f1878;
	mul.f32 	%f1880, %f232, %f1879;
	ld.shared.f32 	%f1881, [%r8+-32];
	sub.f32 	%f1882, %f1880, %f1881;
	mul.f32 	%f1883, %f1882, 0f3FB8AA3B;
	ex2.approx.f32 	%f1884, %f1883;
	fma.rn.f32 	%f4072, %f1831, %f1884, %f4072;
$L__BB0_148:
	@%p99 bra 	$L__BB0_150;
	ld.global.nc.u16 	%rs972, [%rd7];
	// begin inline asm
	{  cvt.f32.f16 %f1885, %rs972;}

	// end inline asm
	ld.shared.v4.b32 	{%r508, %r509, %r510, %r511}, [smem_raw+384];
	mov.b32 	{%rs985, %rs987}, %r511;
	mov.b32 	{%rs981, %rs983}, %r510;
	mov.b32 	{%rs977, %rs979}, %r509;
	mov.b32 	{%rs973, %rs975}, %r508;
	// begin inline asm
	{  cvt.f32.f16 %f1886, %rs973;}

	// end inline asm
	fma.rn.f32 	%f1917, %f1885, %f1886, 0f00000000;
	ld.global.nc.u16 	%rs974, [%rd7+2];
	// begin inline asm
	{  cvt.f32.f16 %f1887, %rs974;}

	// end inline asm
	// begin inline asm
	{  cvt.f32.f16 %f1888, %rs975;}

	// end inline asm
	fma.rn.f32 	%f1918, %f1887, %f1888, %f1917;
	ld.global.nc.u16 	%rs976, [%rd7+4];
	// begin inline asm
	{  cvt.f32.f16 %f1889, %rs976;}

	// end inline asm
	// begin inline asm
	{  cvt.f32.f16 %f1890, %rs977;}

	// end inline asm
	fma.rn.f32 	%f1919, %f1889, %f1890, %f1918;
	ld.global.nc.u16 	%rs978, [%rd7+6];
	// begin inline asm
	{  cvt.f32.f16 %f1891, %rs978;}

	// end inline asm
	// begin inline asm
	{  cvt.f32.f16 %f1892, %rs979;}

	// end inline asm
	fma.rn.f32 	%f1920, %f1891, %f1892, %f1919;
	ld.global.nc.u16 	%rs980, [%rd7+8];
	// begin inline asm
	{  cvt.f32.f16 %f1893, %rs980;}

	// end inline asm
	// begin inline asm
	{  cvt.f32.f16 %f1894, %rs981;}

	// end inline asm
	fma.rn.f32 	%f1921, %f1893, %f1894, %f1920;
	ld.global.nc.u16 	%rs982, [%rd7+10];
	// begin inline asm
	{  cvt.f32.f16 %f1895, %rs982;}

	// end inline asm
	// begin inline asm
	{  cvt.f32.f16 %f1896, %rs983;}

	// end inline asm
	fma.rn.f32 	%f1922, %f1895, %f1896, %f1921;
	ld.global.nc.u16 	%rs984, [%rd7+12];
	// begin inline asm
	{  cvt.f32.f16 %f1897, %rs984;}

	// end inline asm
	// begin inline asm
	{  cvt.f32.f16 %f1898, %rs985;}

	// end inline asm
	fma.rn.f32 	%f1923, %f1897, %f1898, %f1922;
	ld.global.nc.u16 	%rs986, [%rd7+14];
	// begin inline asm
	{  cvt.f32.f16 %f1899, %rs986;}

	// end inline asm
	// begin inline asm
	{  cvt.f32.f16 %f1900, %rs987;}

	// end inline asm
	fma.rn.f32 	%f1924, %f1899, %f1900, %f1923;
	ld.global.nc.u16 	%rs988, [%rd7+16];
	// begin inline asm
	{  cvt.f32.f16 %f1901, %rs988;}

	// end inline asm
	ld.shared.v4.b32 	{%r512, %r513, %r514, %r515}, [smem_raw+400];
	mov.b32 	{%rs1001, %rs1003}, %r515;
	mov.b32 	{%rs997, %rs999}, %r514;
	mov.b32 	{%rs993, %rs995}, %r513;
	mov.b32 	{%rs989, %rs991}, %r512;
	// begin inline asm
	{  cvt.f32.f16 %f1902, %rs989;}

	// end inline asm
	fma.rn.f32 	%f1925, %f1901, %f1902, %f1924;
	ld.global.nc.u16 	%rs990, [%rd7+18];
	// begin inline asm
	{  cvt.f32.f16 %f1903, %rs990;}

	// end inline asm
	// begin inline asm
	{  cvt.f32.f16 %f1904, %rs991;}

	// end inline asm
	fma.rn.f32 	%f1926, %f1903, %f1904, %f1925;
	ld.global.nc.u16 	%rs992, [%rd7+20];
	// begin inline asm
	{  cvt.f32.f16 %f1905, %rs992;}

	// end inline asm
	// begin inline asm
	{  cvt.f32.f16 %f1906, %rs993;}

	// end inline asm
	fma.rn.f32 	%f1927, %f1905, %f1906, %f1926;
	ld.global.nc.u16 	%rs994, [%rd7+22];
	// begin inline asm
	{  cvt.f32.f16 %f1907, %rs994;}

	// end inline asm
	// begin inline asm
	{  cvt.f32.f16 %f1908, %rs995;}

	// end inline asm
	fma.rn.f32 	%f1928, %f1907, %f1908, %f1927;
	ld.global.nc.u16 	%rs996, [%rd7+24];
	// begin inline asm
	{  cvt.f32.f16 %f1909, %rs996;}

	// end inline asm
	// begin inline asm
	{  cvt.f32.f16 %f1910, %rs997;}

	// end inline asm
	fma.rn.f32 	%f1929, %f1909, %f1910, %f1928;
	ld.global.nc.u16 	%rs998, [%rd7+26];
	// begin inline asm
	{  cvt.f32.f16 %f1911, %rs998;}

	// end inline asm
	// begin inline asm
	{  cvt.f32.f16 %f1912, %rs999;}

	// end inline asm
	fma.rn.f32 	%f1930, %f1911, %f1912, %f1929;
	ld.global.nc.u16 	%rs1000, [%rd7+28];
	// begin inline asm
	{  cvt.f32.f16 %f1913, %rs1000;}

	// end inline asm
	// begin inline asm
	{  cvt.f32.f16 %f1914, %rs1001;}

	// end inline asm
	fma.rn.f32 	%f1931, %f1913, %f1914, %f1930;
	ld.global.nc.u16 	%rs1002, [%rd7+30];
	// begin inline asm
	{  cvt.f32.f16 %f1915, %rs1002;}

	// end inline asm
	// begin inline asm
	{  cvt.f32.f16 %f1916, %rs1003;}

	// end inline asm
	fma.rn.f32 	%f1932, %f1915, %f1916, %f1931;
	mul.f32 	%f1933, %f232, %f1932;
	ld.shared.f32 	%f1934, [%r8+-24];
	sub.f32 	%f1935, %f1933, %f1934;
	mul.f32 	%f1936, %f1935, 0f3FB8AA3B;
	ex2.approx.f32 	%f1937, %f1936;
	fma.rn.f32 	%f4073, %f1831, %f1937, %f4073;
$L__BB0_150:
	add.s32 	%r516, %r843, 13;
	setp.ge.s32 	%p136, %r516, %r75;
	@%p136 bra 	$L__BB0_245;
	ld.shared.u16 	%rs1004, [%r27+416];
	// begin inline asm
	{  cvt.f32.f16 %f1938, %rs1004;}

	// end inline asm
	@%p98 bra 	$L__BB0_153;
	ld.global.nc.u16 	%rs1005, [%rd6];
	// begin inline asm
	{  cvt.f32.f16 %f1939, %rs1005;}

	// end inline asm
	ld.shared.v4.b32 	{%r517, %r518, %r519, %r520}, [smem_raw+416];
	mov.b32 	{%rs1018, %rs1020}, %r520;
	mov.b32 	{%rs1014, %rs1016}, %r519;
	mov.b32 	{%rs1010, %rs1012}, %r518;
	mov.b32 	{%rs1006, %rs1008}, %r517;
	// begin inline asm
	{  cvt.f32.f16 %f1940, %rs1006;}

	// end inline asm
	fma.rn.f32 	%f1971, %f1939, %f1940, 0f00000000;
	ld.global.nc.u16 	%rs1007, [%rd6+2];
	// begin inline asm
	{  cvt.f32.f16 %f1941, %rs1007;}

	// end inline asm
	// begin inline asm
	{  cvt.f32.f16 %f1942, %rs1008;}

	// end inline asm
	fma.rn.f32 	%f1972, %f1941, %f1942, %f1971;
	ld.global.nc.u16 	%rs1009, [%rd6+4];
	// begin inline asm
	{  cvt.f32.f16 %f1943, %rs1009;}

	// end inline asm
	// begin inline asm
	{  cvt.f32.f16 %f1944, %rs1010;}

	// end inline asm
	fma.rn.f32 	%f1973, %f1943, %f1944, %f1972;
	ld.global.nc.u16 	%rs1011, [%rd6+6];
	// begin inline asm
	{  cvt.f32.f16 %f1945, %rs1011;}

	// end inline asm
	// begin inline asm
	{  cvt.f32.f16 %f1946, %rs1012;}

	// end inline asm
	fma.rn.f32 	%f1974, %f1945, %f1946, %f1973;
	ld.global.nc.u16 	%rs1013, [%rd6+8];
	// begin inline asm
	{  cvt.f32.f16 %f1947, %rs1013;}

	// end inline asm
	// begin inline asm
	{  cvt.f32.f16 %f1948, %rs1014;}

	// end inline asm
	fma.rn.f32 	%f1975, %f1947, %f1948, %f1974;
	ld.global.nc.u16 	%rs1015, [%rd6+10];
	// begin inline asm
	{  cvt.f32.f16 %f1949, %rs1015;}

	// end inline asm
	// begin inline asm
	{  cvt.f32.f16 %f1950, %rs1016;}

	// end inline asm
	fma.rn.f32 	%f1976, %f1949, %f1950, %f1975;
	ld.global.nc.u16 	%rs1017, [%rd6+12];
	// begin inline asm
	{  cvt.f32.f16 %f1951, %rs1017;}

	// end inline asm
	// begin inline asm
	{  cvt.f32.f16 %f1952, %rs1018;}

	// end inline asm
	fma.rn.f32 	%f1977, %f1951, %f1952, %f1976;
	ld.global.nc.u16 	%rs1019, [%rd6+14];
	// begin inline asm
	{  cvt.f32.f16 %f1953, %rs1019;}

	// end inline asm
	// begin inline asm
	{  cvt.f32.f16 %f1954, %rs1020;}

	// end inline asm
	fma.rn.f32 	%f1978, %f1953, %f1954, %f1977;
	ld.global.nc.u16 	%rs1021, [%rd6+16];
	// begin inline asm
	{  cvt.f32.f16 %f1955, %rs1021;}

	// end inline asm
	ld.shared.v4.b32 	{%r521, %r522, %r523, %r524}, [smem_raw+432];
	mov.b32 	{%rs1034, %rs1036}, %r524;
	mov.b32 	{%rs1030, %rs1032}, %r523;
	mov.b32 	{%rs1026, %rs1028}, %r522;
	mov.b32 	{%rs1022, %rs1024}, %r521;
	// begin inline asm
	{  cvt.f32.f16 %f1956, %rs1022;}

	// end inline asm
	fma.rn.f32 	%f1979, %f1955, %f1956, %f1978;
	ld.global.nc.u16 	%rs1023, [%rd6+18];
	// begin inline asm
	{  cvt.f32.f16 %f1957, %rs1023;}

	// end inline asm
	// begin inline asm
	{  cvt.f32.f16 %f1958, %rs1024;}

	// end inline asm
	fma.rn.f32 	%f1980, %f1957, %f1958, %f1979;
	ld.global.nc.u16 	%rs1025, [%rd6+20];
	// begin inline asm
	{  cvt.f32.f16 %f1959, %rs1025;}

	// end inline asm
	// begin inline asm
	{  cvt.f32.f16 %f1960, %rs1026;}

	// end inline asm
	fma.rn.f32 	%f1981, %f1959, %f1960, %f1980;
	ld.global.nc.u16 	%rs1027, [%rd6+22];
	// begin inline asm
	{  cvt.f32.f16 %f1961, %rs1027;}

	// end inline asm
	// begin inline asm
	{  cvt.f32.f16 %f1962, %rs1028;}

	// end inline asm
	fma.rn.f32 	%f1982, %f1961, %f1962, %f1981;
	ld.global.nc.u16 	%rs1029, [%rd6+24];
	// begin inline asm
	{  cvt.f32.f16 %f1963, %rs1029;}

	// end inline asm
	// begin inline asm
	{  cvt.f32.f16 %f1964, %rs1030;}

	// end inline asm
	fma.rn.f32 	%f1983, %f1963, %f1964, %f1982;
	ld.global.nc.u16 	%rs1031, [%rd6+26];
	// begin inline asm
	{  cvt.f32.f16 %f1965, %rs1031;}

	// end inline asm
	// begin inline asm
	{  cvt.f32.f16 %f1966, %rs1032;}

	// end inline asm
	fma.rn.f32 	%f1984, %f1965, %f1966, %f1983;
	ld.global.nc.u16 	%rs1033, [%rd6+28];
	// begin inline asm
	{  cvt.f32.f16 %f1967, %rs1033;}

	// end inline asm
	// begin inline asm
	{  cvt.f32.f16 %f1968, %rs1034;}

	// end inline asm
	fma.rn.f32 	%f1985, %f1967, %f1968, %f1984;
	ld.global.nc.u16 	%rs1035, [%rd6+30];
	// begin inline asm
	{  cvt.f32.f16 %f1969, %rs1035;}

	// end inline asm
	// begin inline asm
	{  cvt.f32.f16 %f1970, %rs1036;}

	// end inline asm
	fma.rn.f32 	%f1986, %f1969, %f1970, %f1985;
	mul.f32 	%f1987, %f232, %f1986;
	ld.shared.f32 	%f1988, [%r8+-32];
	sub.f32 	%f1989, %f1987, %f1988;
	mul.f32 	%f1990, %f1989, 0f3FB8AA3B;
	ex2.approx.f32 	%f1991, %f1990;
	fma.rn.f32 	%f4072, %f1938, %f1991, %f4072;
$L__BB0_153:
	@%p99 bra 	$L__BB0_155;
	ld.global.nc.u16 	%rs1037, [%rd7];
	// begin inline asm
	{  cvt.f32.f16 %f1992, %rs1037;}

	// end inline asm
	ld.shared.v4.b32 	{%r525, %r526, %r527, %r528}, [smem_raw+416];
	mov.b32 	{%rs1050, %rs1052}, %r528;
	mov.b32 	{%rs1046, %rs1048}, %r527;
	mov.b32 	{%rs1042, %rs1044}, %r526;
	mov.b32 	{%rs1038, %rs1040}, %r525;
	// begin inline asm
	{  cvt.f32.f16 %f1993, %rs1038;}

	// end inline asm
	fma.rn.f32 	%f2024, %f1992, %f1993, 0f00000000;
	ld.global.nc.u16 	%rs1039, [%rd7+2];
	// begin inline asm
	{  cvt.f32.f16 %f1994, %rs1039;}

	// end inline asm
	// begin inline asm
	{  cvt.f32.f16 %f1995, %rs1040;}

	// end inline asm
	fma.rn.f32 	%f2025, %f1994, %f1995, %f2024;
	ld.global.nc.u16 	%rs1041, [%rd7+4];
	// begin inline asm
	{  cvt.f32.f16 %f1996, %rs1041;}

	// end inline asm
	// begin inline asm
	{  cvt.f32.f16 %f1997, %rs1042;}

	// end inline asm
	fma.rn.f32 	%f2026, %f1996, %f1997, %f2025;
	ld.global.nc.u16 	%rs1043, [%rd7+6];
	// begin inline asm
	{  cvt.f32.f16 %f1998, %rs1043;}

	// end inline asm
	// begin inline asm
	{  cvt.f32.f16 %f1999, %rs1044;}

	// end inline asm
	fma.rn.f32 	%f2027, %f1998, %f1999, %f2026;
	ld.global.nc.u16 	%rs1045, [%rd7+8];
	// begin inline asm
	{  cvt.f32.f16 %f2000, %rs1045;}

	// end inline asm
	// begin inline asm
	{  cvt.f32.f16 %f2001, %rs1046;}

	// end inline asm
	fma.rn.f32 	%f2028, %f2000, %f2001, %f2027;
	ld.global.nc.u16 	%rs1047, [%rd7+10];
	// begin inline asm
	{  cvt.f32.f16 %f2002, %rs1047;}

	// end inline asm
	// begin inline asm
	{  cvt.f32.f16 %f2003, %rs1048;}

	// end inline asm
	fma.rn.f32 	%f2029, %f2002, %f2003, %f2028;
	ld.global.nc.u16 	%rs1049, [%rd7+12];
	// begin inline asm
	{  cvt.f32.f16 %f2004, %rs1049;}

	// end inline asm
	// begin inline asm
	{  cvt.f32.f16 %f2005, %rs1050;}

	// end inline asm
	fma.rn.f32 	%f2030, %f2004, %f2005, %f2029;
	ld.global.nc.u16 	%rs1051, [%rd7+14];
	// begin inline asm
	{  cvt.f32.f16 %f2006, %rs1051;}

	// end inline asm
	// begin inline asm
	{  cvt.f32.f16 %f2007, %rs1052;}

	// end inline asm
	fma.rn.f32 	%f2031, %f2006, %f2007, %f2030;
	ld.global.nc.u16 	%rs1053, [%rd7+16];
	// begin inline asm
	{  cvt.f32.f16 %f2008, %rs1053;}

	// end inline asm
	ld.shared.v4.b32 	{%r529, %r530, %r531, %r532}, [smem_raw+432];
	mov.b32 	{%rs1066, %rs1068}, %r532;
	mov.b32 	{%rs1062, %rs1064}, %r531;
	mov.b32 	{%rs1058, %rs1060}, %r530;
	mov.b32 	{%rs1054, %rs1056}, %r529;
	// begin inline asm
	{  cvt.f32.f16 %f2009, %rs1054;}

	// end inline asm
	fma.rn.f32 	%f2032, %f2008, %f2009, %f2031;
	ld.global.nc.u16 	%rs1055, [%rd7+18];
	// begin inline asm
	{  cvt.f32.f16 %f2010, %rs1055;}

	// end inline asm
	// begin inline asm
	{  cvt.f32.f16 %f2011, %rs1056;}

	// end inline asm
	fma.rn.f32 	%f2033, %f2010, %f2011, %f2032;
	ld.global.nc.u16 	%rs1057, [%rd7+20];
	// begin inline asm
	{  cvt.f32.f16 %f2012, %rs1057;}

	// end inline asm
	// begin inline asm
	{  cvt.f32.f16 %f2013, %rs1058;}

	// end inline asm
	fma.rn.f32 	%f2034, %f2012, %f2013, %f2033;
	ld.global.nc.u16 	%rs1059, [%rd7+22];
	// begin inline asm
	{  cvt.f32.f16 %f2014, %rs1059;}

	// end inline asm
	// begin inline asm
	{  cvt.f32.f16 %f2015, %rs1060;}

	// end inline asm
	fma.rn.f32 	%f2035, %f2014, %f2015, %f2034;
	ld.global.nc.u16 	%rs1061, [%rd7+24];
	// begin inline asm
	{  cvt.f32.f16 %f2016, %rs1061;}

	// end inline asm
	// begin inline asm
	{  cvt.f32.f16 %f2017, %rs1062;}

	// end inline asm
	fma.rn.f32 	%f2036, %f2016, %f2017, %f2035;
	ld.global.nc.u16 	%rs1063, [%rd7+26];
	// begin inline asm
	{  cvt.f32.f16 %f2018, %rs1063;}

	// end inline asm
	// begin inline asm
	{  cvt.f32.f16 %f2019, %rs1064;}

	// end inline asm
	fma.rn.f32 	%f2037, %f2018, %f2019, %f2036;
	ld.global.nc.u16 	%rs1065, [%rd7+28];
	// begin inline asm
	{  cvt.f32.f16 %f2020, %rs1065;}

	// end inline asm
	// begin inline asm
	{  cvt.f32.f16 %f2021, %rs1066;}

	// end inline asm
	fma.rn.f32 	%f2038, %f2020, %f2021, %f2037;
	ld.global.nc.u16 	%rs1067, [%rd7+30];
	// begin inline asm
	{  cvt.f32.f16 %f2022, %rs1067;}

	// end inline asm
	// begin inline asm
	{  cvt.f32.f16 %f2023, %rs1068;}

	// end inline asm
	fma.rn.f32 	%f2039, %f2022, %f2023, %f2038;
	mul.f32 	%f2040, %f232, %f2039;
	ld.shared.f32 	%f2041, [%r8+-24];
	sub.f32 	%f2042, %f2040, %f2041;
	mul.f32 	%f2043, %f2042, 0f3FB8AA3B;
	ex2.approx.f32 	%f2044, %f2043;
	fma.rn.f32 	%f4073, %f1938, %f2044, %f4073;
$L__BB0_155:
	add.s32 	%r533, %r843, 14;
	setp.ge.s32 	%p139, %r533, %r75;
	@%p139 bra 	$L__BB0_245;
	ld.shared.u16 	%rs1069, [%r27+448];
	// begin inline asm
	{  cvt.f32.f16 %f2045, %rs1069;}

	// end inline asm
	@%p98 bra 	$L__BB0_158;
	ld.global.nc.u16 	%rs1070, [%rd6];
	// begin inline asm
	{  cvt.f32.f16 %f2046, %rs1070;}

	// end inline asm
	ld.shared.v4.b32 	{%r534, %r535, %r536, %r537}, [smem_raw+448];
	mov.b32 	{%rs1083, %rs1085}, %r537;
	mov.b32 	{%rs1079, %rs1081}, %r536;
	mov.b32 	{%rs1075, %rs1077}, %r535;
	mov.b32 	{%rs1071, %rs1073}, %r534;
	// begin inline asm
	{  cvt.f32.f16 %f2047, %rs1071;}

	// end inline asm
	fma.rn.f32 	%f2078, %f2046, %f2047, 0f00000000;
	ld.global.nc.u16 	%rs1072, [%rd6+2];
	// begin inline asm
	{  cvt.f32.f16 %f2048, %rs1072;}

	// end inline asm
	// begin inline asm
	{  cvt.f32.f16 %f2049, %rs1073;}

	// end inline asm
	fma.rn.f32 	%f2079, %f2048, %f2049, %f2078;
	ld.global.nc.u16 	%rs1074, [%rd6+4];
	// begin inline asm
	{  cvt.f32.f16 %f2050, %rs1074;}

	// end inline asm
	// begin inline asm
	{  cvt.f32.f16 %f2051, %rs1075;}

	// end inline asm
	fma.rn.f32 	%f2080, %f2050, %f2051, %f2079;
	ld.global.nc.u16 	%rs1076, [%rd6+6];
	// begin inline asm
	{  cvt.f32.f16 %f2052, %rs1076;}

	// end inline asm
	// begin inline asm
	{  cvt.f32.f16 %f2053, %rs1077;}

	// end inline asm
	fma.rn.f32 	%f2081, %f2052, %f2053, %f2080;
	ld.global.nc.u16 	%rs1078, [%rd6+8];
	// begin inline asm
	{  cvt.f32.f16 %f2054, %rs1078;}

	// end inline asm
	// begin inline asm
	{  cvt.f32.f16 %f2055, %rs1079;}

	// end inline asm
	fma.rn.f32 	%f2082, %f2054, %f2055, %f2081;
	ld.global.nc.u16 	%rs1080, [%rd6+10];
	// begin inline asm
	{  cvt.f32.f16 %f2056, %rs1080;}

	// end inline asm
	// begin inline asm
	{  cvt.f32.f16 %f2057, %rs1081;}

	// end inline asm
	fma.rn.f32 	%f2083, %f2056, %f2057, %f2082;
	ld.global.nc.u16 	%rs1082, [%rd6+12];
	// begin inline asm
	{  cvt.f32.f16 %f2058, %rs1082;}

	// end inline asm
	// begin inline asm
	{  cvt.f32.f16 %f2059, %rs1083;}

	// end inline asm
	fma.rn.f32 	%f2084, %f2058, %f2059, %f2083;
	ld.global.nc.u16 	%rs1084, [%rd6+14];
	// begin inline asm
	{  cvt.f32.f16 %f2060, %rs1084;}

	// end inline asm
	// begin inline asm
	{  cvt.f32.f16 %f2061, %rs1085;}

	// end inline asm
	fma.rn.f32 	%f2085, %f2060, %f2061, %f2084;
	ld.global.nc.u16 	%rs1086, [%rd6+16];
	// begin inline asm
	{  cvt.f32.f16 %f2062, %rs1086;}

	// end inline asm
	ld.shared.v4.b32 	{%r538, %r539, %r540, %r541}, [smem_raw+464];
	mov.b32 	{%rs1099, %rs1101}, %r541;
	mov.b32 	{%rs1095, %rs1097}, %r540;
	mov.b32 	{%rs1091, %rs1093}, %r539;
	mov.b32 	{%rs1087, %rs1089}, %r538;
	// begin inline asm
	{  cvt.f32.f16 %f2063, %rs1087;}

	// end inline asm
	fma.rn.f32 	%f2086, %f2062, %f2063, %f2085;
	ld.global.nc.u16 	%rs1088, [%rd6+18];
	// begin inline asm
	{  cvt.f32.f16 %f2064, %rs1088;}

	// end inline asm
	// begin inline asm
	{  cvt.f32.f16 %f2065, %rs1089;}

	// end inline asm
	fma.rn.f32 	%f2087, %f2064, %f2065, %f2086;
	ld.global.nc.u16 	%rs1090, [%rd6+20];
	// begin inline asm
	{  cvt.f32.f16 %f2066, %rs1090;}

	// end inline asm
	// begin inline asm
	{  cvt.f32.f16 %f2067, %rs1091;}

	// end inline asm
	fma.rn.f32 	%f2088, %f2066, %f2067, %f2087;
	ld.global.nc.u16 	%rs1092, [%rd6+22];
	// begin inline asm
	{  cvt.f32.f16 %f2068, %rs1092;}

	// end inline asm
	// begin inline asm
	{  cvt.f32.f16 %f2069, %rs1093;}

	// end inline asm
	fma.rn.f32 	%f2089, %f2068, %f2069, %f2088;
	ld.global.nc.u16 	%rs1094, [%rd6+24];
	// begin inline asm
	{  cvt.f32.f16 %f2070, %rs1094;}

	// end inline asm
	// begin inline asm
	{  cvt.f32.f16 %f2071, %rs1095;}

	// end inline asm
	fma.rn.f32 	%f2090, %f2070, %f2071, %f2089;
	ld.global.nc.u16 	%rs1096, [%rd6+26];
	// begin inline asm
	{  cvt.f32.f16 %f2072, %rs1096;}

	// end inline asm
	// begin inline asm
	{  cvt.f32.f16 %f2073, %rs1097;}

	// end inline asm
	fma.rn.f32 	%f2091, %f2072, %f2073, %f2090;
	ld.global.nc.u16 	%rs1098, [%rd6+28];
	// begin inline asm
	{  cvt.f32.f16 %f2074, %rs1098;}

	// end inline asm
	// begin inline asm
	{  cvt.f32.f16 %f2075, %rs1099;}

	// end inline asm
	fma.rn.f32 	%f2092, %f2074, %f2075, %f2091;
	ld.global.nc.u16 	%rs1100, [%rd6+30];
	// begin inline asm
	{  cvt.f32.f16 %f2076, %rs1100;}

	// end inline asm
	// begin inline asm
	{  cvt.f32.f16 %f2077, %rs1101;}

	// end inline asm
	fma.rn.f32 	%f2093, %f2076, %f2077, %f2092;
	mul.f32 	%f2094, %f232, %f2093;
	ld.shared.f32 	%f2095, [%r8+-32];
	sub.f32 	%f2096, %f2094, %f2095;
	mul.f32 	%f2097, %f2096, 0f3FB8AA3B;
	ex2.approx.f32 	%f2098, %f2097;
	fma.rn.f32 	%f4072, %f2045, %f2098, %f4072;
$L__BB0_158:
	@%p99 bra 	$L__BB0_160;
	ld.global.nc.u16 	%rs1102, [%rd7];
	// begin inline asm
	{  cvt.f32.f16 %f2099, %rs1102;}

	// end inline asm
	ld.shared.v4.b32 	{%r542, %r543, %r544, %r545}, [smem_raw+448];
	mov.b32 	{%rs1115, %rs1117}, %r545;
	mov.b32 	{%rs1111, %rs1113}, %r544;
	mov.b32 	{%rs1107, %rs1109}, %r543;
	mov.b32 	{%rs1103, %rs1105}, %r542;
	// begin inline asm
	{  cvt.f32.f16 %f2100, %rs1103;}

	// end inline asm
	fma.rn.f32 	%f2131, %f2099, %f2100, 0f00000000;
	ld.global.nc.u16 	%rs1104, [%rd7+2];
	// begin inline asm
	{  cvt.f32.f16 %f2101, %rs1104;}

	// end inline asm
	// begin inline asm
	{  cvt.f32.f16 %f2102, %rs1105;}

	// end inline asm
	fma.rn.f32 	%f2132, %f2101, %f2102, %f2131;
	ld.global.nc.u16 	%rs1106, [%rd7+4];
	// begin inline asm
	{  cvt.f32.f16 %f2103, %rs1106;}

	// end inline asm
	// begin inline asm
	{  cvt.f32.f16 %f2104, %rs1107;}

	// end inline asm
	fma.rn.f32 	%f2133, %f2103, %f2104, %f2132;
	ld.global.nc.u16 	%rs1108, [%rd7+6];
	// begin inline asm
	{  cvt.f32.f16 %f2105, %rs1108;}

	// end inline asm
	// begin inline asm
	{  cvt.f32.f16 %f2106, %rs1109;}

	// end inline asm
	fma.rn.f32 	%f2134, %f2105, %f2106, %f2133;
	ld.global.nc.u16 	%rs1110, [%rd7+8];
	// begin inline asm
	{  cvt.f32.f16 %f2107, %rs1110;}

	// end inline asm
	// begin inline asm
	{  cvt.f32.f16 %f2108, %rs1111;}

	// end inline asm
	fma.rn.f32 	%f2135, %f2107, %f2108, %f2134;
	ld.global.nc.u16 	%rs1112, [%rd7+10];
	// begin inline asm
	{  cvt.f32.f16 %f2109, %rs1112;}

	// end inline asm
	// begin inline asm
	{  cvt.f32.f16 %f2110, %rs1113;}

	// end inline asm
	fma.rn.f32 	%f2136, %f2109, %f2110, %f2135;
	ld.global.nc.u16 	%rs1114, [%rd7+12];
	// begin inline asm
	{  cvt.f32.f16 %f2111, %rs1114;}

	// end inline asm
	// begin inline asm
	{  cvt.f32.f16 %f2112, %rs1115;}

	// end inline asm
	fma.rn.f32 	%f2137, %f2111, %f2112, %f2136;
	ld.global.nc.u16 	%rs1116, [%rd7+14];
	// begin inline asm
	{  cvt.f32.f16 %f2113, %rs1116;}

	// end inline asm
	// begin inline asm
	{  cvt.f32.f16 %f2114, %rs1117;}

	// end inline asm
	fma.rn.f32 	%f2138, %f2113, %f2114, %f2137;
	ld.global.nc.u16 	%rs1118, [%rd7+16];
	// begin inline asm
	{  cvt.f32.f16 %f2115, %rs1118;}

	// end inline asm
	ld.shared.v4.b32 	{%r546, %r547, %r548, %r549}, [smem_raw+464];
	mov.b32 	{%rs1131, %rs1133}, %r549;
	mov.b32 	{%rs1127, %rs1129}, %r548;
	mov.b32 	{%rs1123, %rs1125}, %r547;
	mov.b32 	{%rs1119, %rs1121}, %r546;
	// begin inline asm
	{  cvt.f32.f16 %f2116, %rs1119;}

	// end inline asm
	fma.rn.f32 	%f2139, %f2115, %f2116, %f2138;
	ld.global.nc.u16 	%rs1120, [%rd7+18];
	// begin inline asm
	{  cvt.f32.f16 %f2117, %rs1120;}

	// end inline asm
	// begin inline asm
	{  cvt.f32.f16 %f2118, %rs1121;}

	// end inline asm
	fma.rn.f32 	%f2140, %f2117, %f2118, %f2139;
	ld.global.nc.u16 	%rs1122, [%rd7+20];
	// begin inline asm
	{  cvt.f32.f16 %f2119, %rs1122;}

	// end inline asm
	// begin inline asm
	{  cvt.f32.f16 %f2120, %rs1123;}

	// end inline asm
	fma.rn.f32 	%f2141, %f2119, %f2120, %f2140;
	ld.global.nc.u16 	%rs1124, [%rd7+22];
	// begin inline asm
	{  cvt.f32.f16 %f2121, %rs1124;}

	// end inline asm
	// begin inline asm
	{  cvt.f32.f16 %f2122, %rs1125;}

	// end inline asm
	fma.rn.f32 	%f2142, %f2121, %f2122, %f2141;
	ld.global.nc.u16 	%rs1126, [%rd7+24];
	// begin inline asm
	{  cvt.f32.f16 %f2123, %rs1126;}

	// end inline asm
	// begin inline asm
	{  cvt.f32.f16 %f2124, %rs1127;}

	// end inline asm
	fma.rn.f32 	%f2143, %f2123, %f2124, %f2142;
	ld.global.nc.u16 	%rs1128, [%rd7+26];
	// begin inline asm
	{  cvt.f32.f16 %f2125, %rs1128;}

	// end inline asm
	// begin inline asm
	{  cvt.f32.f16 %f2126, %rs1129;}

	// end inline asm
	fma.rn.f32 	%f2144, %f2125, %f2126, %f2143;
	ld.global.nc.u16 	%rs1130, [%rd7+28];
	// begin inline asm
	{  cvt.f32.f16 %f2127, %rs1130;}

	// end inline asm
	// begin inline asm
	{  cvt.f32.f16 %f2128, %rs1131;}

	// end inline asm
	fma.rn.f32 	%f2145, %f2127, %f2128, %f2144;
	ld.global.nc.u16 	%rs1132, [%rd7+30];
	// begin inline asm
	{  cvt.f32.f16 %f2129, %rs1132;}

	// end inline asm
	// begin inline asm
	{  cvt.f32.f16 %f2130, %rs1133;}

	// end inline asm
	fma.rn.f32 	%f2146, %f2129, %f2130, %f2145;
	mul.f32 	%f2147, %f232, %f2146;
	ld.shared.f32 	%f2148, [%r8+-24];
	sub.f32 	%f2149, %f2147, %f2148;
	mul.f32 	%f2150, %f2149, 0f3FB8AA3B;
	ex2.approx.f32 	%f2151, %f2150;
	fma.rn.f32 	%f4073, %f2045, %f2151, %f4073;
$L__BB0_160:
	add.s32 	%r550, %r843, 15;
	setp.ge.s32 	%p142, %r550, %r75;
	@%p142 bra 	$L__BB0_245;
	ld.shared.u16 	%rs1134, [%r27+480];
	// begin inline asm
	{  cvt.f32.f16 %f2152, %rs1134;}

	// end inline asm
	@%p98 bra 	$L__BB0_163;
	ld.global.nc.u16 	%rs1135, [%rd6];
	// begin inline asm
	{  cvt.f32.f16 %f2153, %rs1135;}

	// end inline asm
	ld.shared.v4.b32 	{%r551, %r552, %r553, %r554}, [smem_raw+480];
	mov.b32 	{%rs1148, %rs1150}, %r554;
	mov.b32 	{%rs1144, %rs1146}, %r553;
	mov.b32 	{%rs1140, %rs1142}, %r552;
	mov.b32 	{%rs1136, %rs1138}, %r551;
	// begin inline asm
	{  cvt.f32.f16 %f2154, %rs1136;}

	// end inline asm
	fma.rn.f32 	%f2185, %f2153, %f2154, 0f00000000;
	ld.global.nc.u16 	%rs1137, [%rd6+2];
	// begin inline asm
	{  cvt.f32.f16 %f2155, %rs1137;}

	// end inline asm
	// begin inline asm
	{  cvt.f32.f16 %f2156, %rs1138;}

	// end inline asm
	fma.rn.f32 	%f2186, %f2155, %f2156, %f2185;
	ld.global.nc.u16 	%rs1139, [%rd6+4];
	// begin inline asm
	{  cvt.f32.f16 %f2157, %rs1139;}

	// end inline asm
	// begin inline asm
	{  cvt.f32.f16 %f2158, %rs1140;}

	// end inline asm
	fma.rn.f32 	%f2187, %f2157, %f2158, %f2186;
	ld.global.nc.u16 	%rs1141, [%rd6+6];
	// begin inline asm
	{  cvt.f32.f16 %f2159, %rs1141;}

	// end inline asm
	// begin inline asm
	{  cvt.f32.f16 %f2160, %rs1142;}

	// end inline asm
	fma.rn.f32 	%f2188, %f2159, %f2160, %f2187;
	ld.global.nc.u16 	%rs1143, [%rd6+8];
	// begin inline asm
	{  cvt.f32.f16 %f2161, %rs1143;}

	// end inline asm
	// begin inline asm
	{  cvt.f32.f16 %f2162, %rs1144;}

	// end inline asm
	fma.rn.f32 	%f2189, %f2161, %f2162, %f2188;
	ld.global.nc.u16 	%rs1145, [%rd6+10];
	// begin inline asm
	{  cvt.f32.f16 %f2163, %rs1145;}

	// end inline asm
	// begin inline asm
	{  cvt.f32.f16 %f2164, %rs1146;}

	// end inline asm
	fma.rn.f32 	%f2190, %f2163, %f2164, %f2189;
	ld.global.nc.u16 	%rs1147, [%rd6+12];
	// begin inline asm
	{  cvt.f32.f16 %f2165, %rs1147;}

	// end inline asm
	// begin inline asm
	{  cvt.f32.f16 %f2166, %rs1148;}

	// end inline asm
	fma.rn.f32 	%f2191, %f2165, %f2166, %f2190;
	ld.global.nc.u16 	%rs1149, [%rd6+14];
	// begin inline asm
	{  cvt.f32.f16 %f2167, %rs1149;}

	// end inline asm
	// begin inline asm
	{  cvt.f32.f16 %f2168, %rs1150;}

	// end inline asm
	fma.rn.f32 	%f2192, %f2167, %f2168, %f2191;
	ld.global.nc.u16 	%rs1151, [%rd6+16];
	// begin inline asm
	{  cvt.f32.f16 %f2169, %rs1151;}

	// end inline asm
	ld.shared.v4.b32 	{%r555, %r556, %r557, %r558}, [smem_raw+496];
	mov.b32 	{%rs1164, %rs1166}, %r558;
	mov.b32 	{%rs1160, %rs1162}, %r557;
	mov.b32 	{%rs1156, %rs1158}, %r556;
	mov.b32 	{%rs1152, %rs1154}, %r555;
	// begin inline asm
	{  cvt.f32.f16 %f2170, %rs1152;}

	// end inline asm
	fma.rn.f32 	%f2193, %f2169, %f2170, %f2192;
	ld.global.nc.u16 	%rs1153, [%rd6+18];
	// begin inline asm
	{  cvt.f32.f16 %f2171, %rs1153;}

	// end inline asm
	// begin inline asm
	{  cvt.f32.f16 %f2172, %rs1154;}

	// end inline asm
	fma.rn.f32 	%f2194, %f2171, %f2172, %f2193;
	ld.global.nc.u16 	%rs1155, [%rd6+20];
	// begin inline asm
	{  cvt.f32.f16 %f2173, %rs1155;}

	// end inline asm
	// begin inline asm
	{  cvt.f32.f16 %f2174, %rs1156;}

	// end inline asm
	fma.rn.f32 	%f2195, %f2173, %f2174, %f2194;
	ld.global.nc.u16 	%rs1157, [%rd6+22];
	// begin inline asm
	{  cvt.f32.f16 %f2175, %rs1157;}

	// end inline asm
	// begin inline asm
	{  cvt.f32.f16 %f2176, %rs1158;}

	// end inline asm
	fma.rn.f32 	%f2196, %f2175, %f2176, %f2195;
	ld.global.nc.u16 	%rs1159, [%rd6+24];
	// begin inline asm
	{  cvt.f32.f16 %f2177, %rs1159;}

	// end inline asm
	// begin inline asm
	{  cvt.f32.f16 %f2178, %rs1160;}

	// end inline asm
	fma.rn.f32 	%f2197, %f2177, %f2178, %f2196;
	ld.global.nc.u16 	%rs1161, [%rd6+26];
	// begin inline asm
	{  cvt.f32.f16 %f2179, %rs1161;}

	// end inline asm
	// begin inline asm
	{  cvt.f32.f16 %f2180, %rs1162;}

	// end inline asm
	fma.rn.f32 	%f2198, %f2179, %f2180, %f2197;
	ld.global.nc.u16 	%rs1163, [%rd6+28];
	// begin inline asm
	{  cvt.f32.f16 %f2181, %rs1163;}

	// end inline asm
	// begin inline asm
	{  cvt.f32.f16 %f2182, %rs1164;}

	// end inline asm
	fma.rn.f32 	%f2199, %f2181, %f2182, %f2198;
	ld.global.nc.u16 	%rs1165, [%rd6+30];
	// begin inline asm
	{  cvt.f32.f16 %f2183, %rs1165;}

	// end inline asm
	// begin inline asm
	{  cvt.f32.f16 %f2184, %rs1166;}

	// end inline asm
	fma.rn.f32 	%f2200, %f2183, %f2184, %f2199;
	mul.f32 	%f2201, %f232, %f2200;
	ld.shared.f32 	%f2202, [%r8+-32];
	sub.f32 	%f2203, %f2201, %f2202;
	mul.f32 	%f2204, %f2203, 0f3FB8AA3B;
	ex2.approx.f32 	%f2205, %f2204;
	fma.rn.f32 	%f4072, %f2152, %f2205, %f4072;
$L__BB0_163:
	@%p99 bra 	$L__BB0_165;
	ld.global.nc.u16 	%rs1167, [%rd7];
	// begin inline asm
	{  cvt.f32.f16 %f2206, %rs1167;}

	// end inline asm
	ld.shared.v4.b32 	{%r559, %r560, %r561, %r562}, [smem_raw+480];
	mov.b32 	{%rs1180, %rs1182}, %r562;
	mov.b32 	{%rs1176, %rs1178}, %r561;
	mov.b32 	{%rs1172, %rs1174}, %r560;
	mov.b32 	{%rs1168, %rs1170}, %r559;
	// begin inline asm
	{  cvt.f32.f16 %f2207, %rs1168;}

	// end inline asm
	fma.rn.f32 	%f2238, %f2206, %f2207, 0f00000000;
	ld.global.nc.u16 	%rs1169, [%rd7+2];
	// begin inline asm
	{  cvt.f32.f16 %f2208, %rs1169;}

	// end inline asm
	// begin inline asm
	{  cvt.f32.f16 %f2209, %rs1170;}

	// end inline asm
	fma.rn.f32 	%f2239, %f2208, %f2209, %f2238;
	ld.global.nc.u16 	%rs1171, [%rd7+4];
	// begin inline asm
	{  cvt.f32.f16 %f2210, %rs1171;}

	// end inline asm
	// begin inline asm
	{  cvt.f32.f16 %f2211, %rs1172;}

	// end inline asm
	fma.rn.f32 	%f2240, %f2210, %f2211, %f2239;
	ld.global.nc.u16 	%rs1173, [%rd7+6];
	// begin inline asm
	{  cvt.f32.f16 %f2212, %rs1173;}

	// end inline asm
	// begin inline asm
	{  cvt.f32.f16 %f2213, %rs1174;}

	// end inline asm
	fma.rn.f32 	%f2241, %f2212, %f2213, %f2240;
	ld.global.nc.u16 	%rs1175, [%rd7+8];
	// begin inline asm
	{  cvt.f32.f16 %f2214, %rs1175;}

	// end inline asm
	// begin inline asm
	{  cvt.f32.f16 %f2215, %rs1176;}

	// end inline asm
	fma.rn.f32 	%f2242, %f2214, %f2215, %f2241;
	ld.global.nc.u16 	%rs1177, [%rd7+10];
	// begin inline asm
	{  cvt.f32.f16 %f2216, %rs1177;}

	// end inline asm
	// begin inline asm
	{  cvt.f32.f16 %f2217, %rs1178;}

	// end inline asm
	fma.rn.f32 	%f2243, %f2216, %f2217, %f2242;
	ld.global.nc.u16 	%rs1179, [%rd7+12];
	// begin inline asm
	{  cvt.f32.f16 %f2218, %rs1179;}

	// end inline asm
	// begin inline asm
	{  cvt.f32.f16 %f2219, %rs1180;}

	// end inline asm
	fma.rn.f32 	%f2244, %f2218, %f2219, %f2243;
	ld.global.nc.u16 	%rs1181, [%rd7+14];
	// begin inline asm
	{  cvt.f32.f16 %f2220, %rs1181;}

	// end inline asm
	// begin inline asm
	{  cvt.f32.f16 %f2221, %rs1182;}

	// end inline asm
	fma.rn.f32 	%f2245, %f2220, %f2221, %f2244;
	ld.global.nc.u16 	%rs1183, [%rd7+16];
	// begin inline asm
	{  cvt.f32.f16 %f2222, %rs1183;}

	// end inline asm
	ld.shared.v4.b32 	{%r563, %r564, %r565, %r566}, [smem_raw+496];
	mov.b32 	{%rs1196, %rs1198}, %r566;
	mov.b32 	{%rs1192, %rs1194}, %r565;
	mov.b32 	{%rs1188, %rs1190}, %r564;
	mov.b32 	{%rs1184, %rs1186}, %r563;
	// begin inline asm
	{  cvt.f32.f16 %f2223, %rs1184;}

	// end inline asm
	fma.rn.f32 	%f2246, %f2222, %f2223, %f2245;
	ld.global.nc.u16 	%rs1185, [%rd7+18];
	// begin inline asm
	{  cvt.f32.f16 %f2224, %rs1185;}

	// end inline asm
	// begin inline asm
	{  cvt.f32.f16 %f2225, %rs1186;}

	// end inline asm
	fma.rn.f32 	%f2247, %f2224, %f2225, %f2246;
	ld.global.nc.u16 	%rs1187, [%rd7+20];
	// begin inline asm
	{  cvt.f32.f16 %f2226, %rs1187;}

	// end inline asm
	// begin inline asm
	{  cvt.f32.f16 %f2227, %rs1188;}

	// end inline asm
	fma.rn.f32 	%f2248, %f2226, %f2227, %f2247;
	ld.global.nc.u16 	%rs1189, [%rd7+22];
	// begin inline asm
	{  cvt.f32.f16 %f2228, %rs1189;}

	// end inline asm
	// begin inline asm
	{  cvt.f32.f16 %f2229, %rs1190;}

	// end inline asm
	fma.rn.f32 	%f2249, %f2228, %f2229, %f2248;
	ld.global.nc.u16 	%rs1191, [%rd7+24];
	// begin inline asm
	{  cvt.f32.f16 %f2230, %rs1191;}

	// end inline asm
	// begin inline asm
	{  cvt.f32.f16 %f2231, %rs1192;}

	// end inline asm
	fma.rn.f32 	%f2250, %f2230, %f2231, %f2249;
	ld.global.nc.u16 	%rs1193, [%rd7+26];
	// begin inline asm
	{  cvt.f32.f16 %f2232, %rs1193;}

	// end inline asm
	// begin inline asm
	{  cvt.f32.f16 %f2233, %rs1194;}

	// end inline asm
	fma.rn.f32 	%f2251, %f2232, %f2233, %f2250;
	ld.global.nc.u16 	%rs1195, [%rd7+28];
	// begin inline asm
	{  cvt.f32.f16 %f2234, %rs1195;}

	// end inline asm
	// begin inline asm
	{  cvt.f32.f16 %f2235, %rs1196;}

	// end inline asm
	fma.rn.f32 	%f2252, %f2234, %f2235, %f2251;
	ld.global.nc.u16 	%rs1197, [%rd7+30];
	// begin inline asm
	{  cvt.f32.f16 %f2236, %rs1197;}

	// end inline asm
	// begin inline asm
	{  cvt.f32.f16 %f2237, %rs1198;}

	// end inline asm
	fma.rn.f32 	%f2253, %f2236, %f2237, %f2252;
	mul.f32 	%f2254, %f232, %f2253;
	ld.shared.f32 	%f2255, [%r8+-24];
	sub.f32 	%f2256, %f2254, %f2255;
	mul.f32 	%f2257, %f2256, 0f3FB8AA3B;
	ex2.approx.f32 	%f2258, %f2257;
	fma.rn.f32 	%f4073, %f2152, %f2258, %f4073;
$L__BB0_165:
	add.s32 	%r567, %r843, 16;
	setp.ge.s32 	%p145, %r567, %r75;
	@%p145 bra 	$L__BB0_245;
	ld.shared.u16 	%rs1199, [%r27+512];
	// begin inline asm
	{  cvt.f32.f16 %f2259, %rs1199;}

	// end inline asm
	@%p98 bra 	$L__BB0_168;
	ld.global.nc.u16 	%rs1200, [%rd6];
	// begin inline asm
	{  cvt.f32.f16 %f2260, %rs1200;}

	// end inline asm
	ld.shared.v4.b32 	{%r568, %r569, %r570, %r571}, [smem_raw+512];
	mov.b32 	{%rs1213, %rs1215}, %r571;
	mov.b32 	{%rs1209, %rs1211}, %r570;
	mov.b32 	{%rs1205, %rs1207}, %r569;
	mov.b32 	{%rs1201, %rs1203}, %r568;
	// begin inline asm
	{  cvt.f32.f16 %f2261, %rs1201;}

	// end inline asm
	fma.rn.f32 	%f2292, %f2260, %f2261, 0f00000000;
	ld.global.nc.u16 	%rs1202, [%rd6+2];
	// begin inline asm
	{  cvt.f32.f16 %f2262, %rs1202;}

	// end inline asm
	// begin inline asm
	{  cvt.f32.f16 %f2263, %rs1203;}

	// end inline asm
	fma.rn.f32 	%f2293, %f2262, %f2263, %f2292;
	ld.global.nc.u16 	%rs1204, [%rd6+4];
	// begin inline asm
	{  cvt.f32.f16 %f2264, %rs1204;}

	// end inline asm
	// begin inline asm
	{  cvt.f32.f16 %f2265, %rs1205;}

	// end inline asm
	fma.rn.f32 	%f2294, %f2264, %f2265, %f2293;
	ld.global.nc.u16 	%rs1206, [%rd6+6];
	// begin inline asm
	{  cvt.f32.f16 %f2266, %rs1206;}

	// end inline asm
	// begin inline asm
	{  cvt.f32.f16 %f2267, %rs1207;}

	// end inline asm
	fma.rn.f32 	%f2295, %f2266, %f2267, %f2294;
	ld.global.nc.u16 	%rs1208, [%rd6+8];
	// begin inline asm
	{  cvt.f32.f16 %f2268, %rs1208;}

	// end inline asm
	// begin inline asm
	{  cvt.f32.f16 %f2269, %rs1209;}

	// end inline asm
	fma.rn.f32 	%f2296, %f2268, %f2269, %f2295;
	ld.global.nc.u16 	%rs1210, [%rd6+10];
	// begin inline asm
	{  cvt.f32.f16 %f2270, %rs1210;}

	// end inline asm
	// begin inline asm
	{  cvt.f32.f16 %f2271, %rs1211;}

	// end inline asm
	fma.rn.f32 	%f2297, %f2270, %f2271, %f2296;
	ld.global.nc.u16 	%rs1212, [%rd6+12];
	// begin inline asm
	{  cvt.f32.f16 %f2272, %rs1212;}

	// end inline asm
	// begin inline asm
	{  cvt.f32.f16 %f2273, %rs1213;}

	// end inline asm
	fma.rn.f32 	%f2298, %f2272, %f2273, %f2297;
	ld.global.nc.u16 	%rs1214, [%rd6+14];
	// begin inline asm
	{  cvt.f32.f16 %f2274, %rs1214;}

	// end inline asm
	// begin inline asm
	{  cvt.f32.f16 %f2275, %rs1215;}

	// end inline asm
	fma.rn.f32 	%f2299, %f2274, %f2275, %f2298;
	ld.global.nc.u16 	%rs1216, [%rd6+16];
	// begin inline asm
	{  cvt.f32.f16 %f2276, %rs1216;}

	// end inline asm
	ld.shared.v4.b32 	{%r572, %r573, %r574, %r575}, [smem_raw+528];
	mov.b32 	{%rs1229, %rs1231}, %r575;
	mov.b32 	{%rs1225, %rs1227}, %r574;
	mov.b32 	{%rs1221, %rs1223}, %r573;
	mov.b32 	{%rs1217, %rs1219}, %r572;
	// begin inline asm
	{  cvt.f32.f16 %f2277, %rs1217;}

	// end inline asm
	fma.rn.f32 	%f2300, %f2276, %f2277, %f2299;
	ld.global.nc.u16 	%rs1218, [%rd6+18];
	// begin inline asm
	{  cvt.f32.f16 %f2278, %rs1218;}

	// end inline asm
	// begin inline asm
	{  cvt.f32.f16 %f2279, %rs1219;}

	// end inline asm
	fma.rn.f32 	%f2301, %f2278, %f2279, %f2300;
	ld.global.nc.u16 	%rs1220, [%rd6+20];
	// begin inline asm
	{  cvt.f32.f16 %f2280, %rs1220;}

	// end inline asm
	// begin inline asm
	{  cvt.f32.f16 %f2281, %rs1221;}

	// end inline asm
	fma.rn.f32 	%f2302, %f2280, %f2281, %f2301;
	ld.global.nc.u16 	%rs1222, [%rd6+22];
	// begin inline asm
	{  cvt.f32.f16 %f2282, %rs1222;}

	// end inline asm
	// begin inline asm
	{  cvt.f32.f16 %f2283, %rs1223;}

	// end inline asm
	fma.rn.f32 	%f2303, %f2282, %f2283, %f2302;
	ld.global.nc.u16 	%rs1224, [%rd6+24];
	// begin inline asm
	{  cvt.f32.f16 %f2284, %rs1224;}

	// end inline asm
	// begin inline asm
	{  cvt.f32.f16 %f2285, %rs1225;}

	// end inline asm
	fma.rn.f32 	%f2304, %f2284, %f2285, %f2303;
	ld.global.nc.u16 	%rs1226, [%rd6+26];
	// begin inline asm
	{  cvt.f32.f16 %f2286, %rs1226;}

	// end inline asm
	// begin inline asm
	{  cvt.f32.f16 %f2287, %rs1227;}

	// end inline asm
	fma.rn.f32 	%f2305, %f2286, %f2287, %f2304;
	ld.global.nc.u16 	%rs1228, [%rd6+28];
	// begin inline asm
	{  cvt.f32.f16 %f2288, %rs1228;}

	// end inline asm
	// begin inline asm
	{  cvt.f32.f16 %f2289, %rs1229;}

	// end inline asm
	fma.rn.f32 	%f2306, %f2288, %f2289, %f2305;
	ld.global.nc.u16 	%rs1230, [%rd6+30];
	// begin inline asm
	{  cvt.f32.f16 %f2290, %rs1230;}

	// end inline asm
	// begin inline asm
	{  cvt.f32.f16 %f2291, %rs1231;}

	// end inline asm
	fma.rn.f32 	%f2307, %f2290, %f2291, %f2306;
	mul.f32 	%f2308, %f232, %f2307;
	ld.shared.f32 	%f2309, [%r8+-32];
	sub.f32 	%f2310, %f2308, %f2309;
	mul.f32 	%f2311, %f2310, 0f3FB8AA3B;
	ex2.approx.f32 	%f2312, %f2311;
	fma.rn.f32 	%f4072, %f2259, %f2312, %f4072;
$L__BB0_168:
	@%p99 bra 	$L__BB0_170;
	ld.global.nc.u16 	%rs1232, [%rd7];
	// begin inline asm
	{  cvt.f32.f16 %f2313, %rs1232;}

	// end inline asm
	ld.shared.v4.b32 	{%r576, %r577, %r578, %r579}, [smem_raw+512];
	mov.b32 	{%rs1245, %rs1247}, %r579;
	mov.b32 	{%rs1241, %rs1243}, %r578;
	mov.b32 	{%rs1237, %rs1239}, %r577;
	mov.b32 	{%rs1233, %rs1235}, %r576;
	// begin inline asm
	{  cvt.f32.f16 %f2314, %rs1233;}

	// end inline asm
	fma.rn.f32 	%f2345, %f2313, %f2314, 0f00000000;
	ld.global.nc.u16 	%rs1234, [%rd7+2];
	// begin inline asm
	{  cvt.f32.f16 %f2315, %rs1234;}

	// end inline asm
	// begin inline asm
	{  cvt.f32.f16 %f2316, %rs1235;}

	// end inline asm
	fma.rn.f32 	%f2346, %f2315, %f2316, %f2345;
	ld.global.nc.u16 	%rs1236, [%rd7+4];
	// begin inline asm
	{  cvt.f32.f16 %f2317, %rs1236;}

	// end inline asm
	// begin inline asm
	{  cvt.f32.f16 %f2318, %rs1237;}

	// end inline asm
	fma.rn.f32 	%f2347, %f2317, %f2318, %f2346;
	ld.global.nc.u16 	%rs1238, [%rd7+6];
	// begin inline asm
	{  cvt.f32.f16 %f2319, %rs1238;}

	// end inline asm
	// begin inline asm
	{  cvt.f32.f16 %f2320, %rs1239;}

	// end inline asm
	fma.rn.f32 	%f2348, %f2319, %f2320, %f2347;
	ld.global.nc.u16 	%rs1240, [%rd7+8];
	// begin inline asm
	{  cvt.f32.f16 %f2321, %rs1240;}

	// end inline asm
	// begin inline asm
	{  cvt.f32.f16 %f2322, %rs1241;}

	// end inline asm
	fma.rn.f32 	%f2349, %f2321, %f2322, %f2348;
	ld.global.nc.u16 	%rs1242, [%rd7+10];
	// begin inline asm
	{  cvt.f32.f16 %f2323, %rs1242;}

	// end inline asm
	// begin inline asm
	{  cvt.f32.f16 %f2324, %rs1243;}

	// end inline asm
	fma.rn.f32 	%f2350, %f2323, %f2324, %f2349;
	ld.global.nc.u16 	%rs1244, [%rd7+12];
	// begin inline asm
	{  cvt.f32.f16 %f2325, %rs1244;}

	// end inline asm
	// begin inline asm
	{  cvt.f32.f16 %f2326, %rs1245;}

	// end inline asm
	fma.rn.f32 	%f2351, %f2325, %f2326, %f2350;
	ld.global.nc.u16 	%rs1246, [%rd7+14];
	// begin inline asm
	{  cvt.f32.f16 %f2327, %rs1246;}

	// end inline asm
	// begin inline asm
	{  cvt.f32.f16 %f2328, %rs1247;}

	// end inline asm
	fma.rn.f32 	%f2352, %f2327, %f2328, %f2351;
	ld.global.nc.u16 	%rs1248, [%rd7+16];
	// begin inline asm
	{  cvt.f32.f16 %f2329, %rs1248;}

	// end inline asm
	ld.shared.v4.b32 	{%r580, %r581, %r582, %r583}, [smem_raw+528];
	mov.b32 	{%rs1261, %rs1263}, %r583;
	mov.b32 	{%rs1257, %rs1259}, %r582;
	mov.b32 	{%rs1253, %rs1255}, %r581;
	mov.b32 	{%rs1249, %rs1251}, %r580;
	// begin inline asm
	{  cvt.f32.f16 %f2330, %rs1249;}

	// end inline asm
	fma.rn.f32 	%f2353, %f2329, %f2330, %f2352;
	ld.global.nc.u16 	%rs1250, [%rd7+18];
	// begin inline asm
	{  cvt.f32.f16 %f2331, %rs1250;}

	// end inline asm
	// begin inline asm
	{  cvt.f32.f16 %f2332, %rs1251;}

	// end inline asm
	fma.rn.f32 	%f2354, %f2331, %f2332, %f2353;
	ld.global.nc.u16 	%rs1252, [%rd7+20];
	// begin inline asm
	{  cvt.f32.f16 %f2333, %rs1252;}

	// end inline asm
	// begin inline asm
	{  cvt.f32.f16 %f2334, %rs1253;}

	// end inline asm
	fma.rn.f32 	%f2355, %f2333, %f2334, %f2354;
	ld.global.nc.u16 	%rs1254, [%rd7+22];
	// begin inline asm
	{  cvt.f32.f16 %f2335, %rs1254;}

	// end inline asm
	// begin inline asm
	{  cvt.f32.f16 %f2336, %rs1255;}

	// end inline asm
	fma.rn.f32 	%f2356, %f2335, %f2336, %f2355;
	ld.global.nc.u16 	%rs1256, [%rd7+24];
	// begin inline asm
	{  cvt.f32.f16 %f2337, %rs1256;}

	// end inline asm
	// begin inline asm
	{  cvt.f32.f16 %f2338, %rs1257;}

	// end inline asm
	fma.rn.f32 	%f2357, %f2337, %f2338, %f2356;
	ld.global.nc.u16 	%rs1258, [%rd7+26];
	// begin inline asm
	{  cvt.f32.f16 %f2339, %rs1258;}

	// end inline asm
	// begin inline asm
	{  cvt.f32.f16 %f2340, %rs1259;}

	// end inline asm
	fma.rn.f32 	%f2358, %f2339, %f2340, %f2357;
	ld.global.nc.u16 	%rs1260, [%rd7+28];
	// begin inline asm
	{  cvt.f32.f16 %f2341, %rs1260;}

	// end inline asm
	// begin inline asm
	{  cvt.f32.f16 %f2342, %rs1261;}

	// end inline asm
	fma.rn.f32 	%f2359, %f2341, %f2342, %f2358;
	ld.global.nc.u16 	%rs1262, [%rd7+30];
	// begin inline asm
	{  cvt.f32.f16 %f2343, %rs1262;}

	// end inline asm
	// begin inline asm
	{  cvt.f32.f16 %f2344, %rs1263;}

	// end inline asm
	fma.rn.f32 	%f2360, %f2343, %f2344, %f2359;
	mul.f32 	%f2361, %f232, %f2360;
	ld.shared.f32 	%f2362, [%r8+-24];
	sub.f32 	%f2363, %f2361, %f2362;
	mul.f32 	%f2364, %f2363, 0f3FB8AA3B;
	ex2.approx.f32 	%f2365, %f2364;
	fma.rn.f32 	%f4073, %f2259, %f2365, %f4073;
$L__BB0_170:
	add.s32 	%r584, %r843, 17;
	setp.ge.s32 	%p148, %r584, %r75;
	@%p148 bra 	$L__BB0_245;
	ld.shared.u16 	%rs1264, [%r27+544];
	// begin inline asm
	{  cvt.f32.f16 %f2366, %rs1264;}

	// end inline asm
	@%p98 bra 	$L__BB0_173;
	ld.global.nc.u16 	%rs1265, [%rd6];
	// begin inline asm
	{  cvt.f32.f16 %f2367, %rs1265;}

	// end inline asm
	ld.shared.v4.b32 	{%r585, %r586, %r587, %r588}, [smem_raw+544];
	mov.b32 	{%rs1278, %rs1280}, %r588;
	mov.b32 	{%rs1274, %rs1276}, %r587;
	mov.b32 	{%rs1270, %rs1272}, %r586;
	mov.b32 	{%rs1266, %rs1268}, %r585;
	// begin inline asm
	{  cvt.f32.f16 %f2368, %rs1266;}

	// end inline asm
	fma.rn.f32 	%f2399, %f2367, %f2368, 0f00000000;
	ld.global.nc.u16 	%rs1267, [%rd6+2];
	// begin inline asm
	{  cvt.f32.f16 %f2369, %rs1267;}

	// end inline asm
	// begin inline asm
	{  cvt.f32.f16 %f2370, %rs1268;}

	// end inline asm
	fma.rn.f32 	%f2400, %f2369, %f2370, %f2399;
	ld.global.nc.u16 	%rs1269, [%rd6+4];
	// begin inline asm
	{  cvt.f32.f16 %f2371, %rs1269;}

	// end inline asm
	// begin inline asm
	{  cvt.f32.f16 %f2372, %rs1270;}

	// end inline asm
	fma.rn.f32 	%f2401, %f2371, %f2372, %f2400;
	ld.global.nc.u16 	%rs1271, [%rd6+6];
	// begin inline asm
	{  cvt.f32.f16 %f2373, %rs1271;}

	// end inline asm
	// begin inline asm
	{  cvt.f32.f16 %f2374, %rs1272;}

	// end inline asm
	fma.rn.f32 	%f2402, %f2373, %f2374, %f2401;
	ld.global.nc.u16 	%rs1273, [%rd6+8];
	// begin inline asm
	{  cvt.f32.f16 %f2375, %rs1273;}

	// end inline asm
	// begin inline asm
	{  cvt.f32.f16 %f2376, %rs1274;}

	// end inline asm
	fma.rn.f32 	%f2403, %f2375, %f2376, %f2402;
	ld.global.nc.u16 	%rs1275, [%rd6+10];
	// begin inline asm
	{  cvt.f32.f16 %f2377, %rs1275;}

	// end inline asm
	// begin inline asm
	{  cvt.f32.f16 %f2378, %rs1276;}

	// end inline asm
	fma.rn.f32 	%f2404, %f2377, %f2378, %f2403;
	ld.global.nc.u16 	%rs1277, [%rd6+12];
	// begin inline asm
	{  cvt.f32.f16 %f2379, %rs1277;}

	// end inline asm
	// begin inline asm
	{  cvt.f32.f16 %f2380, %rs1278;}

	// end inline asm
	fma.rn.f32 	%f2405, %f2379, %f2380, %f2404;
	ld.global.nc.u16 	%rs1279, [%rd6+14];
	// begin inline asm
	{  cvt.f32.f16 %f2381, %rs1279;}

	// end inline asm
	// begin inline asm
	{  cvt.f32.f16 %f2382, %rs1280;}

	// end inline asm
	fma.rn.f32 	%f2406, %f2381, %f2382, %f2405;
	ld.global.nc.u16 	%rs1281, [%rd6+16];
	// begin inline asm
	{  cvt.f32.f16 %f2383, %rs1281;}

	// end inline asm
	ld.shared.v4.b32 	{%r589, %r590, %r591, %r592}, [smem_raw+560];
	mov.b32 	{%rs1294, %rs1296}, %r592;
	mov.b32 	{%rs1290, %rs1292}, %r591;
	mov.b32 	{%rs1286, %rs1288}, %r590;
	mov.b32 	{%rs1282, %rs1284}, %r589;
	// begin inline asm
	{  cvt.f32.f16 %f2384, %rs1282;}

	// end inline asm
	fma.rn.f32 	%f2407, %f2383, %f2384, %f2406;
	ld.global.nc.u16 	%rs1283, [%rd6+18];
	// begin inline asm
	{  cvt.f32.f16 %f2385, %rs1283;}

	// end inline asm
	// begin inline asm
	{  cvt.f32.f16 %f2386, %rs1284;}

	// end inline asm
	fma.rn.f32 	%f2408, %f2385, %f2386, %f2407;
	ld.global.nc.u16 	%rs1285, [%rd6+20];
	// begin inline asm
	{  cvt.f32.f16 %f2387, %rs1285;}

	// end inline asm
	// begin inline asm
	{  cvt.f32.f16 %f2388, %rs1286;}

	// end inline asm
	fma.rn.f32 	%f2409, %f2387, %f2388, %f2408;
	ld.global.nc.u16 	%rs1287, [%rd6+22];
	// begin inline asm
	{  cvt.f32.f16 %f2389, %rs1287;}

	// end inline asm
	// begin inline asm
	{  cvt.f32.f16 %f2390, %rs1288;}

	// end inline asm
	fma.rn.f32 	%f2410, %f2389, %f2390, %f2409;
	ld.global.nc.u16 	%rs1289, [%rd6+24];
	// begin inline asm
	{  cvt.f32.f16 %f2391, %rs1289;}

	// end inline asm
	// begin inline asm
	{  cvt.f32.f16 %f2392, %rs1290;}

	// end inline asm
	fma.rn.f32 	%f2411, %f2391, %f2392, %f2410;
	ld.global.nc.u16 	%rs1291, [%rd6+26];
	// begin inline asm
	{  cvt.f32.f16 %f2393, %rs1291;}

	// end inline asm
	// begin inline asm
	{  cvt.f32.f16 %f2394, %rs1292;}

	// end inline asm
	fma.rn.f32 	%f2412, %f2393, %f2394, %f2411;
	ld.global.nc.u16 	%rs1293, [%rd6+28];
	// begin inline asm
	{  cvt.f32.f16 %f2395, %rs1293;}

	// end inline asm
	// begin inline asm
	{  cvt.f32.f16 %f2396, %rs1294;}

	// end inline asm
	fma.rn.f32 	%f2413, %f2395, %f2396, %f2412;
	ld.global.nc.u16 	%rs1295, [%rd6+30];
	// begin inline asm
	{  cvt.f32.f16 %f2397, %rs1295;}

	// end inline asm
	// begin inline asm
	{  cvt.f32.f16 %f2398, %rs1296;}

	// end inline asm
	fma.rn.f32 	%f2414, %f2397, %f2398, %f2413;
	mul.f32 	%f2415, %f232, %f2414;
	ld.shared.f32 	%f2416, [%r8+-32];
	sub.f32 	%f2417, %f2415, %f2416;
	mul.f32 	%f2418, %f2417, 0f3FB8AA3B;
	ex2.approx.f32 	%f2419, %f2418;
	fma.rn.f32 	%f4072, %f2366, %f2419, %f4072;
$L__BB0_173:
	@%p99 bra 	$L__BB0_175;
	ld.global.nc.u16 	%rs1297, [%rd7];
	// begin inline asm
	{  cvt.f32.f16 %f2420, %rs1297;}

	// end inline asm
	ld.shared.v4.b32 	{%r593, %r594, %r595, %r596}, [smem_raw+544];
	mov.b32 	{%rs1310, %rs1312}, %r596;
	mov.b32 	{%rs1306, %rs1308}, %r595;
	mov.b32 	{%rs1302, %rs1304}, %r594;
	mov.b32 	{%rs1298, %rs1300}, %r593;
	// begin inline asm
	{  cvt.f32.f16 %f2421, %rs1298;}

	// end inline asm
	fma.rn.f32 	%f2452, %f2420, %f2421, 0f00000000;
	ld.global.nc.u16 	%rs1299, [%rd7+2];
	// begin inline asm
	{  cvt.f32.f16 %f2422, %rs1299;}

	// end inline asm
	// begin inline asm
	{  cvt.f32.f16 %f2423, %rs1300;}

	// end inline asm
	fma.rn.f32 	%f2453, %f2422, %f2423, %f2452;
	ld.global.nc.u16 	%rs1301, [%rd7+4];
	// begin inline asm
	{  cvt.f32.f16 %f2424, %rs1301;}

	// end inline asm
	// begin inline asm
	{  cvt.f32.f16 %f2425, %rs1302;}

	// end inline asm
	fma.rn.f32 	%f2454, %f2424, %f2425, %f2453;
	ld.global.nc.u16 	%rs1303, [%rd7+6];
	// begin inline asm
	{  cvt.f32.f16 %f2426, %rs1303;}

	// end inline asm
	// begin inline asm
	{  cvt.f32.f16 %f2427, %rs1304;}

	// end inline asm
	fma.rn.f32 	%f2455, %f2426, %f2427, %f2454;
	ld.global.nc.u16 	%rs1305, [%rd7+8];
	// begin inline asm
	{  cvt.f32.f16 %f2428, %rs1305;}

	// end inline asm
	// begin inline asm
	{  cvt.f32.f16 %f2429, %rs1306;}

	// end inline asm
	fma.rn.f32 	%f2456, %f2428, %f2429, %f2455;
	ld.global.nc.u16 	%rs1307, [%rd7+10];
	// begin inline asm
	{  cvt.f32.f16 %f2430, %rs1307;}

	// end inline asm
	// begin inline asm
	{  cvt.f32.f16 %f2431, %rs1308;}

	// end inline asm
	fma.rn.f32 	%f2457, %f2430, %f2431, %f2456;
	ld.global.nc.u16 	%rs1309, [%rd7+12];
	// begin inline asm
	{  cvt.f32.f16 %f2432, %rs1309;}

	// end inline asm
	// begin inline asm
	{  cvt.f32.f16 %f2433, %rs1310;}

	// end inline asm
	fma.rn.f32 	%f2458, %f2432, %f2433, %f2457;
	ld.global.nc.u16 	%rs1311, [%rd7+14];
	// begin inline asm
	{  cvt.f32.f16 %f2434, %rs1311;}

	// end inline asm
	// begin inline asm
	{  cvt.f32.f16 %f2435, %rs1312;}

	// end inline asm
	fma.rn.f32 	%f2459, %f2434, %f2435, %f2458;
	ld.global.nc.u16 	%rs1313, [%rd7+16];
	// begin inline asm
	{  cvt.f32.f16 %f2436, %rs1313;}

	// end inline asm
	ld.shared.v4.b32 	{%r597, %r598, %r599, %r600}, [smem_raw+560];
	mov.b32 	{%rs1326, %rs1328}, %r600;
	mov.b32 	{%rs1322, %rs1324}, %r599;
	mov.b32 	{%rs1318, %rs1320}, %r598;
	mov.b32 	{%rs1314, %rs1316}, %r597;
	// begin inline asm
	{  cvt.f32.f16 %f2437, %rs1314;}

	// end inline asm
	fma.rn.f32 	%f2460, %f2436, %f2437, %f2459;
	ld.global.nc.u16 	%rs1315, [%rd7+18];
	// begin inline asm
	{  cvt.f32.f16 %f2438, %rs1315;}

	// end inline asm
	// begin inline asm
	{  cvt.f32.f16 %f2439, %rs1316;}

	// end inline asm
	fma.rn.f32 	%f2461, %f2438, %f2439, %f2460;
	ld.global.nc.u16 	%rs1317, [%rd7+20];
	// begin inline asm
	{  cvt.f32.f16 %f2440, %rs1317;}

	// end inline asm
	// begin inline asm
	{  cvt.f32.f16 %f2441, %rs1318;}

	// end inline asm
	fma.rn.f32 	%f2462, %f2440, %f2441, %f2461;
	ld.global.nc.u16 	%rs1319, [%rd7+22];
	// begin inline asm
	{  cvt.f32.f16 %f2442, %rs1319;}

	// end inline asm
	// begin inline asm
	{  cvt.f32.f16 %f2443, %rs1320;}

	// end inline asm
	fma.rn.f32 	%f2463, %f2442, %f2443, %f2462;
	ld.global.nc.u16 	%rs1321, [%rd7+24];
	// begin inline asm
	{  cvt.f32.f16 %f2444, %rs1321;}

	// end inline asm
	// begin inline asm
	{  cvt.f32.f16 %f2445, %rs1322;}

	// end inline asm
	fma.rn.f32 	%f2464, %f2444, %f2445, %f2463;
	ld.global.nc.u16 	%rs1323, [%rd7+26];
	// begin inline asm
	{  cvt.f32.f16 %f2446, %rs1323;}

	// end inline asm
	// begin inline asm
	{  cvt.f32.f16 %f2447, %rs1324;}

	// end inline asm
	fma.rn.f32 	%f2465, %f2446, %f2447, %f2464;
	ld.global.nc.u16 	%rs1325, [%rd7+28];
	// begin inline asm
	{  cvt.f32.f16 %f2448, %rs1325;}

	// end inline asm
	// begin inline asm
	{  cvt.f32.f16 %f2449, %rs1326;}

	// end inline asm
	fma.rn.f32 	%f2466, %f2448, %f2449, %f2465;
	ld.global.nc.u16 	%rs1327, [%rd7+30];
	// begin inline asm
	{  cvt.f32.f16 %f2450, %rs1327;}

	// end inline asm
	// begin inline asm
	{  cvt.f32.f16 %f2451, %rs1328;}

	// end inline asm
	fma.rn.f32 	%f2467, %f2450, %f2451, %f2466;
	mul.f32 	%f2468, %f232, %f2467;
	ld.shared.f32 	%f2469, [%r8+-24];
	sub.f32 	%f2470, %f2468, %f2469;
	mul.f32 	%f2471, %f2470, 0f3FB8AA3B;
	ex2.approx.f32 	%f2472, %f2471;
	fma.rn.f32 	%f4073, %f2366, %f2472, %f4073;
$L__BB0_175:
	add.s32 	%r601, %r843, 18;
	setp.ge.s32 	%p151, %r601, %r75;
	@%p151 bra 	$L__BB0_245;
	ld.shared.u16 	%rs1329, [%r27+576];
	// begin inline asm
	{  cvt.f32.f16 %f2473, %rs1329;}

	// end inline asm
	@%p98 bra 	$L__BB0_178;
	ld.global.nc.u16 	%rs1330, [%rd6];
	// begin inline asm
	{  cvt.f32.f16 %f2474, %rs1330;}

	// end inline asm
	ld.shared.v4.b32 	{%r602, %r603, %r604, %r605}, [smem_raw+576];
	mov.b32 	{%rs1343, %rs1345}, %r605;
	mov.b32 	{%rs1339, %rs1341}, %r604;
	mov.b32 	{%rs1335, %rs1337}, %r603;
	mov.b32 	{%rs1331, %rs1333}, %r602;
	// begin inline asm
	{  cvt.f32.f16 %f2475, %rs1331;}

	// end inline asm
	fma.rn.f32 	%f2506, %f2474, %f2475, 0f00000000;
	ld.global.nc.u16 	%rs1332, [%rd6+2];
	// begin inline asm
	{  cvt.f32.f16 %f2476, %rs1332;}

	// end inline asm
	// begin inline asm
	{  cvt.f32.f16 %f2477, %rs1333;}

	// end inline asm
	fma.rn.f32 	%f2507, %f2476, %f2477, %f2506;
	ld.global.nc.u16 	%rs1334, [%rd6+4];
	// begin inline asm
	{  cvt.f32.f16 %f2478, %rs1334;}

	// end inline asm
	// begin inline asm
	{  cvt.f32.f16 %f2479, %rs1335;}

	// end inline asm
	fma.rn.f32 	%f2508, %f2478, %f2479, %f2507;
	ld.global.nc.u16 	%rs1336, [%rd6+6];
	// begin inline asm
	{  cvt.f32.f16 %f2480, %rs1336;}

	// end inline asm
	// begin inline asm
	{  cvt.f32.f16 %f2481, %rs1337;}

	// end inline asm
	fma.rn.f32 	%f2509, %f2480, %f2481, %f2508;
	ld.global.nc.u16 	%rs1338, [%rd6+8];
	// begin inline asm
	{  cvt.f32.f16 %f2482, %rs1338;}

	// end inline asm
	// begin inline asm
	{  cvt.f32.f16 %f2483, %rs1339;}

	// end inline asm
	fma.rn.f32 	%f2510, %f2482, %f2483, %f2509;
	ld.global.nc.u16 	%rs1340, [%rd6+10];
	// begin inline asm
	{  cvt.f32.f16 %f2484, %rs1340;}

	// end inline asm
	// begin inline asm
	{  cvt.f32.f16 %f2485, %rs1341;}

	// end inline asm
	fma.rn.f32 	%f2511, %f2484, %f2485, %f2510;
	ld.global.nc.u16 	%rs1342, [%rd6+12];
	// begin inline asm
	{  cvt.f32.f16 %f2486, %rs1342;}

	// end inline asm
	// begin inline asm
	{  cvt.f32.f16 %f2487, %rs1343;}

	// end inline asm
	fma.rn.f32 	%f2512, %f2486, %f2487, %f2511;
	ld.global.nc.u16 	%rs1344, [%rd6+14];
	// begin inline asm
	{  cvt.f32.f16 %f2488, %rs1344;}

	// end inline asm
	// begin inline asm
	{  cvt.f32.f16 %f2489, %rs1345;}

	// end inline asm
	fma.rn.f32 	%f2513, %f2488, %f2489, %f2512;
	ld.global.nc.u16 	%rs1346, [%rd6+16];
	// begin inline asm
	{  cvt.f32.f16 %f2490, %rs1346;}

	// end inline asm
	ld.shared.v4.b32 	{%r606, %r607, %r608, %r609}, [smem_raw+592];
	mov.b32 	{%rs1359, %rs1361}, %r609;
	mov.b32 	{%rs1355, %rs1357}, %r608;
	mov.b32 	{%rs1351, %rs1353}, %r607;
	mov.b32 	{%rs1347, %rs1349}, %r606;
	// begin inline asm
	{  cvt.f32.f16 %f2491, %rs1347;}

	// end inline asm
	fma.rn.f32 	%f2514, %f2490, %f2491, %f2513;
	ld.global.nc.u16 	%rs1348, [%rd6+18];
	// begin inline asm
	{  cvt.f32.f16 %f2492, %rs1348;}

	// end inline asm
	// begin inline asm
	{  cvt.f32.f16 %f2493, %rs1349;}

	// end inline asm
	fma.rn.f32 	%f2515, %f2492, %f2493, %f2514;
	ld.global.nc.u16 	%rs1350, [%rd6+20];
	// begin inline asm
	{  cvt.f32.f16 %f2494, %rs1350;}

	// end inline asm
	// begin inline asm
	{  cvt.f32.f16 %f2495, %rs1351;}

	// end inline asm
	fma.rn.f32 	%f2516, %f2494, %f2495, %f2515;
	ld.global.nc.u16 	%rs1352, [%rd6+22];
	// begin inline asm
	{  cvt.f32.f16 %f2496, %rs1352;}

	// end inline asm
	// begin inline asm
	{  cvt.f32.f16 %f2497, %rs1353;}

	// end inline asm
	fma.rn.f32 	%f2517, %f2496, %f2497, %f2516;
	ld.global.nc.u16 	%rs1354, [%rd6+24];
	// begin inline asm
	{  cvt.f32.f16 %f2498, %rs1354;}

	// end inline asm
	// begin inline asm
	{  cvt.f32.f16 %f2499, %rs1355;}

	// end inline asm
	fma.rn.f32 	%f2518, %f2498, %f2499, %f2517;
	ld.global.nc.u16 	%rs1356, [%rd6+26];
	// begin inline asm
	{  cvt.f32.f16 %f2500, %rs1356;}

	// end inline asm
	// begin inline asm
	{  cvt.f32.f16 %f2501, %rs1357;}

	// end inline asm
	fma.rn.f32 	%f2519, %f2500, %f2501, %f2518;
	ld.global.nc.u16 	%rs1358, [%rd6+28];
	// begin inline asm
	{  cvt.f32.f16 %f2502, %rs1358;}

	// end inline asm
	// begin inline asm
	{  cvt.f32.f16 %f2503, %rs1359;}

	// end inline asm
	fma.rn.f32 	%f2520, %f2502, %f2503, %f2519;
	ld.global.nc.u16 	%rs1360, [%rd6+30];
	// begin inline asm
	{  cvt.f32.f16 %f2504, %rs1360;}

	// end inline asm
	// begin inline asm
	{  cvt.f32.f16 %f2505, %rs1361;}

	// end inline asm
	fma.rn.f32 	%f2521, %f2504, %f2505, %f2520;
	mul.f32 	%f2522, %f232, %f2521;
	ld.shared.f32 	%f2523, [%r8+-32];
	sub.f32 	%f2524, %f2522, %f2523;
	mul.f32 	%f2525, %f2524, 0f3FB8AA3B;
	ex2.approx.f32 	%f2526, %f2525;
	fma.rn.f32 	%f4072, %f2473, %f2526, %f4072;
$L__BB0_178:
	@%p99 bra 	$L__BB0_180;
	ld.global.nc.u16 	%rs1362, [%rd7];
	// begin inline asm
	{  cvt.f32.f16 %f2527, %rs1362;}

	// end inline asm
	ld.shared.v4.b32 	{%r610, %r611, %r612, %r613}, [smem_raw+576];
	mov.b32 	{%rs1375, %rs1377}, %r613;
	mov.b32 	{%rs1371, %rs1373}, %r612;
	mov.b32 	{%rs1367, %rs1369}, %r611;
	mov.b32 	{%rs1363, %rs1365}, %r610;
	// begin inline asm
	{  cvt.f32.f16 %f2528, %rs1363;}

	// end inline asm
	fma.rn.f32 	%f2559, %f2527, %f2528, 0f00000000;
	ld.global.nc.u16 	%rs1364, [%rd7+2];
	// begin inline asm
	{  cvt.f32.f16 %f2529, %rs1364;}

	// end inline asm
	// begin inline asm
	{  cvt.f32.f16 %f2530, %rs1365;}

	// end inline asm
	fma.rn.f32 	%f2560, %f2529, %f2530, %f2559;
	ld.global.nc.u16 	%rs1366, [%rd7+4];
	// begin inline asm
	{  cvt.f32.f16 %f2531, %rs1366;}

	// end inline asm
	// begin inline asm
	{  cvt.f32.f16 %f2532, %rs1367;}

	// end inline asm
	fma.rn.f32 	%f2561, %f2531, %f2532, %f2560;
	ld.global.nc.u16 	%rs1368, [%rd7+6];
	// begin inline asm
	{  cvt.f32.f16 %f2533, %rs1368;}

	// end inline asm
	// begin inline asm
	{  cvt.f32.f16 %f2534, %rs1369;}

	// end inline asm
	fma.rn.f32 	%f2562, %f2533, %f2534, %f2561;
	ld.global.nc.u16 	%rs1370, [%rd7+8];
	// begin inline asm
	{  cvt.f32.f16 %f2535, %rs1370;}

	// end inline asm
	// begin inline asm
	{  cvt.f32.f16 %f2536, %rs1371;}

	// end inline asm
	fma.rn.f32 	%f2563, %f2535, %f2536, %f2562;
	ld.global.nc.u16 	%rs1372, [%rd7+10];
	// begin inline asm
	{  cvt.f32.f16 %f2537, %rs1372;}

	// end inline asm
	// begin inline asm
	{  cvt.f32.f16 %f2538, %rs1373;}

	// end inline asm
	fma.rn.f32 	%f2564, %f2537, %f2538, %f2563;
	ld.global.nc.u16 	%rs1374, [%rd7+12];
	// begin inline asm
	{  cvt.f32.f16 %f2539, %rs1374;}

	// end inline asm
	// begin inline asm
	{  cvt.f32.f16 %f2540, %rs1375;}

	// end inline asm
	fma.rn.f32 	%f2565, %f2539, %f2540, %f2564;
	ld.global.nc.u16 	%rs1376, [%rd7+14];
	// begin inline asm
	{  cvt.f32.f16 %f2541, %rs1376;}

	// end inline asm
	// begin inline asm
	{  cvt.f32.f16 %f2542, %rs1377;}

	// end inline asm
	fma.rn.f32 	%f2566, %f2541, %f2542, %f2565;
	ld.global.nc.u16 	%rs1378, [%rd7+16];
	// begin inline asm
	{  cvt.f32.f16 %f2543, %rs1378;}

	// end inline asm
	ld.shared.v4.b32 	{%r614, %r615, %r616, %r617}, [smem_raw+592];
	mov.b32 	{%rs1391, %rs1393}, %r617;
	mov.b32 	{%rs1387, %rs1389}, %r616;
	mov.b32 	{%rs1383, %rs1385}, %r615;
	mov.b32 	{%rs1379, %rs1381}, %r614;
	// begin inline asm
	{  cvt.f32.f16 %f2544, %rs1379;}

	// end inline asm
	fma.rn.f32 	%f2567, %f2543, %f2544, %f2566;
	ld.global.nc.u16 	%rs1380, [%rd7+18];
	// begin inline asm
	{  cvt.f32.f16 %f2545, %rs1380;}

	// end inline asm
	// begin inline asm
	{  cvt.f32.f16 %f2546, %rs1381;}

	// end inline asm
	fma.rn.f32 	%f2568, %f2545, %f2546, %f2567;
	ld.global.nc.u16 	%rs1382, [%rd7+20];
	// begin inline asm
	{  cvt.f32.f16 %f2547, %rs1382;}

	// end inline asm
	// begin inline asm
	{  cvt.f32.f16 %f2548, %rs1383;}

	// end inline asm
	fma.rn.f32 	%f2569, %f2547, %f2548, %f2568;
	ld.global.nc.u16 	%rs1384, [%rd7+22];
	// begin inline asm
	{  cvt.f32.f16 %f2549, %rs1384;}

	// end inline asm
	// begin inline asm
	{  cvt.f32.f16 %f2550, %rs1385;}

	// end inline asm
	fma.rn.f32 	%f2570, %f2549, %f2550, %f2569;
	ld.global.nc.u16 	%rs1386, [%rd7+24];
	// begin inline asm
	{  cvt.f32.f16 %f2551, %rs1386;}

	// end inline asm
	// begin inline asm
	{  cvt.f32.f16 %f2552, %rs1387;}

	// end inline asm
	fma.rn.f32 	%f2571, %f2551, %f2552, %f2570;
	ld.global.nc.u16 	%rs1388, [%rd7+26];
	// begin inline asm
	{  cvt.f32.f16 %f2553, %rs1388;}

	// end inline asm
	// begin inline asm
	{  cvt.f32.f16 %f2554, %rs1389;}

	// end inline asm
	fma.rn.f32 	%f2572, %f2553, %f2554, %f2571;
	ld.global.nc.u16 	%rs1390, [%rd7+28];
	// begin inline asm
	{  cvt.f32.f16 %f2555, %rs1390;}

	// end inline asm
	// begin inline asm
	{  cvt.f32.f16 %f2556, %rs1391;}

	// end inline asm
	fma.rn.f32 	%f2573, %f2555, %f2556, %f2572;
	ld.global.nc.u16 	%rs1392, [%rd7+30];
	// begin inline asm
	{  cvt.f32.f16 %f2557, %rs1392;}

	// end inline asm
	// begin inline asm
	{  cvt.f32.f16 %f2558, %rs1393;}

	// end inline asm
	fma.rn.f32 	%f2574, %f2557, %f2558, %f2573;
	mul.f32 	%f2575, %f232, %f2574;
	ld.shared.f32 	%f2576, [%r8+-24];
	sub.f32 	%f2577, %f2575, %f2576;
	mul.f32 	%f2578, %f2577, 0f3FB8AA3B;
	ex2.approx.f32 	%f2579, %f2578;
	fma.rn.f32 	%f4073, %f2473, %f2579, %f4073;
$L__BB0_180:
	add.s32 	%r618, %r843, 19;
	setp.ge.s32 	%p154, %r618, %r75;
	@%p154 bra 	$L__BB0_245;
	ld.shared.u16 	%rs1394, [%r27+608];
	// begin inline asm
	{  cvt.f32.f16 %f2580, %rs1394;}

	// end inline asm
	@%p98 bra 	$L__BB0_183;
	ld.global.nc.u16 	%rs1395, [%rd6];
	// begin inline asm
	{  cvt.f32.f16 %f2581, %rs1395;}

	// end inline asm
	ld.shared.v4.b32 	{%r619, %r620, %r621, %r622}, [smem_raw+608];
	mov.b32 	{%rs1408, %rs1410}, %r622;
	mov.b32 	{%rs1404, %rs1406}, %r621;
	mov.b32 	{%rs1400, %rs1402}, %r620;
	mov.b32 	{%rs1396, %rs1398}, %r619;
	// begin inline asm
	{  cvt.f32.f16 %f2582, %rs1396;}

	// end inline asm
	fma.rn.f32 	%f2613, %f2581, %f2582, 0f00000000;
	ld.global.nc.u16 	%rs1397, [%rd6+2];
	// begin inline asm
	{  cvt.f32.f16 %f2583, %rs1397;}

	// end inline asm
	// begin inline asm
	{  cvt.f32.f16 %f2584, %rs1398;}

	// end inline asm
	fma.rn.f32 	%f2614, %f2583, %f2584, %f2613;
	ld.global.nc.u16 	%rs1399, [%rd6+4];
	// begin inline asm
	{  cvt.f32.f16 %f2585, %rs1399;}

	// end inline asm
	// begin inline asm
	{  cvt.f32.f16 %f2586, %rs1400;}

	// end inline asm
	fma.rn.f32 	%f2615, %f2585, %f2586, %f2614;
	ld.global.nc.u16 	%rs1401, [%rd6+6];
	// begin inline asm
	{  cvt.f32.f16 %f2587, %rs1401;}

	// end inline asm
	// begin inline asm
	{  cvt.f32.f16 %f2588, %rs1402;}

	// end inline asm
	fma.rn.f32 	%f2616, %f2587, %f2588, %f2615;
	ld.global.nc.u16 	%rs1403, [%rd6+8];
	// begin inline asm
	{  cvt.f32.f16 %f2589, %rs1403;}

	// end inline asm
	// begin inline asm
	{  cvt.f32.f16 %f2590, %rs1404;}

	// end inline asm
	fma.rn.f32 	%f2617, %f2589, %f2590, %f2616;
	ld.global.nc.u16 	%rs1405, [%rd6+10];
	// begin inline asm
	{  cvt.f32.f16 %f2591, %rs1405;}

	// end inline asm
	// begin inline asm
	{  cvt.f32.f16 %f2592, %rs1406;}

	// end inline asm
	fma.rn.f32 	%f2618, %f2591, %f2592, %f2617;
	ld.global.nc.u16 	%rs1407, [%rd6+12];
	// begin inline asm
	{  cvt.f32.f16 %f2593, %rs1407;}

	// end inline asm
	// begin inline asm
	{  cvt.f32.f16 %f2594, %rs1408;}

	// end inline asm
	fma.rn.f32 	%f2619, %f2593, %f2594, %f2618;
	ld.global.nc.u16 	%rs1409, [%rd6+14];
	// begin inline asm
	{  cvt.f32.f16 %f2595, %rs1409;}

	// end inline asm
	// begin inline asm
	{  cvt.f32.f16 %f2596, %rs1410;}

	// end inline asm
	fma.rn.f32 	%f2620, %f2595, %f2596, %f2619;
	ld.global.nc.u16 	%rs1411, [%rd6+16];
	// begin inline asm
	{  cvt.f32.f16 %f2597, %rs1411;}

	// end inline asm
	ld.shared.v4.b32 	{%r623, %r624, %r625, %r626}, [smem_raw+624];
	mov.b32 	{%rs1424, %rs1426}, %r626;
	mov.b32 	{%rs1420, %rs1422}, %r625;
	mov.b32 	{%rs1416, %rs1418}, %r624;
	mov.b32 	{%rs1412, %rs1414}, %r623;
	// begin inline asm
	{  cvt.f32.f16 %f2598, %rs1412;}

	// end inline asm
	fma.rn.f32 	%f2621, %f2597, %f2598, %f2620;
	ld.global.nc.u16 	%rs1413, [%rd6+18];
	// begin inline asm
	{  cvt.f32.f16 %f2599, %rs1413;}

	// end inline asm
	// begin inline asm
	{  cvt.f32.f16 %f2600, %rs1414;}

	// end inline asm
	fma.rn.f32 	%f2622, %f2599, %f2600, %f2621;
	ld.global.nc.u16 	%rs1415, [%rd6+20];
	// begin inline asm
	{  cvt.f32.f16 %f2601, %rs1415;}

	// end inline asm
	// begin inline asm
	{  cvt.f32.f16 %f2602, %rs1416;}

	// end inline asm
	fma.rn.f32 	%f2623, %f2601, %f2602, %f2622;
	ld.global.nc.u16 	%rs1417, [%rd6+22];
	// begin inline asm
	{  cvt.f32.f16 %f2603, %rs1417;}

	// end inline asm
	// begin inline asm
	{  cvt.f32.f16 %f2604, %rs1418;}

	// end inline asm
	fma.rn.f32 	%f2624, %f2603, %f2604, %f2623;
	ld.global.nc.u16 	%rs1419, [%rd6+24];
	// begin inline asm
	{  cvt.f32.f16 %f2605, %rs1419;}

	// end inline asm
	// begin inline asm
	{  cvt.f32.f16 %f2606, %rs1420;}

	// end inline asm
	fma.rn.f32 	%f2625, %f2605, %f2606, %f2624;
	ld.global.nc.u16 	%rs1421, [%rd6+26];
	// begin inline asm
	{  cvt.f32.f16 %f2607, %rs1421;}

	// end inline asm
	// begin inline asm
	{  cvt.f32.f16 %f2608, %rs1422;}

	// end inline asm
	fma.rn.f32 	%f2626, %f2607, %f2608, %f2625;
	ld.global.nc.u16 	%rs1423, [%rd6+28];
	// begin inline asm
	{  cvt.f32.f16 %f2609, %rs1423;}

	// end inline asm
	// begin inline asm
	{  cvt.f32.f16 %f2610, %rs1424;}

	// end inline asm
	fma.rn.f32 	%f2627, %f2609, %f2610, %f2626;
	ld.global.nc.u16 	%rs1425, [%rd6+30];
	// begin inline asm
	{  cvt.f32.f16 %f2611, %rs1425;}

	// end inline asm
	// begin inline asm
	{  cvt.f32.f16 %f2612, %rs1426;}

	// end inline asm
	fma.rn.f32 	%f2628, %f2611, %f2612, %f2627;
	mul.f32 	%f2629, %f232, %f2628;
	ld.shared.f32 	%f2630, [%r8+-32];
	sub.f32 	%f2631, %f2629, %f2630;
	mul.f32 	%f2632, %f2631, 0f3FB8AA3B;
	ex2.approx.f32 	%f2633, %f2632;
	fma.rn.f32 	%f4072, %f2580, %f2633, %f4072;
$L__BB0_183:
	@%p99 bra 	$L__BB0_185;
	ld.global.nc.u16 	%rs1427, [%rd7];
	// begin inline asm
	{  cvt.f32.f16 %f2634, %rs1427;}

	// end inline asm
	ld.shared.v4.b32 	{%r627, %r628, %r629, %r630}, [smem_raw+608];
	mov.b32 	{%rs1440, %rs1442}, %r630;
	mov.b32 	{%rs1436, %rs1438}, %r629;
	mov.b32 	{%rs1432, %rs1434}, %r628;
	mov.b32 	{%rs1428, %rs1430}, %r627;
	// begin inline asm
	{  cvt.f32.f16 %f2635, %rs1428;}

	// end inline asm
	fma.rn.f32 	%f2666, %f2634, %f2635, 0f00000000;
	ld.global.nc.u16 	%rs1429, [%rd7+2];
	// begin inline asm
	{  cvt.f32.f16 %f2636, %rs1429;}

	// end inline asm
	// begin inline asm
	{  cvt.f32.f16 %f2637, %rs1430;}

	// end inline asm
	fma.rn.f32 	%f2667, %f2636, %f2637, %f2666;
	ld.global.nc.u16 	%rs1431, [%rd7+4];
	// begin inline asm
	{  cvt.f32.f16 %f2638, %rs1431;}

	// end inline asm
	// begin inline asm
	{  cvt.f32.f16 %f2639, %rs1432;}

	// end inline asm
	fma.rn.f32 	%f2668, %f2638, %f2639, %f2667;
	ld.global.nc.u16 	%rs1433, [%rd7+6];
	// begin inline asm
	{  cvt.f32.f16 %f2640, %rs1433;}

	// end inline asm
	// begin inline asm
	{  cvt.f32.f16 %f2641, %rs1434;}

	// end inline asm
	fma.rn.f32 	%f2669, %f2640, %f2641, %f2668;
	ld.global.nc.u16 	%rs1435, [%rd7+8];
	// begin inline asm
	{  cvt.f32.f16 %f2642, %rs1435;}

	// end inline asm
	// begin inline asm
	{  cvt.f32.f16 %f2643, %rs1436;}

	// end inline asm
	fma.rn.f32 	%f2670, %f2642, %f2643, %f2669;
	ld.global.nc.u16 	%rs1437, [%rd7+10];
	// begin inline asm
	{  cvt.f32.f16 %f2644, %rs1437;}

	// end inline asm
	// begin inline asm
	{  cvt.f32.f16 %f2645, %rs1438;}

	// end inline asm
	fma.rn.f32 	%f2671, %f2644, %f2645, %f2670;
	ld.global.nc.u16 	%rs1439, [%rd7+12];
	// begin inline asm
	{  cvt.f32.f16 %f2646, %rs1439;}

	// end inline asm
	// begin inline asm
	{  cvt.f32.f16 %f2647, %rs1440;}

	// end inline asm
	fma.rn.f32 	%f2672, %f2646, %f2647, %f2671;
	ld.global.nc.u16 	%rs1441, [%rd7+14];
	// begin inline asm
	{  cvt.f32.f16 %f2648, %rs1441;}

	// end inline asm
	// begin inline asm
	{  cvt.f32.f16 %f2649, %rs1442;}

	// end inline asm
	fma.rn.f32 	%f2673, %f2648, %f2649, %f2672;
	ld.global.nc.u16 	%rs1443, [%rd7+16];
	// begin inline asm
	{  cvt.f32.f16 %f2650, %rs1443;}

	// end inline asm
	ld.shared.v4.b32 	{%r631, %r632, %r633, %r634}, [smem_raw+624];
	mov.b32 	{%rs1456, %rs1458}, %r634;
	mov.b32 	{%rs1452, %rs1454}, %r633;
	mov.b32 	{%rs1448, %rs1450}, %r632;
	mov.b32 	{%rs1444, %rs1446}, %r631;
	// begin inline asm
	{  cvt.f32.f16 %f2651, %rs1444;}

	// end inline asm
	fma.rn.f32 	%f2674, %f2650, %f2651, %f2673;
	ld.global.nc.u16 	%rs1445, [%rd7+18];
	// begin inline asm
	{  cvt.f32.f16 %f2652, %rs1445;}

	// end inline asm
	// begin inline asm
	{  cvt.f32.f16 %f2653, %rs1446;}

	// end inline asm
	fma.rn.f32 	%f2675, %f2652, %f2653, %f2674;
	ld.global.nc.u16 	%rs1447, [%rd7+20];
	// begin inline asm
	{  cvt.f32.f16 %f2654, %rs1447;}

	// end inline asm
	// begin inline asm
	{  cvt.f32.f16 %f2655, %rs1448;}

	// end inline asm
	fma.rn.f32 	%f2676, %f2654, %f2655, %f2675;
	ld.global.nc.u16 	%rs1449, [%rd7+22];
	// begin inline asm
	{  cvt.f32.f16 %f2656, %rs1449;}

	// end inline asm
	// begin inline asm
	{  cvt.f32.f16 %f2657, %rs1450;}

	// end inline asm
	fma.rn.f32 	%f2677, %f2656, %f2657, %f2676;
	ld.global.nc.u16 	%rs1451, [%rd7+24];
	// begin inline asm
	{  cvt.f32.f16 %f2658, %rs1451;}

	// end inline asm
	// begin inline asm
	{  cvt.f32.f16 %f2659, %rs1452;}

	// end inline asm
	fma.rn.f32 	%f2678, %f2658, %f2659, %f2677;
	ld.global.nc.u16 	%rs1453, [%rd7+26];
	// begin inline asm
	{  cvt.f32.f16 %f2660, %rs1453;}

	// end inline asm
	// begin inline asm
	{  cvt.f32.f16 %f2661, %rs1454;}

	// end inline asm
	fma.rn.f32 	%f2679, %f2660, %f2661, %f2678;
	ld.global.nc.u16 	%rs1455, [%rd7+28];
	// begin inline asm
	{  cvt.f32.f16 %f2662, %rs1455;}

	// end inline asm
	// begin inline asm
	{  cvt.f32.f16 %f2663, %rs1456;}

	// end inline asm
	fma.rn.f32 	%f2680, %f2662, %f2663, %f2679;
	ld.global.nc.u16 	%rs1457, [%rd7+30];
	// begin inline asm
	{  cvt.f32.f16 %f2664, %rs1457;}

	// end inline asm
	// begin inline asm
	{  cvt.f32.f16 %f2665, %rs1458;}

	// end inline asm
	fma.rn.f32 	%f2681, %f2664, %f2665, %f2680;
	mul.f32 	%f2682, %f232, %f2681;
	ld.shared.f32 	%f2683, [%r8+-24];
	sub.f32 	%f2684, %f2682, %f2683;
	mul.f32 	%f2685, %f2684, 0f3FB8AA3B;
	ex2.approx.f32 	%f2686, %f2685;
	fma.rn.f32 	%f4073, %f2580, %f2686, %f4073;
$L__BB0_185:
	add.s32 	%r635, %r843, 20;
	setp.ge.s32 	%p157, %r635, %r75;
	@%p157 bra 	$L__BB0_245;
	ld.shared.u16 	%rs1459, [%r27+640];
	// begin inline asm
	{  cvt.f32.f16 %f2687, %rs1459;}

	// end inline asm
	@%p98 bra 	$L__BB0_188;
	ld.global.nc.u16 	%rs1460, [%rd6];
	// begin inline asm
	{  cvt.f32.f16 %f2688, %rs1460;}

	// end inline asm
	ld.shared.v4.b32 	{%r636, %r637, %r638, %r639}, [smem_raw+640];
	mov.b32 	{%rs1473, %rs1475}, %r639;
	mov.b32 	{%rs1469, %rs1471}, %r638;
	mov.b32 	{%rs1465, %rs1467}, %r637;
	mov.b32 	{%rs1461, %rs1463}, %r636;
	// begin inline asm
	{  cvt.f32.f16 %f2689, %rs1461;}

	// end inline asm
	fma.rn.f32 	%f2720, %f2688, %f2689, 0f00000000;
	ld.global.nc.u16 	%rs1462, [%rd6+2];
	// begin inline asm
	{  cvt.f32.f16 %f2690, %rs1462;}

	// end inline asm
	// begin inline asm
	{  cvt.f32.f16 %f2691, %rs1463;}

	// end inline asm
	fma.rn.f32 	%f2721, %f2690, %f2691, %f2720;
	ld.global.nc.u16 	%rs1464, [%rd6+4];
	// begin inline asm
	{  cvt.f32.f16 %f2692, %rs1464;}

	// end inline asm
	// begin inline asm
	{  cvt.f32.f16 %f2693, %rs1465;}

	// end inline asm
	fma.rn.f32 	%f2722, %f2692, %f2693, %f2721;
	ld.global.nc.u16 	%rs1466, [%rd6+6];
	// begin inline asm
	{  cvt.f32.f16 %f2694, %rs1466;}

	// end inline asm
	// begin inline asm
	{  cvt.f32.f16 %f2695, %rs1467;}

	// end inline asm
	fma.rn.f32 	%f2723, %f2694, %f2695, %f2722;
	ld.global.nc.u16 	%rs1468, [%rd6+8];
	// begin inline asm
	{  cvt.f32.f16 %f2696, %rs1468;}

	// end inline asm
	// begin inline asm
	{  cvt.f32.f16 %f2697, %rs1469;}

	// end inline asm
	fma.rn.f32 	%f2724, %f2696, %f2697, %f2723;
	ld.global.nc.u16 	%rs1470, [%rd6+10];
	// begin inline asm
	{  cvt.f32.f16 %f2698, %rs1470;}

	// end inline asm
	// begin inline asm
	{  cvt.f32.f16 %f2699, %rs1471;}

	// end inline asm
	fma.rn.f32 	%f2725, %f2698, %f2699, %f2724;
	ld.global.nc.u16 	%rs1472, [%rd6+12];
	// begin inline asm
	{  cvt.f32.f16 %f2700, %rs1472;}

	// end inline asm
	// begin inline asm
	{  cvt.f32.f16 %f2701, %rs1473;}

	// end inline asm
	fma.rn.f32 	%f2726, %f2700, %f2701, %f2725;
	ld.global.nc.u16 	%rs1474, [%rd6+14];
	// begin inline asm
	{  cvt.f32.f16 %f2702, %rs1474;}

	// end inline asm
	// begin inline asm
	{  cvt.f32.f16 %f2703, %rs1475;}

	// end inline asm
	fma.rn.f32 	%f2727, %f2702, %f2703, %f2726;
	ld.global.nc.u16 	%rs1476, [%rd6+16];
	// begin inline asm
	{  cvt.f32.f16 %f2704, %rs1476;}

	// end inline asm
	ld.shared.v4.b32 	{%r640, %r641, %r642, %r643}, [smem_raw+656];
	mov.b32 	{%rs1489, %rs1491}, %r643;
	mov.b32 	{%rs1485, %rs1487}, %r642;
	mov.b32 	{%rs1481, %rs1483}, %r641;
	mov.b32 	{%rs1477, %rs1479}, %r640;
	// begin inline asm
	{  cvt.f32.f16 %f2705, %rs1477;}

	// end inline asm
	fma.rn.f32 	%f2728, %f2704, %f2705, %f2727;
	ld.global.nc.u16 	%rs1478, [%rd6+18];
	// begin inline asm
	{  cvt.f32.f16 %f2706, %rs1478;}

	// end inline asm
	// begin inline asm
	{  cvt.f32.f16 %f2707, %rs1479;}

	// end inline asm
	fma.rn.f32 	%f2729, %f2706, %f2707, %f2728;
	ld.global.nc.u16 	%rs1480, [%rd6+20];
	// begin inline asm
	{  cvt.f32.f16 %f2708, %rs1480;}

	// end inline asm
	// begin inline asm
	{  cvt.f32.f16 %f2709, %rs1481;}

	// end inline asm
	fma.rn.f32 	%f2730, %f2708, %f2709, %f2729;
	ld.global.nc.u16 	%rs1482, [%rd6+22];
	// begin inline asm
	{  cvt.f32.f16 %f2710, %rs1482;}

	// end inline asm
	// begin inline asm
	{  cvt.f32.f16 %f2711, %rs1483;}

	// end inline asm
	fma.rn.f32 	%f2731, %f2710, %f2711, %f2730;
	ld.global.nc.u16 	%rs1484, [%rd6+24];
	// begin inline asm
	{  cvt.f32.f16 %f2712, %rs1484;}

	// end inline asm
	// begin inline asm
	{  cvt.f32.f16 %f2713, %rs1485;}

	// end inline asm
	fma.rn.f32 	%f2732, %f2712, %f2713, %f2731;
	ld.global.nc.u16 	%rs1486, [%rd6+26];
	// begin inline asm
	{  cvt.f32.f16 %f2714, %rs1486;}

	// end inline asm
	// begin inline asm
	{  cvt.f32.f16 %f2715, %rs1487;}

	// end inline asm
	fma.rn.f32 	%f2733, %f2714, %f2715, %f2732;
	ld.global.nc.u16 	%rs1488, [%rd6+28];
	// begin inline asm
	{  cvt.f32.f16 %f2716, %rs1488;}

	// end inline asm
	// begin inline asm
	{  cvt.f32.f16 %f2717, %rs1489;}

	// end inline asm
	fma.rn.f32 	%f2734, %f2716, %f2717, %f2733;
	ld.global.nc.u16 	%rs1490, [%rd6+30];
	// begin inline asm
	{  cvt.f32.f16 %f2718, %rs1490;}

	// end inline asm
	// begin inline asm
	{  cvt.f32.f16 %f2719, %rs1491;}

	// end inline asm
	fma.rn.f32 	%f2735, %f2718, %f2719, %f2734;
	mul.f32 	%f2736, %f232, %f2735;
	ld.shared.f32 	%f2737, [%r8+-32];
	sub.f32 	%f2738, %f2736, %f2737;
	mul.f32 	%f2739, %f2738, 0f3FB8AA3B;
	ex2.approx.f32 	%f2740, %f2739;
	fma.rn.f32 	%f4072, %f2687, %f2740, %f4072;
$L__BB0_188:
	@%p99 bra 	$L__BB0_190;
	ld.global.nc.u16 	%rs1492, [%rd7];
	// begin inline asm
	{  cvt.f32.f16 %f2741, %rs1492;}

	// end inline asm
	ld.shared.v4.b32 	{%r644, %r645, %r646, %r647}, [smem_raw+640];
	mov.b32 	{%rs1505, %rs1507}, %r647;
	mov.b32 	{%rs1501, %rs1503}, %r646;
	mov.b32 	{%rs1497, %rs1499}, %r645;
	mov.b32 	{%rs1493, %rs1495}, %r644;
	// begin inline asm
	{  cvt.f32.f16 %f2742, %rs1493;}

	// end inline asm
	fma.rn.f32 	%f2773, %f2741, %f2742, 0f00000000;
	ld.global.nc.u16 	%rs1494, [%rd7+2];
	// begin inline asm
	{  cvt.f32.f16 %f2743, %rs1494;}

	// end inline asm
	// begin inline asm
	{  cvt.f32.f16 %f2744, %rs1495;}

	// end inline asm
	fma.rn.f32 	%f2774, %f2743, %f2744, %f2773;
	ld.global.nc.u16 	%rs1496, [%rd7+4];
	// begin inline asm
	{  cvt.f32.f16 %f2745, %rs1496;}

	// end inline asm
	// begin inline asm
	{  cvt.f32.f16 %f2746, %rs1497;}

	// end inline asm
	fma.rn.f32 	%f2775, %f2745, %f2746, %f2774;
	ld.global.nc.u16 	%rs1498, [%rd7+6];
	// begin inline asm
	{  cvt.f32.f16 %f2747, %rs1498;}

	// end inline asm
	// begin inline asm
	{  cvt.f32.f16 %f2748, %rs1499;}

	// end inline asm
	fma.rn.f32 	%f2776, %f2747, %f2748, %f2775;
	ld.global.nc.u16 	%rs1500, [%rd7+8];
	// begin inline asm
	{  cvt.f32.f16 %f2749, %rs1500;}

	// end inline asm
	// begin inline asm
	{  cvt.f32.f16 %f2750, %rs1501;}

	// end inline asm
	fma.rn.f32 	%f2777, %f2749, %f2750, %f2776;
	ld.global.nc.u16 	%rs1502, [%rd7+10];
	// begin inline asm
	{  cvt.f32.f16 %f2751, %rs1502;}

	// end inline asm
	// begin inline asm
	{  cvt.f32.f16 %f2752, %rs1503;}

	// end inline asm
	fma.rn.f32 	%f2778, %f2751, %f2752, %f2777;
	ld.global.nc.u16 	%rs1504, [%rd7+12];
	// begin inline asm
	{  cvt.f32.f16 %f2753, %rs1504;}

	// end inline asm
	// begin inline asm
	{  cvt.f32.f16 %f2754, %rs1505;}

	// end inline asm
	fma.rn.f32 	%f2779, %f2753, %f2754, %f2778;
	ld.global.nc.u16 	%rs1506, [%rd7+14];
	// begin inline asm
	{  cvt.f32.f16 %f2755, %rs1506;}

	// end inline asm
	// begin inline asm
	{  cvt.f32.f16 %f2756, %rs1507;}

	// end inline asm
	fma.rn.f32 	%f2780, %f2755, %f2756, %f2779;
	ld.global.nc.u16 	%rs1508, [%rd7+16];
	// begin inline asm
	{  cvt.f32.f16 %f2757, %rs1508;}

	// end inline asm
	ld.shared.v4.b32 	{%r648, %r649, %r650, %r651}, [smem_raw+656];
	mov.b32 	{%rs1521, %rs1523}, %r651;
	mov.b32 	{%rs1517, %rs1519}, %r650;
	mov.b32 	{%rs1513, %rs1515}, %r649;
	mov.b32 	{%rs1509, %rs1511}, %r648;
	// begin inline asm
	{  cvt.f32.f16 %f2758, %rs1509;}

	// end inline asm
	fma.rn.f32 	%f2781, %f2757, %f2758, %f2780;
	ld.global.nc.u16 	%rs1510, [%rd7+18];
	// begin inline asm
	{  cvt.f32.f16 %f2759, %rs1510;}

	// end inline asm
	// begin inline asm
	{  cvt.f32.f16 %f2760, %rs1511;}

	// end inline asm
	fma.rn.f32 	%f2782, %f2759, %f2760, %f2781;
	ld.global.nc.u16 	%rs1512, [%rd7+20];
	// begin inline asm
	{  cvt.f32.f16 %f2761, %rs1512;}

	// end inline asm
	// begin inline asm
	{  cvt.f32.f16 %f2762, %rs1513;}

	// end inline asm
	fma.rn.f32 	%f2783, %f2761, %f2762, %f2782;
	ld.global.nc.u16 	%rs1514, [%rd7+22];
	// begin inline asm
	{  cvt.f32.f16 %f2763, %rs1514;}

	// end inline asm
	// begin inline asm
	{  cvt.f32.f16 %f2764, %rs1515;}

	// end inline asm
	fma.rn.f32 	%f2784, %f2763, %f2764, %f2783;
	ld.global.nc.u16 	%rs1516, [%rd7+24];
	// begin inline asm
	{  cvt.f32.f16 %f2765, %rs1516;}

	// end inline asm
	// begin inline asm
	{  cvt.f32.f16 %f2766, %rs1517;}

	// end inline asm
	fma.rn.f32 	%f2785, %f2765, %f2766, %f2784;
	ld.global.nc.u16 	%rs1518, [%rd7+26];
	// begin inline asm
	{  cvt.f32.f16 %f2767, %rs1518;}

	// end inline asm
	// begin inline asm
	{  cvt.f32.f16 %f2768, %rs1519;}

	// end inline asm
	fma.rn.f32 	%f2786, %f2767, %f2768, %f2785;
	ld.global.nc.u16 	%rs1520, [%rd7+28];
	// begin inline asm
	{  cvt.f32.f16 %f2769, %rs1520;}

	// end inline asm
	// begin inline asm
	{  cvt.f32.f16 %f2770, %rs1521;}

	// end inline asm
	fma.rn.f32 	%f2787, %f2769, %f2770, %f2786;
	ld.global.nc.u16 	%rs1522, [%rd7+30];
	// begin inline asm
	{  cvt.f32.f16 %f2771, %rs1522;}

	// end inline asm
	// begin inline asm
	{  cvt.f32.f16 %f2772, %rs1523;}

	// end inline asm
	fma.rn.f32 	%f2788, %f2771, %f2772, %f2787;
	mul.f32 	%f2789, %f232, %f2788;
	ld.shared.f32 	%f2790, [%r8+-24];
	sub.f32 	%f2791, %f2789, %f2790;
	mul.f32 	%f2792, %f2791, 0f3FB8AA3B;
	ex2.approx.f32 	%f2793, %f2792;
	fma.rn.f32 	%f4073, %f2687, %f2793, %f4073;
$L__BB0_190:
	add.s32 	%r652, %r843, 21;
	setp.ge.s32 	%p160, %r652, %r75;
	@%p160 bra 	$L__BB0_245;
	ld.shared.u16 	%rs1524, [%r27+672];
	// begin inline asm
	{  cvt.f32.f16 %f2794, %rs1524;}

	// end inline asm
	@%p98 bra 	$L__BB0_193;
	ld.global.nc.u16 	%rs1525, [%rd6];
	// begin inline asm
	{  cvt.f32.f16 %f2795, %rs1525;}

	// end inline asm
	ld.shared.v4.b32 	{%r653, %r654, %r655, %r656}, [smem_raw+672];
	mov.b32 	{%rs1538, %rs1540}, %r656;
	mov.b32 	{%rs1534, %rs1536}, %r655;
	mov.b32 	{%rs1530, %rs1532}, %r654;
	mov.b32 	{%rs1526, %rs1528}, %r653;
	// begin inline asm
	{  cvt.f32.f16 %f2796, %rs1526;}

	// end inline asm
	fma.rn.f32 	%f2827, %f2795, %f2796, 0f00000000;
	ld.global.nc.u16 	%rs1527, [%rd6+2];
	// begin inline asm
	{  cvt.f32.f16 %f2797, %rs1527;}

	// end inline asm
	// begin inline asm
	{  cvt.f32.f16 %f2798, %rs1528;}

	// end inline asm
	fma.rn.f32 	%f2828, %f2797, %f2798, %f2827;
	ld.global.nc.u16 	%rs1529, [%rd6+4];
	// begin inline asm
	{  cvt.f32.f16 %f2799, %rs1529;}

	// end inline asm
	// begin inline asm
	{  cvt.f32.f16 %f2800, %rs1530;}

	// end inline asm
	fma.rn.f32 	%f2829, %f2799, %f2800, %f2828;
	ld.global.nc.u16 	%rs1531, [%rd6+6];
	// begin inline asm
	{  cvt.f32.f16 %f2801, %rs1531;}

	// end inline asm
	// begin inline asm
	{  cvt.f32.f16 %f2802, %rs1532;}

	// end inline asm
	fma.rn.f32 	%f2830, %f2801, %f2802, %f2829;
	ld.global.nc.u16 	%rs1533, [%rd6+8];
	// begin inline asm
	{  cvt.f32.f16 %f2803, %rs1533;}

	// end inline asm
	// begin inline asm
	{  cvt.f32.f16 %f2804, %rs1534;}

	// end inline asm
	fma.rn.f32 	%f2831, %f2803, %f2804, %f2830;
	ld.global.nc.u16 	%rs1535, [%rd6+10];
	// begin inline asm
	{  cvt.f32.f16 %f2805, %rs1535;}

	// end inline asm
	// begin inline asm
	{  cvt.f32.f16 %f2806, %rs1536;}

	// end inline asm
	fma.rn.f32 	%f2832, %f2805, %f2806, %f2831;
	ld.global.nc.u16 	%rs1537, [%rd6+12];
	// begin inline asm
	{  cvt.f32.f16 %f2807, %rs1537;}

	// end inline asm
	// begin inline asm
	{  cvt.f32.f16 %f2808, %rs1538;}

	// end inline asm
	fma.rn.f32 	%f2833, %f2807, %f2808, %f2832;
	ld.global.nc.u16 	%rs1539, [%rd6+14];
	// begin inline asm
	{  cvt.f32.f16 %f2809, %rs1539;}

	// end inline asm
	// begin inline asm
	{  cvt.f32.f16 %f2810, %rs1540;}

	// end inline asm
	fma.rn.f32 	%f2834, %f2809, %f2810, %f2833;
	ld.global.nc.u16 	%rs1541, [%rd6+16];
	// begin inline asm
	{  cvt.f32.f16 %f2811, %rs1541;}

	// end inline asm
	ld.shared.v4.b32 	{%r657, %r658, %r659, %r660}, [smem_raw+688];
	mov.b32 	{%rs1554, %rs1556}, %r660;
	mov.b32 	{%rs1550, %rs1552}, %r659;
	mov.b32 	{%rs1546, %rs1548}, %r658;
	mov.b32 	{%rs1542, %rs1544}, %r657;
	// begin inline asm
	{  cvt.f32.f16 %f2812, %rs1542;}

	// end inline asm
	fma.rn.f32 	%f2835, %f2811, %f2812, %f2834;
	ld.global.nc.u16 	%rs1543, [%rd6+18];
	// begin inline asm
	{  cvt.f32.f16 %f2813, %rs1543;}

	// end inline asm
	// begin inline asm
	{  cvt.f32.f16 %f2814, %rs1544;}

	// end inline asm
	fma.rn.f32 	%f2836, %f2813, %f2814, %f2835;
	ld.global.nc.u16 	%rs1545, [%rd6+20];
	// begin inline asm
	{  cvt.f32.f16 %f2815, %rs1545;}

	// end inline asm
	// begin inline asm
	{  cvt.f32.f16 %f2816, %rs1546;}

	// end inline asm
	fma.rn.f32 	%f2837, %f2815, %f2816, %f2836;
	ld.global.nc.u16 	%rs1547, [%rd6+22];
	// begin inline asm
	{  cvt.f32.f16 %f2817, %rs1547;}

	// end inline asm
	// begin inline asm
	{  cvt.f32.f16 %f2818, %rs1548;}

	// end inline asm
	fma.rn.f32 	%f2838, %f2817, %f2818, %f2837;
	ld.global.nc.u16 	%rs1549, [%rd6+24];
	// begin inline asm
	{  cvt.f32.f16 %f2819, %rs1549;}

	// end inline asm
	// begin inline asm
	{  cvt.f32.f16 %f2820, %rs1550;}

	// end inline asm
	fma.rn.f32 	%f2839, %f2819, %f2820, %f2838;
	ld.global.nc.u16 	%rs1551, [%rd6+26];
	// begin inline asm
	{  cvt.f32.f16 %f2821, %rs1551;}

	// end inline asm
	// begin inline asm
	{  cvt.f32.f16 %f2822, %rs1552;}

	// end inline asm
	fma.rn.f32 	%f2840, %f2821, %f2822, %f2839;
	ld.global.nc.u16 	%rs1553, [%rd6+28];
	// begin inline asm
	{  cvt.f32.f16 %f2823, %rs1553;}

	// end inline asm
	// begin inline asm
	{  cvt.f32.f16 %f2824, %rs1554;}

	// end inline asm
	fma.rn.f32 	%f2841, %f2823, %f2824, %f2840;
	ld.global.nc.u16 	%rs1555, [%rd6+30];
	// begin inline asm
	{  cvt.f32.f16 %f2825, %rs1555;}

	// end inline asm
	// begin inline asm
	{  cvt.f32.f16 %f2826, %rs1556;}

	// end inline asm
	fma.rn.f32 	%f2842, %f2825, %f2826, %f2841;
	mul.f32 	%f2843, %f232, %f2842;
	ld.shared.f32 	%f2844, [%r8+-32];
	sub.f32 	%f2845, %f2843, %f2844;
	mul.f32 	%f2846, %f2845, 0f3FB8AA3B;
	ex2.approx.f32 	%f2847, %f2846;
	fma.rn.f32 	%f4072, %f2794, %f2847, %f4072;
$L__BB0_193:
	@%p99 bra 	$L__BB0_195;
	ld.global.nc.u16 	%rs1557, [%rd7];
	// begin inline asm
	{  cvt.f32.f16 %f2848, %rs1557;}

	// end inline asm
	ld.shared.v4.b32 	{%r661, %r662, %r663, %r664}, [smem_raw+672];
	mov.b32 	{%rs1570, %rs1572}, %r664;
	mov.b32 	{%rs1566, %rs1568}, %r663;
	mov.b32 	{%rs1562, %rs1564}, %r662;
	mov.b32 	{%rs1558, %rs1560}, %r661;
	// begin inline asm
	{  cvt.f32.f16 %f2849, %rs1558;}

	// end inline asm
	fma.rn.f32 	%f2880, %f2848, %f2849, 0f00000000;
	ld.global.nc.u16 	%rs1559, [%rd7+2];
	// begin inline asm
	{  cvt.f32.f16 %f2850, %rs1559;}

	// end inline asm
	// begin inline asm
	{  cvt.f32.f16 %f2851, %rs1560;}

	// end inline asm
	fma.rn.f32 	%f2881, %f2850, %f2851, %f2880;
	ld.global.nc.u16 	%rs1561, [%rd7+4];
	// begin inline asm
	{  cvt.f32.f16 %f2852, %rs1561;}

	// end inline asm
	// begin inline asm
	{  cvt.f32.f16 %f2853, %rs1562;}

	// end inline asm
	fma.rn.f32 	%f2882, %f2852, %f2853, %f2881;
	ld.global.nc.u16 	%rs1563, [%rd7+6];
	// begin inline asm
	{  cvt.f32.f16 %f2854, %rs1563;}

	// end inline asm
	// begin inline asm
	{  cvt.f32.f16 %f2855, %rs1564;}

	// end inline asm
	fma.rn.f32 	%f2883, %f2854, %f2855, %f2882;
	ld.global.nc.u16 	%rs1565, [%rd7+8];
	// begin inline asm
	{  cvt.f32.f16 %f2856, %rs1565;}

	// end inline asm
	// begin inline asm
	{  cvt.f32.f16 %f2857, %rs1566;}

	// end inline asm
	fma.rn.f32 	%f2884, %f2856, %f2857, %f2883;
	ld.global.nc.u16 	%rs1567, [%rd7+10];
	// begin inline asm
	{  cvt.f32.f16 %f2858, %rs1567;}

	// end inline asm
	// begin inline asm
	{  cvt.f32.f16 %f2859, %rs1568;}

	// end inline asm
	fma.rn.f32 	%f2885, %f2858, %f2859, %f2884;
	ld.global.nc.u16 	%rs1569, [%rd7+12];
	// begin inline asm
	{  cvt.f32.f16 %f2860, %rs1569;}

	// end inline asm
	// begin inline asm
	{  cvt.f32.f16 %f2861, %rs1570;}

	// end inline asm
	fma.rn.f32 	%f2886, %f2860, %f2861, %f2885;
	ld.global.nc.u16 	%rs1571, [%rd7+14];
	// begin inline asm
	{  cvt.f32.f16 %f2862, %rs1571;}

	// end inline asm
	// begin inline asm
	{  cvt.f32.f16 %f2863, %rs1572;}

	// end inline asm
	fma.rn.f32 	%f2887, %f2862, %f2863, %f2886;
	ld.global.nc.u16 	%rs1573, [%rd7+16];
	// begin inline asm
	{  cvt.f32.f16 %f2864, %rs1573;}

	// end inline asm
	ld.shared.v4.b32 	{%r665, %r666, %r667, %r668}, [smem_raw+688];
	mov.b32 	{%rs1586, %rs1588}, %r668;
	mov.b32 	{%rs1582, %rs1584}, %r667;
	mov.b32 	{%rs1578, %rs1580}, %r666;
	mov.b32 	{%rs1574, %rs1576}, %r665;
	// begin inline asm
	{  cvt.f32.f16 %f2865, %rs1574;}

	// end inline asm
	fma.rn.f32 	%f2888, %f2864, %f2865, %f2887;
	ld.global.nc.u16 	%rs1575, [%rd7+18];
	// begin inline asm
	{  cvt.f32.f16 %f2866, %rs1575;}

	// end inline asm
	// begin inline asm
	{  cvt.f32.f16 %f2867, %rs1576;}

	// end inline asm
	fma.rn.f32 	%f2889, %f2866, %f2867, %f2888;
	ld.global.nc.u16 	%rs1577, [%rd7+20];
	// begin inline asm
	{  cvt.f32.f16 %f2868, %rs1577;}

	// end inline asm
	// begin inline asm
	{  cvt.f32.f16 %f2869, %rs1578;}

	// end inline asm
	fma.rn.f32 	%f2890, %f2868, %f2869, %f2889;
	ld.global.nc.u16 	%rs1579, [%rd7+22];
	// begin inline asm
	{  cvt.f32.f16 %f2870, %rs1579;}

	// end inline asm
	// begin inline asm
	{  cvt.f32.f16 %f2871, %rs1580;}

	// end inline asm
	fma.rn.f32 	%f2891, %f2870, %f2871, %f2890;
	ld.global.nc.u16 	%rs1581, [%rd7+24];
	// begin inline asm
	{  cvt.f32.f16 %f2872, %rs1581;}

	// end inline asm
	// begin inline asm
	{  cvt.f32.f16 %f2873, %rs1582;}

	// end inline asm
	fma.rn.f32 	%f2892, %f2872, %f2873, %f2891;
	ld.global.nc.u16 	%rs1583, [%rd7+26];
	// begin inline asm
	{  cvt.f32.f16 %f2874, %rs1583;}

	// end inline asm
	// begin inline asm
	{  cvt.f32.f16 %f2875, %rs1584;}

	// end inline asm
	fma.rn.f32 	%f2893, %f2874, %f2875, %f2892;
	ld.global.nc.u16 	%rs1585, [%rd7+28];
	// begin inline asm
	{  cvt.f32.f16 %f2876, %rs1585;}

	// end inline asm
	// begin inline asm
	{  cvt.f32.f16 %f2877, %rs1586;}

	// end inline asm
	fma.rn.f32 	%f2894, %f2876, %f2877, %f2893;
	ld.global.nc.u16 	%rs1587, [%rd7+30];
	// begin inline asm
	{  cvt.f32.f16 %f2878, %rs1587;}

	// end inline asm
	// begin inline asm
	{  cvt.f32.f16 %f2879, %rs1588;}

	// end inline asm
	fma.rn.f32 	%f2895, %f2878, %f2879, %f2894;
	mul.f32 	%f2896, %f232, %f2895;
	ld.shared.f32 	%f2897, [%r8+-24];
	sub.f32 	%f2898, %f2896, %f2897;
	mul.f32 	%f2899, %f2898, 0f3FB8AA3B;
	ex2.approx.f32 	%f2900, %f2899;
	fma.rn.f32 	%f4073, %f2794, %f2900, %f4073;
$L__BB0_195:
	add.s32 	%r669, %r843, 22;
	setp.ge.s32 	%p163, %r669, %r75;
	@%p163 bra 	$L__BB0_245;
	ld.shared.u16 	%rs1589, [%r27+704];
	// begin inline asm
	{  cvt.f32.f16 %f2901, %rs1589;}

	// end inline asm
	@%p98 bra 	$L__BB0_198;
	ld.global.nc.u16 	%rs1590, [%rd6];
	// begin inline asm
	{  cvt.f32.f16 %f2902, %rs1590;}

	// end inline asm
	ld.shared.v4.b32 	{%r670, %r671, %r672, %r673}, [smem_raw+704];
	mov.b32 	{%rs1603, %rs1605}, %r673;
	mov.b32 	{%rs1599, %rs1601}, %r672;
	mov.b32 	{%rs1595, %rs1597}, %r671;
	mov.b32 	{%rs1591, %rs1593}, %r670;
	// begin inline asm
	{  cvt.f32.f16 %f2903, %rs1591;}

	// end inline asm
	fma.rn.f32 	%f2934, %f2902, %f2903, 0f00000000;
	ld.global.nc.u16 	%rs1592, [%rd6+2];
	// begin inline asm
	{  cvt.f32.f16 %f2904, %rs1592;}

	// end inline asm
	// begin inline asm
	{  cvt.f32.f16 %f2905, %rs1593;}

	// end inline asm
	fma.rn.f32 	%f2935, %f2904, %f2905, %f2934;
	ld.global.nc.u16 	%rs1594, [%rd6+4];
	// begin inline asm
	{  cvt.f32.f16 %f2906, %rs1594;}

	// end inline asm
	// begin inline asm
	{  cvt.f32.f16 %f2907, %rs1595;}

	// end inline asm
	fma.rn.f32 	%f2936, %f2906, %f2907, %f2935;
	ld.global.nc.u16 	%rs1596, [%rd6+6];
	// begin inline asm
	{  cvt.f32.f16 %f2908, %rs1596;}

	// end inline asm
	// begin inline asm
	{  cvt.f32.f16 %f2909, %rs1597;}

	// end inline asm
	fma.rn.f32 	%f2937, %f2908, %f2909, %f2936;
	ld.global.nc.u16 	%rs1598, [%rd6+8];
	// begin inline asm
	{  cvt.f32.f16 %f2910, %rs1598;}

	// end inline asm
	// begin inline asm
	{  cvt.f32.f16 %f2911, %rs1599;}

	// end inline asm
	fma.rn.f32 	%f2938, %f2910, %f2911, %f2937;
	ld.global.nc.u16 	%rs1600, [%rd6+10];
	// begin inline asm
	{  cvt.f32.f16 %f2912, %rs1600;}

	// end inline asm
	// begin inline asm
	{  cvt.f32.f16 %f2913, %rs1601;}

	// end inline asm
	fma.rn.f32 	%f2939, %f2912, %f2913, %f2938;
	ld.global.nc.u16 	%rs1602, [%rd6+12];
	// begin inline asm
	{  cvt.f32.f16 %f2914, %rs1602;}

	// end inline asm
	// begin inline asm
	{  cvt.f32.f16 %f2915, %rs1603;}

	// end inline asm
	fma.rn.f32 	%f2940, %f2914, %f2915, %f2939;
	ld.global.nc.u16 	%rs1604, [%rd6+14];
	// begin inline asm
	{  cvt.f32.f16 %f2916, %rs1604;}

	// end inline asm
	// begin inline asm
	{  cvt.f32.f16 %f2917, %rs1605;}

	// end inline asm
	fma.rn.f32 	%f2941, %f2916, %f2917, %f2940;
	ld.global.nc.u16 	%rs1606, [%rd6+16];
	// begin inline asm
	{  cvt.f32.f16 %f2918, %rs1606;}

	// end inline asm
	ld.shared.v4.b32 	{%r674, %r675, %r676, %r677}, [smem_raw+720];
	mov.b32 	{%rs1619, %rs1621}, %r677;
	mov.b32 	{%rs1615, %rs1617}, %r676;
	mov.b32 	{%rs1611, %rs1613}, %r675;
	mov.b32 	{%rs1607, %rs1609}, %r674;
	// begin inline asm
	{  cvt.f32.f16 %f2919, %rs1607;}

	// end inline asm
	fma.rn.f32 	%f2942, %f2918, %f2919, %f2941;
	ld.global.nc.u16 	%rs1608, [%rd6+18];
	// begin inline asm
	{  cvt.f32.f16 %f2920, %rs1608;}

	// end inline asm
	// begin inline asm
	{  cvt.f32.f16 %f2921, %rs1609;}

	// end inline asm
	fma.rn.f32 	%f2943, %f2920, %f2921, %f2942;
	ld.global.nc.u16 	%rs1610, [%rd6+20];
	// begin inline asm
	{  cvt.f32.f16 %f2922, %rs1610;}

	// end inline asm
	// begin inline asm
	{  cvt.f32.f16 %f2923, %rs1611;}

	// end inline asm
	fma.rn.f32 	%f2944, %f2922, %f2923, %f2943;
	ld.global.nc.u16 	%rs1612, [%rd6+22];
	// begin inline asm
	{  cvt.f32.f16 %f2924, %rs1612;}

	// end inline asm
	// begin inline asm
	{  cvt.f32.f16 %f2925, %rs1613;}

	// end inline asm
	fma.rn.f32 	%f2945, %f2924, %f2925, %f2944;
	ld.global.nc.u16 	%rs1614, [%rd6+24];
	// begin inline asm
	{  cvt.f32.f16 %f2926, %rs1614;}

	// end inline asm
	// begin inline asm
	{  cvt.f32.f16 %f2927, %rs1615;}

	// end inline asm
	fma.rn.f32 	%f2946, %f2926, %f2927, %f2945;
	ld.global.nc.u16 	%rs1616, [%rd6+26];
	// begin inline asm
	{  cvt.f32.f16 %f2928, %rs1616;}

	// end inline asm
	// begin inline asm
	{  cvt.f32.f16 %f2929, %rs1617;}

	// end inline asm
	fma.rn.f32 	%f2947, %f2928, %f2929, %f2946;
	ld.global.nc.u16 	%rs1618, [%rd6+28];
	// begin inline asm
	{  cvt.f32.f16 %f2930, %rs1618;}

	// end inline asm
	// begin inline asm
	{  cvt.f32.f16 %f2931, %rs1619;}

	// end inline asm
	fma.rn.f32 	%f2948, %f2930, %f2931, %f2947;
	ld.global.nc.u16 	%rs1620, [%rd6+30];
	// begin inline asm
	{  cvt.f32.f16 %f2932, %rs1620;}

	// end inline asm
	// begin inline asm
	{  cvt.f32.f16 %f2933, %rs1621;}

	// end inline asm
	fma.rn.f32 	%f2949, %f2932, %f2933, %f2948;
	mul.f32 	%f2950, %f232, %f2949;
	ld.shared.f32 	%f2951, [%r8+-32];
	sub.f32 	%f2952, %f2950, %f2951;
	mul.f32 	%f2953, %f2952, 0f3FB8AA3B;
	ex2.approx.f32 	%f2954, %f2953;
	fma.rn.f32 	%f4072, %f2901, %f2954, %f4072;
$L__BB0_198:
	@%p99 bra 	$L__BB0_200;
	ld.global.nc.u16 	%rs1622, [%rd7];
	// begin inline asm
	{  cvt.f32.f16 %f2955, %rs1622;}

	// end inline asm
	ld.shared.v4.b32 	{%r678, %r679, %r680, %r681}, [smem_raw+704];
	mov.b32 	{%rs1635, %rs1637}, %r681;
	mov.b32 	{%rs1631, %rs1633}, %r680;
	mov.b32 	{%rs1627, %rs1629}, %r679;
	mov.b32 	{%rs1623, %rs1625}, %r678;
	// begin inline asm
	{  cvt.f32.f16 %f2956, %rs1623;}

	// end inline asm
	fma.rn.f32 	%f2987, %f2955, %f2956, 0f00000000;
	ld.global.nc.u16 	%rs1624, [%rd7+2];
	// begin inline asm
	{  cvt.f32.f16 %f2957, %rs1624;}

	// end inline asm
	// begin inline asm
	{  cvt.f32.f16 %f2958, %rs1625;}

	// end inline asm
	fma.rn.f32 	%f2988, %f2957, %f2958, %f2987;
	ld.global.nc.u16 	%rs1626, [%rd7+4];
	// begin inline asm
	{  cvt.f32.f16 %f2959, %rs1626;}

	// end inline asm
	// begin inline asm
	{  cvt.f32.f16 %f2960, %rs1627;}

	// end inline asm
	fma.rn.f32 	%f2989, %f2959, %f2960, %f2988;
	ld.global.nc.u16 	%rs1628, [%rd7+6];
	// begin inline asm
	{  cvt.f32.f16 %f2961, %rs1628;}

	// end inline asm
	// begin inline asm
	{  cvt.f32.f16 %f2962, %rs1629;}

	// end inline asm
	fma.rn.f32 	%f2990, %f2961, %f2962, %f2989;
	ld.global.nc.u16 	%rs1630, [%rd7+8];
	// begin inline asm
	{  cvt.f32.f16 %f2963, %rs1630;}

	// end inline asm
	// begin inline asm
	{  cvt.f32.f16 %f2964, %rs1631;}

	// end inline asm
	fma.rn.f32 	%f2991, %f2963, %f2964, %f2990;
	ld.global.nc.u16 	%rs1632, [%rd7+10];
	// begin inline asm
	{  cvt.f32.f16 %f2965, %rs1632;}

	// end inline asm
	// begin inline asm
	{  cvt.f32.f16 %f2966, %rs1633;}

	// end inline asm
	fma.rn.f32 	%f2992, %f2965, %f2966, %f2991;
	ld.global.nc.u16 	%rs1634, [%rd7+12];
	// begin inline asm
	{  cvt.f32.f16 %f2967, %rs1634;}

	// end inline asm
	// begin inline asm
	{  cvt.f32.f16 %f2968, %rs1635;}

	// end inline asm
	fma.rn.f32 	%f2993, %f2967, %f2968, %f2992;
	ld.global.nc.u16 	%rs1636, [%rd7+14];
	// begin inline asm
	{  cvt.f32.f16 %f2969, %rs1636;}

	// end inline asm
	// begin inline asm
	{  cvt.f32.f16 %f2970, %rs1637;}

	// end inline asm
	fma.rn.f32 	%f2994, %f2969, %f2970, %f2993;
	ld.global.nc.u16 	%rs1638, [%rd7+16];
	// begin inline asm
	{  cvt.f32.f16 %f2971, %rs1638;}

	// end inline asm
	ld.shared.v4.b32 	{%r682, %r683, %r684, %r685}, [smem_raw+720];
	mov.b32 	{%rs1651, %rs1653}, %r685;
	mov.b32 	{%rs1647, %rs1649}, %r684;
	mov.b32 	{%rs1643, %rs1645}, %r683;
	mov.b32 	{%rs1639, %rs1641}, %r682;
	// begin inline asm
	{  cvt.f32.f16 %f2972, %rs1639;}

	// end inline asm
	fma.rn.f32 	%f2995, %f2971, %f2972, %f2994;
	ld.global.nc.u16 	%rs1640, [%rd7+18];
	// begin inline asm
	{  cvt.f32.f16 %f2973, %rs1640;}

	// end inline asm
	// begin inline asm
	{  cvt.f32.f16 %f2974, %rs1641;}

	// end inline asm
	fma.rn.f32 	%f2996, %f2973, %f2974, %f2995;
	ld.global.nc.u16 	%rs1642, [%rd7+20];
	// begin inline asm
	{  cvt.f32.f16 %f2975, %rs1642;}

	// end inline asm
	// begin inline asm
	{  cvt.f32.f16 %f2976, %rs1643;}

	// end inline asm
	fma.rn.f32 	%f2997, %f2975, %f2976, %f2996;
	ld.global.nc.u16 	%rs1644, [%rd7+22];
	// begin inline asm
	{  cvt.f32.f16 %f2977, %rs1644;}

	// end inline asm
	// begin inline asm
	{  cvt.f32.f16 %f2978, %rs1645;}

	// end inline asm
	fma.rn.f32 	%f2998, %f2977, %f2978, %f2997;
	ld.global.nc.u16 	%rs1646, [%rd7+24];
	// begin inline asm
	{  cvt.f32.f16 %f2979, %rs1646;}

	// end inline asm
	// begin inline asm
	{  cvt.f32.f16 %f2980, %rs1647;}

	// end inline asm
	fma.rn.f32 	%f2999, %f2979, %f2980, %f2998;
	ld.global.nc.u16 	%rs1648, [%rd7+26];
	// begin inline asm
	{  cvt.f32.f16 %f2981, %rs1648;}

	// end inline asm
	// begin inline asm
	{  cvt.f32.f16 %f2982, %rs1649;}

	// end inline asm
	fma.rn.f32 	%f3000, %f2981, %f2982, %f2999;
	ld.global.nc.u16 	%rs1650, [%rd7+28];
	// begin inline asm
	{  cvt.f32.f16 %f2983, %rs1650;}

	// end inline asm
	// begin inline asm
	{  cvt.f32.f16 %f2984, %rs1651;}

	// end inline asm
	fma.rn.f32 	%f3001, %f2983, %f2984, %f3000;
	ld.global.nc.u16 	%rs1652, [%rd7+30];
	// begin inline asm
	{  cvt.f32.f16 %f2985, %rs1652;}

	// end inline asm
	// begin inline asm
	{  cvt.f32.f16 %f2986, %rs1653;}

	// end inline asm
	fma.rn.f32 	%f3002, %f2985, %f2986, %f3001;
	mul.f32 	%f3003, %f232, %f3002;
	ld.shared.f32 	%f3004, [%r8+-24];
	sub.f32 	%f3005, %f3003, %f3004;
	mul.f32 	%f3006, %f3005, 0f3FB8AA3B;
	ex2.approx.f32 	%f3007, %f3006;
	fma.rn.f32 	%f4073, %f2901, %f3007, %f4073;
$L__BB0_200:
	add.s32 	%r686, %r843, 23;
	setp.ge.s32 	%p166, %r686, %r75;
	@%p166 bra 	$L__BB0_245;
	ld.shared.u16 	%rs1654, [%r27+736];
	// begin inline asm
	{  cvt.f32.f16 %f3008, %rs1654;}

	// end inline asm
	@%p98 bra 	$L__BB0_203;
	ld.global.nc.u16 	%rs1655, [%rd6];
	// begin inline asm
	{  cvt.f32.f16 %f3009, %rs1655;}

	// end inline asm
	ld.shared.v4.b32 	{%r687, %r688, %r689, %r690}, [smem_raw+736];
	mov.b32 	{%rs1668, %rs1670}, %r690;
	mov.b32 	{%rs1664, %rs1666}, %r689;
	mov.b32 	{%rs1660, %rs1662}, %r688;
	mov.b32 	{%rs1656, %rs1658}, %r687;
	// begin inline asm
	{  cvt.f32.f16 %f3010, %rs1656;}

	// end inline asm
	fma.rn.f32 	%f3041, %f3009, %f3010, 0f00000000;
	ld.global.nc.u16 	%rs1657, [%rd6+2];
	// begin inline asm
	{  cvt.f32.f16 %f3011, %rs1657;}

	// end inline asm
	// begin inline asm
	{  cvt.f32.f16 %f3012, %rs1658;}

	// end inline asm
	fma.rn.f32 	%f3042, %f3011, %f3012, %f3041;
	ld.global.nc.u16 	%rs1659, [%rd6+4];
	// begin inline asm
	{  cvt.f32.f16 %f3013, %rs1659;}

	// end inline asm
	// begin inline asm
	{  cvt.f32.f16 %f3014, %rs1660;}

	// end inline asm
	fma.rn.f32 	%f3043, %f3013, %f3014, %f3042;
	ld.global.nc.u16 	%rs1661, [%rd6+6];
	// begin inline asm
	{  cvt.f32.f16 %f3015, %rs1661;}

	// end inline asm
	// begin inline asm
	{  cvt.f32.f16 %f3016, %rs1662;}

	// end inline asm
	fma.rn.f32 	%f3044, %f3015, %f3016, %f3043;
	ld.global.nc.u16 	%rs1663, [%rd6+8];
	// begin inline asm
	{  cvt.f32.f16 %f3017, %rs1663;}

	// end inline asm
	// begin inline asm
	{  cvt.f32.f16 %f3018, %rs1664;}

	// end inline asm
	fma.rn.f32 	%f3045, %f3017, %f3018, %f3044;
	ld.global.nc.u16 	%rs1665, [%rd6+10];
	// begin inline asm
	{  cvt.f32.f16 %f3019, %rs1665;}

	// end inline asm
	// begin inline asm
	{  cvt.f32.f16 %f3020, %rs1666;}

	// end inline asm
	fma.rn.f32 	%f3046, %f3019, %f3020, %f3045;
	ld.global.nc.u16 	%rs1667, [%rd6+12];
	// begin inline asm
	{  cvt.f32.f16 %f3021, %rs1667;}

	// end inline asm
	// begin inline asm
	{  cvt.f32.f16 %f3022, %rs1668;}

	// end inline asm
	fma.rn.f32 	%f3047, %f3021, %f3022, %f3046;
	ld.global.nc.u16 	%rs1669, [%rd6+14];
	// begin inline asm
	{  cvt.f32.f16 %f3023, %rs1669;}

	// end inline asm
	// begin inline asm
	{  cvt.f32.f16 %f3024, %rs1670;}

	// end inline asm
	fma.rn.f32 	%f3048, %f3023, %f3024, %f3047;
	ld.global.nc.u16 	%rs1671, [%rd6+16];
	// begin inline asm
	{  cvt.f32.f16 %f3025, %rs1671;}

	// end inline asm
	ld.shared.v4.b32 	{%r691, %r692, %r693, %r694}, [smem_raw+752];
	mov.b32 	{%rs1684, %rs1686}, %r694;
	mov.b32 	{%rs1680, %rs1682}, %r693;
	mov.b32 	{%rs1676, %rs1678}, %r692;
	mov.b32 	{%rs1672, %rs1674}, %r691;
	// begin inline asm
	{  cvt.f32.f16 %f3026, %rs1672;}

	// end inline asm
	fma.rn.f32 	%f3049, %f3025, %f3026, %f3048;
	ld.global.nc.u16 	%rs1673, [%rd6+18];
	// begin inline asm
	{  cvt.f32.f16 %f3027, %rs1673;}

	// end inline asm
	// begin inline asm
	{  cvt.f32.f16 %f3028, %rs1674;}

	// end inline asm
	fma.rn.f32 	%f3050, %f3027, %f3028, %f3049;
	ld.global.nc.u16 	%rs1675, [%rd6+20];
	// begin inline asm
	{  cvt.f32.f16 %f3029, %rs1675;}

	// end inline asm
	// begin inline asm
	{  cvt.f32.f16 %f3030, %rs1676;}

	// end inline asm
	fma.rn.f32 	%f3051, %f3029, %f3030, %f3050;
	ld.global.nc.u16 	%rs1677, [%rd6+22];
	// begin inline asm
	{  cvt.f32.f16 %f3031, %rs1677;}

	// end inline asm
	// begin inline asm
	{  cvt.f32.f16 %f3032, %rs1678;}

	// end inline asm
	fma.rn.f32 	%f3052, %f3031, %f3032, %f3051;
	ld.global.nc.u16 	%rs1679, [%rd6+24];
	// begin inline asm
	{  cvt.f32.f16 %f3033, %rs1679;}

	// end inline asm
	// begin inline asm
	{  cvt.f32.f16 %f3034, %rs1680;}

	// end inline asm
	fma.rn.f32 	%f3053, %f3033, %f3034, %f3052;
	ld.global.nc.u16 	%rs1681, [%rd6+26];
	// begin inline asm
	{  cvt.f32.f16 %f3035, %rs1681;}

	// end inline asm
	// begin inline asm
	{  cvt.f32.f16 %f3036, %rs1682;}

	// end inline asm
	fma.rn.f32 	%f3054, %f3035, %f3036, %f3053;
	ld.global.nc.u16 	%rs1683, [%rd6+28];
	// begin inline asm
	{  cvt.f32.f16 %f3037, %rs1683;}

	// end inline asm
	// begin inline asm
	{  cvt.f32.f16 %f3038, %rs1684;}

	// end inline asm
	fma.rn.f32 	%f3055, %f3037, %f3038, %f3054;
	ld.global.nc.u16 	%rs1685, [%rd6+30];
	// begin inline asm
	{  cvt.f32.f16 %f3039, %rs1685;}

	// end inline asm
	// begin inline asm
	{  cvt.f32.f16 %f3040, %rs1686;}

	// end inline asm
	fma.rn.f32 	%f3056, %f3039, %f3040, %f3055;
	mul.f32 	%f3057, %f232, %f3056;
	ld.shared.f32 	%f3058, [%r8+-32];
	sub.f32 	%f3059, %f3057, %f3058;
	mul.f32 	%f3060, %f3059, 0f3FB8AA3B;
	ex2.approx.f32 	%f3061, %f3060;
	fma.rn.f32 	%f4072, %f3008, %f3061, %f4072;
$L__BB0_203:
	@%p99 bra 	$L__BB0_205;
	ld.global.nc.u16 	%rs1687, [%rd7];
	// begin inline asm
	{  cvt.f32.f16 %f3062, %rs1687;}

	// end inline asm
	ld.shared.v4.b32 	{%r695, %r696, %r697, %r698}, [smem_raw+736];
	mov.b32 	{%rs1700, %rs1702}, %r698;
	mov.b32 	{%rs1696, %rs1698}, %r697;
	mov.b32 	{%rs1692, %rs1694}, %r696;
	mov.b32 	{%rs1688, %rs1690}, %r695;
	// begin inline asm
	{  cvt.f32.f16 %f3063, %rs1688;}

	// end inline asm
	fma.rn.f32 	%f3094, %f3062, %f3063, 0f00000000;
	ld.global.nc.u16 	%rs1689, [%rd7+2];
	// begin inline asm
	{  cvt.f32.f16 %f3064, %rs1689;}

	// end inline asm
	// begin inline asm
	{  cvt.f32.f16 %f3065, %rs1690;}

	// end inline asm
	fma.rn.f32 	%f3095, %f3064, %f3065, %f3094;
	ld.global.nc.u16 	%rs1691, [%rd7+4];
	// begin inline asm
	{  cvt.f32.f16 %f3066, %rs1691;}

	// end inline asm
	// begin inline asm
	{  cvt.f32.f16 %f3067, %rs1692;}

	// end inline asm
	fma.rn.f32 	%f3096, %f3066, %f3067, %f3095;
	ld.global.nc.u16 	%rs1693, [%rd7+6];
	// begin inline asm
	{  cvt.f32.f16 %f3068, %rs1693;}

	// end inline asm
	// begin inline asm
	{  cvt.f32.f16 %f3069, %rs1694;}

	// end inline asm
	fma.rn.f32 	%f3097, %f3068, %f3069, %f3096;
	ld.global.nc.u16 	%rs1695, [%rd7+8];
	// begin inline asm
	{  cvt.f32.f16 %f3070, %rs1695;}

	// end inline asm
	// begin inline asm
	{  cvt.f32.f16 %f3071, %rs1696;}

	// end inline asm
	fma.rn.f32 	%f3098, %f3070, %f3071, %f3097;
	ld.global.nc.u16 	%rs1697, [%rd7+10];
	// begin inline asm
	{  cvt.f32.f16 %f3072, %rs1697;}

	// end inline asm
	// begin inline asm
	{  cvt.f32.f16 %f3073, %rs1698;}

	// end inline asm
	fma.rn.f32 	%f3099, %f3072, %f3073, %f3098;
	ld.global.nc.u16 	%rs1699, [%rd7+12];
	// begin inline asm
	{  cvt.f32.f16 %f3074, %rs1699;}

	// end inline asm
	// begin inline asm
	{  cvt.f32.f16 %f3075, %rs1700;}

	// end inline asm
	fma.rn.f32 	%f3100, %f3074, %f3075, %f3099;
	ld.global.nc.u16 	%rs1701, [%rd7+14];
	// begin inline asm
	{  cvt.f32.f16 %f3076, %rs1701;}

	// end inline asm
	// begin inline asm
	{  cvt.f32.f16 %f3077, %rs1702;}

	// end inline asm
	fma.rn.f32 	%f3101, %f3076, %f3077, %f3100;
	ld.global.nc.u16 	%rs1703, [%rd7+16];
	// begin inline asm
	{  cvt.f32.f16 %f3078, %rs1703;}

	// end inline asm
	ld.shared.v4.b32 	{%r699, %r700, %r701, %r702}, [smem_raw+752];
	mov.b32 	{%rs1716, %rs1718}, %r702;
	mov.b32 	{%rs1712, %rs1714}, %r701;
	mov.b32 	{%rs1708, %rs1710}, %r700;
	mov.b32 	{%rs1704, %rs1706}, %r699;
	// begin inline asm
	{  cvt.f32.f16 %f3079, %rs1704;}

	// end inline asm
	fma.rn.f32 	%f3102, %f3078, %f3079, %f3101;
	ld.global.nc.u16 	%rs1705, [%rd7+18];
	// begin inline asm
	{  cvt.f32.f16 %f3080, %rs1705;}

	// end inline asm
	// begin inline asm
	{  cvt.f32.f16 %f3081, %rs1706;}

	// end inline asm
	fma.rn.f32 	%f3103, %f3080, %f3081, %f3102;
	ld.global.nc.u16 	%rs1707, [%rd7+20];
	// begin inline asm
	{  cvt.f32.f16 %f3082, %rs1707;}

	// end inline asm
	// begin inline asm
	{  cvt.f32.f16 %f3083, %rs1708;}

	// end inline asm
	fma.rn.f32 	%f3104, %f3082, %f3083, %f3103;
	ld.global.nc.u16 	%rs1709, [%rd7+22];
	// begin inline asm
	{  cvt.f32.f16 %f3084, %rs1709;}

	// end inline asm
	// begin inline asm
	{  cvt.f32.f16 %f3085, %rs1710;}

	// end inline asm
	fma.rn.f32 	%f3105, %f3084, %f3085, %f3104;
	ld.global.nc.u16 	%rs1711, [%rd7+24];
	// begin inline asm
	{  cvt.f32.f16 %f3086, %rs1711;}

	// end inline asm
	// begin inline asm
	{  cvt.f32.f16 %f3087, %rs1712;}

	// end inline asm
	fma.rn.f32 	%f3106, %f3086, %f3087, %f3105;
	ld.global.nc.u16 	%rs1713, [%rd7+26];
	// begin inline asm
	{  cvt.f32.f16 %f3088, %rs1713;}

	// end inline asm
	// begin inline asm
	{  cvt.f32.f16 %f3089, %rs1714;}

	// end inline asm
	fma.rn.f32 	%f3107, %f3088, %f3089, %f3106;
	ld.global.nc.u16 	%rs1715, [%rd7+28];
	// begin inline asm
	{  cvt.f32.f16 %f3090, %rs1715;}

	// end inline asm
	// begin inline asm
	{  cvt.f32.f16 %f3091, %rs1716;}

	// end inline asm
	fma.rn.f32 	%f3108, %f3090, %f3091, %f3107;
	ld.global.nc.u16 	%rs1717, [%rd7+30];
	// begin inline asm
	{  cvt.f32.f16 %f3092, %rs1717;}

	// end inline asm
	// begin inline asm
	{  cvt.f32.f16 %f3093, %rs1718;}

	// end inline asm
	fma.rn.f32 	%f3109, %f3092, %f3093, %f3108;
	mul.f32 	%f3110, %f232, %f3109;
	ld.shared.f32 	%f3111, [%r8+-24];
	sub.f32 	%f3112, %f3110, %f3111;
	mul.f32 	%f3113, %f3112, 0f3FB8AA3B;
	ex2.approx.f32 	%f3114, %f3113;
	fma.rn.f32 	%f4073, %f3008, %f3114, %f4073;
$L__BB0_205:
	add.s32 	%r703, %r843, 24;
	setp.ge.s32 	%p169, %r703, %r75;
	@%p169 bra 	$L__BB0_245;
	ld.shared.u16 	%rs1719, [%r27+768];
	// begin inline asm
	{  cvt.f32.f16 %f3115, %rs1719;}

	// end inline asm
	@%p98 bra 	$L__BB0_208;
	ld.global.nc.u16 	%rs1720, [%rd6];
	// begin inline asm
	{  cvt.f32.f16 %f3116, %rs1720;}

	// end inline asm
	ld.shared.v4.b32 	{%r704, %r705, %r706, %r707}, [smem_raw+768];
	mov.b32 	{%rs1733, %rs1735}, %r707;
	mov.b32 	{%rs1729, %rs1731}, %r706;
	mov.b32 	{%rs1725, %rs1727}, %r705;
	mov.b32 	{%rs1721, %rs1723}, %r704;
	// begin inline asm
	{  cvt.f32.f16 %f3117, %rs1721;}

	// end inline asm
	fma.rn.f32 	%f3148, %f3116, %f3117, 0f00000000;
	ld.global.nc.u16 	%rs1722, [%rd6+2];
	// begin inline asm
	{  cvt.f32.f16 %f3118, %rs1722;}

	// end inline asm
	// begin inline asm
	{  cvt.f32.f16 %f3119, %rs1723;}

	// end inline asm
	fma.rn.f32 	%f3149, %f3118, %f3119, %f3148;
	ld.global.nc.u16 	%rs1724, [%rd6+4];
	// begin inline asm
	{  cvt.f32.f16 %f3120, %rs1724;}

	// end inline asm
	// begin inline asm
	{  cvt.f32.f16 %f3121, %rs1725;}

	// end inline asm
	fma.rn.f32 	%f3150, %f3120, %f3121, %f3149;
	ld.global.nc.u16 	%rs1726, [%rd6+6];
	// begin inline asm
	{  cvt.f32.f16 %f3122, %rs1726;}

	// end inline asm
	// begin inline asm
	{  cvt.f32.f16 %f3123, %rs1727;}

	// end inline asm
	fma.rn.f32 	%f3151, %f3122, %f3123, %f3150;
	ld.global.nc.u16 	%rs1728, [%rd6+8];
	// begin inline asm
	{  cvt.f32.f16 %f3124, %rs1728;}

	// end inline asm
	// begin inline asm
	{  cvt.f32.f16 %f3125, %rs1729;}

	// end inline asm
	fma.rn.f32 	%f3152, %f3124, %f3125, %f3151;
	ld.global.nc.u16 	%rs1730, [%rd6+10];
	// begin inline asm
	{  cvt.f32.f16 %f3126, %rs1730;}

	// end inline asm
	// begin inline asm
	{  cvt.f32.f16 %f3127, %rs1731;}

	// end inline asm
	fma.rn.f32 	%f3153, %f3126, %f3127, %f3152;
	ld.global.nc.u16 	%rs1732, [%rd6+12];
	// begin inline asm
	{  cvt.f32.f16 %f3128, %rs1732;}

	// end inline asm
	// begin inline asm
	{  cvt.f32.f16 %f3129, %rs1733;}

	// end inline asm
	fma.rn.f32 	%f3154, %f3128, %f3129, %f3153;
	ld.global.nc.u16 	%rs1734, [%rd6+14];
	// begin inline asm
	{  cvt.f32.f16 %f3130, %rs1734;}

	// end inline asm
	// begin inline asm
	{  cvt.f32.f16 %f3131, %rs1735;}

	// end inline asm
	fma.rn.f32 	%f3155, %f3130, %f3131, %f3154;
	ld.global.nc.u16 	%rs1736, [%rd6+16];
	// begin inline asm
	{  cvt.f32.f16 %f3132, %rs1736;}

	// end inline asm
	ld.shared.v4.b32 	{%r708, %r709, %r710, %r711}, [smem_raw+784];
	mov.b32 	{%rs1749, %rs1751}, %r711;
	mov.b32 	{%rs1745, %rs1747}, %r710;
	mov.b32 	{%rs1741, %rs1743}, %r709;
	mov.b32 	{%rs1737, %rs1739}, %r708;
	// begin inline asm
	{  cvt.f32.f16 %f3133, %rs1737;}

	// end inline asm
	fma.rn.f32 	%f3156, %f3132, %f3133, %f3155;
	ld.global.nc.u16 	%rs1738, [%rd6+18];
	// begin inline asm
	{  cvt.f32.f16 %f3134, %rs1738;}

	// end inline asm
	// begin inline asm
	{  cvt.f32.f16 %f3135, %rs1739;}

	// end inline asm
	fma.rn.f32 	%f3157, %f3134, %f3135, %f3156;
	ld.global.nc.u16 	%rs1740, [%rd6+20];
	// begin inline asm
	{  cvt.f32.f16 %f3136, %rs1740;}

	// end inline asm
	// begin inline asm
	{  cvt.f32.f16 %f3137, %rs1741;}

	// end inline asm
	fma.rn.f32 	%f3158, %f3136, %f3137, %f3157;
	ld.global.nc.u16 	%rs1742, [%rd6+22];
	// begin inline asm
	{  cvt.f32.f16 %f3138, %rs1742;}

	// end inline asm
	// begin inline asm
	{  cvt.f32.f16 %f3139, %rs1743;}

	// end inline asm
	fma.rn.f32 	%f3159, %f3138, %f3139, %f3158;
	ld.global.nc.u16 	%rs1744, [%rd6+24];
	// begin inline asm
	{  cvt.f32.f16 %f3140, %rs1744;}

	// end inline asm
	// begin inline asm
	{  cvt.f32.f16 %f3141, %rs1745;}

	// end inline asm
	fma.rn.f32 	%f3160, %f3140, %f3141, %f3159;
	ld.global.nc.u16 	%rs1746, [%rd6+26];
	// begin inline asm
	{  cvt.f32.f16 %f3142, %rs1746;}

	// end inline asm
	// begin inline asm
	{  cvt.f32.f16 %f3143, %rs1747;}

	// end inline asm
	fma.rn.f32 	%f3161, %f3142, %f3143, %f3160;
	ld.global.nc.u16 	%rs1748, [%rd6+28];
	// begin inline asm
	{  cvt.f32.f16 %f3144, %rs1748;}

	// end inline asm
	// begin inline asm
	{  cvt.f32.f16 %f3145, %rs1749;}

	// end inline asm
	fma.rn.f32 	%f3162, %f3144, %f3145, %f3161;
	ld.global.nc.u16 	%rs1750, [%rd6+30];
	// begin inline asm
	{  cvt.f32.f16 %f3146, %rs1750;}

	// end inline asm
	// begin inline asm
	{  cvt.f32.f16 %f3147, %rs1751;}

	// end inline asm
	fma.rn.f32 	%f3163, %f3146, %f3147, %f3162;
	mul.f32 	%f3164, %f232, %f3163;
	ld.shared.f32 	%f3165, [%r8+-32];
	sub.f32 	%f3166, %f3164, %f3165;
	mul.f32 	%f3167, %f3166, 0f3FB8AA3B;
	ex2.approx.f32 	%f3168, %f3167;
	fma.rn.f32 	%f4072, %f3115, %f3168, %f4072;
$L__BB0_208:
	@%p99 bra 	$L__BB0_210;
	ld.global.nc.u16 	%rs1752, [%rd7];
	// begin inline asm
	{  cvt.f32.f16 %f3169, %rs1752;}

	// end inline asm
	ld.shared.v4.b32 	{%r712, %r713, %r714, %r715}, [smem_raw+768];
	mov.b32 	{%rs1765, %rs1767}, %r715;
	mov.b32 	{%rs1761, %rs1763}, %r714;
	mov.b32 	{%rs1757, %rs1759}, %r713;
	mov.b32 	{%rs1753, %rs1755}, %r712;
	// begin inline asm
	{  cvt.f32.f16 %f3170, %rs1753;}

	// end inline asm
	fma.rn.f32 	%f3201, %f3169, %f3170, 0f00000000;
	ld.global.nc.u16 	%rs1754, [%rd7+2];
	// begin inline asm
	{  cvt.f32.f16 %f3171, %rs1754;}

	// end inline asm
	// begin inline asm
	{  cvt.f32.f16 %f3172, %rs1755;}

	// end inline asm
	fma.rn.f32 	%f3202, %f3171, %f3172, %f3201;
	ld.global.nc.u16 	%rs1756, [%rd7+4];
	// begin inline asm
	{  cvt.f32.f16 %f3173, %rs1756;}

	// end inline asm
	// begin inline asm
	{  cvt.f32.f16 %f3174, %rs1757;}

	// end inline asm
	fma.rn.f32 	%f3203, %f3173, %f3174, %f3202;
	ld.global.nc.u16 	%rs1758, [%rd7+6];
	// begin inline asm
	{  cvt.f32.f16 %f3175, %rs1758;}

	// end inline asm
	// begin inline asm
	{  cvt.f32.f16 %f3176, %rs1759;}

	// end inline asm
	fma.rn.f32 	%f3204, %f3175, %f3176, %f3203;
	ld.global.nc.u16 	%rs1760, [%rd7+8];
	// begin inline asm
	{  cvt.f32.f16 %f3177, %rs1760;}

	// end inline asm
	// begin inline asm
	{  cvt.f32.f16 %f3178, %rs1761;}

	// end inline asm
	fma.rn.f32 	%f3205, %f3177, %f3178, %f3204;
	ld.global.nc.u16 	%rs1762, [%rd7+10];
	// begin inline asm
	{  cvt.f32.f16 %f3179, %rs1762;}

	// end inline asm
	// begin inline asm
	{  cvt.f32.f16 %f3180, %rs1763;}

	// end inline asm
	fma.rn.f32 	%f3206, %f3179, %f3180, %f3205;
	ld.global.nc.u16 	%rs1764, [%rd7+12];
	// begin inline asm
	{  cvt.f32.f16 %f3181, %rs1764;}

	// end inline asm
	// begin inline asm
	{  cvt.f32.f16 %f3182, %rs1765;}

	// end inline asm
	fma.rn.f32 	%f3207, %f3181, %f3182, %f3206;
	ld.global.nc.u16 	%rs1766, [%rd7+14];
	// begin inline asm
	{  cvt.f32.f16 %f3183, %rs1766;}

	// end inline asm
	// begin inline asm
	{  cvt.f32.f16 %f3184, %rs1767;}

	// end inline asm
	fma.rn.f32 	%f3208, %f3183, %f3184, %f3207;
	ld.global.nc.u16 	%rs1768, [%rd7+16];
	// begin inline asm
	{  cvt.f32.f16 %f3185, %rs1768;}

	// end inline asm
	ld.shared.v4.b32 	{%r716, %r717, %r718, %r719}, [smem_raw+784];
	mov.b32 	{%rs1781, %rs1783}, %r719;
	mov.b32 	{%rs1777, %rs1779}, %r718;
	mov.b32 	{%rs1773, %rs1775}, %r717;
	mov.b32 	{%rs1769, %rs1771}, %r716;
	// begin inline asm
	{  cvt.f32.f16 %f3186, %rs1769;}

	// end inline asm
	fma.rn.f32 	%f3209, %f3185, %f3186, %f3208;
	ld.global.nc.u16 	%rs1770, [%rd7+18];
	// begin inline asm
	{  cvt.f32.f16 %f3187, %rs1770;}

	// end inline asm
	// begin inline asm
	{  cvt.f32.f16 %f3188, %rs1771;}

	// end inline asm
	fma.rn.f32 	%f3210, %f3187, %f3188, %f3209;
	ld.global.nc.u16 	%rs1772, [%rd7+20];
	// begin inline asm
	{  cvt.f32.f16 %f3189, %rs1772;}

	// end inline asm
	// begin inline asm
	{  cvt.f32.f16 %f3190, %rs1773;}

	// end inline asm
	fma.rn.f32 	%f3211, %f3189, %f3190, %f3210;
	ld.global.nc.u16 	%rs1774, [%rd7+22];
	// begin inline asm
	{  cvt.f32.f16 %f3191, %rs1774;}

	// end inline asm
	// begin inline asm
	{  cvt.f32.f16 %f3192, %rs1775;}

	// end inline asm
	fma.rn.f32 	%f3212, %f3191, %f3192, %f3211;
	ld.global.nc.u16 	%rs1776, [%rd7+24];
	// begin inline asm
	{  cvt.f32.f16 %f3193, %rs1776;}

	// end inline asm
	// begin inline asm
	{  cvt.f32.f16 %f3194, %rs1777;}

	// end inline asm
	fma.rn.f32 	%f3213, %f3193, %f3194, %f3212;
	ld.global.nc.u16 	%rs1778, [%rd7+26];
	// begin inline asm
	{  cvt.f32.f16 %f3195, %rs1778;}

	// end inline asm
	// begin inline asm
	{  cvt.f32.f16 %f3196, %rs1779;}

	// end inline asm
	fma.rn.f32 	%f3214, %f3195, %f3196, %f3213;
	ld.global.nc.u16 	%rs1780, [%rd7+28];
	// begin inline asm
	{  cvt.f32.f16 %f3197, %rs1780;}

	// end inline asm
	// begin inline asm
	{  cvt.f32.f16 %f3198, %rs1781;}

	// end inline asm
	fma.rn.f32 	%f3215, %f3197, %f3198, %f3214;
	ld.global.nc.u16 	%rs1782, [%rd7+30];
	// begin inline asm
	{  cvt.f32.f16 %f3199, %rs1782;}

	// end inline asm
	// begin inline asm
	{  cvt.f32.f16 %f3200, %rs1783;}

	// end inline asm
	fma.rn.f32 	%f3216, %f3199, %f3200, %f3215;
	mul.f32 	%f3217, %f232, %f3216;
	ld.shared.f32 	%f3218, [%r8+-24];
	sub.f32 	%f3219, %f3217, %f3218;
	mul.f32 	%f3220, %f3219, 0f3FB8AA3B;
	ex2.approx.f32 	%f3221, %f3220;
	fma.rn.f32 	%f4073, %f3115, %f3221, %f4073;
$L__BB0_210:
	add.s32 	%r720, %r843, 25;
	setp.ge.s32 	%p172, %r720, %r75;
	@%p172 bra 	$L__BB0_245;
	ld.shared.u16 	%rs1784, [%r27+800];
	// begin inline asm
	{  cvt.f32.f16 %f3222, %rs1784;}

	// end inline asm
	@%p98 bra 	$L__BB0_213;
	ld.global.nc.u16 	%rs1785, [%rd6];
	// begin inline asm
	{  cvt.f32.f16 %f3223, %rs1785;}

	// end inline asm
	ld.shared.v4.b32 	{%r721, %r722, %r723, %r724}, [smem_raw+800];
	mov.b32 	{%rs1798, %rs1800}, %r724;
	mov.b32 	{%rs1794, %rs1796}, %r723;
	mov.b32 	{%rs1790, %rs1792}, %r722;
	mov.b32 	{%rs1786, %rs1788}, %r721;
	// begin inline asm
	{  cvt.f32.f16 %f3224, %rs1786;}

	// end inline asm
	fma.rn.f32 	%f3255, %f3223, %f3224, 0f00000000;
	ld.global.nc.u16 	%rs1787, [%rd6+2];
	// begin inline asm
	{  cvt.f32.f16 %f3225, %rs1787;}

	// end inline asm
	// begin inline asm
	{  cvt.f32.f16 %f3226, %rs1788;}

	// end inline asm
	fma.rn.f32 	%f3256, %f3225, %f3226, %f3255;
	ld.global.nc.u16 	%rs1789, [%rd6+4];
	// begin inline asm
	{  cvt.f32.f16 %f3227, %rs1789;}

	// end inline asm
	// begin inline asm
	{  cvt.f32.f16 %f3228, %rs1790;}

	// end inline asm
	fma.rn.f32 	%f3257, %f3227, %f3228, %f3256;
	ld.global.nc.u16 	%rs1791, [%rd6+6];
	// begin inline asm
	{  cvt.f32.f16 %f3229, %rs1791;}

	// end inline asm
	// begin inline asm
	{  cvt.f32.f16 %f3230, %rs1792;}

	// end inline asm
	fma.rn.f32 	%f3258, %f3229, %f3230, %f3257;
	ld.global.nc.u16 	%rs1793, [%rd6+8];
	// begin inline asm
	{  cvt.f32.f16 %f3231, %rs1793;}

	// end inline asm
	// begin inline asm
	{  cvt.f32.f16 %f3232, %rs1794;}

	// end inline asm
	fma.rn.f32 	%f3259, %f3231, %f3232, %f3258;
	ld.global.nc.u16 	%rs1795, [%rd6+10];
	// begin inline asm
	{  cvt.f32.f16 %f3233, %rs1795;}

	// end inline asm
	// begin inline asm
	{  cvt.f32.f16 %f3234, %rs1796;}

	// end inline asm
	fma.rn.f32 	%f3260, %f3233, %f3234, %f3259;
	ld.global.nc.u16 	%rs1797, [%rd6+12];
	// begin inline asm
	{  cvt.f32.f16 %f3235, %rs1797;}

	// end inline asm
	// begin inline asm
	{  cvt.f32.f16 %f3236, %rs1798;}

	// end inline asm
	fma.rn.f32 	%f3261, %f3235, %f3236, %f3260;
	ld.global.nc.u16 	%rs1799, [%rd6+14];
	// begin inline asm
	{  cvt.f32.f16 %f3237, %rs1799;}

	// end inline asm
	// begin inline asm
	{  cvt.f32.f16 %f3238, %rs1800;}

	// end inline asm
	fma.rn.f32 	%f3262, %f3237, %f3238, %f3261;
	ld.global.nc.u16 	%rs1801, [%rd6+16];
	// begin inline asm
	{  cvt.f32.f16 %f3239, %rs1801;}

	// end inline asm
	ld.shared.v4.b32 	{%r725, %r726, %r727, %r728}, [smem_raw+816];
	mov.b32 	{%rs1814, %rs1816}, %r728;
	mov.b32 	{%rs1810, %rs1812}, %r727;
	mov.b32 	{%rs1806, %rs1808}, %r726;
	mov.b32 	{%rs1802, %rs1804}, %r725;
	// begin inline asm
	{  cvt.f32.f16 %f3240, %rs1802;}

	// end inline asm
	fma.rn.f32 	%f3263, %f3239, %f3240, %f3262;
	ld.global.nc.u16 	%rs1803, [%rd6+18];
	// begin inline asm
	{  cvt.f32.f16 %f3241, %rs1803;}

	// end inline asm
	// begin inline asm
	{  cvt.f32.f16 %f3242, %rs1804;}

	// end inline asm
	fma.rn.f32 	%f3264, %f3241, %f3242, %f3263;
	ld.global.nc.u16 	%rs1805, [%rd6+20];
	// begin inline asm
	{  cvt.f32.f16 %f3243, %rs1805;}

	// end inline asm
	// begin inline asm
	{  cvt.f32.f16 %f3244, %rs1806;}

	// end inline asm
	fma.rn.f32 	%f3265, %f3243, %f3244, %f3264;
	ld.global.nc.u16 	%rs1807, [%rd6+22];
	// begin inline asm
	{  cvt.f32.f16 %f3245, %rs1807;}

	// end inline asm
	// begin inline asm
	{  cvt.f32.f16 %f3246, %rs1808;}

	// end inline asm
	fma.rn.f32 	%f3266, %f3245, %f3246, %f3265;
	ld.global.nc.u16 	%rs1809, [%rd6+24];
	// begin inline asm
	{  cvt.f32.f16 %f3247, %rs1809;}

	// end inline asm
	// begin inline asm
	{  cvt.f32.f16 %f3248, %rs1810;}

	// end inline asm
	fma.rn.f32 	%f3267, %f3247, %f3248, %f3266;
	ld.global.nc.u16 	%rs1811, [%rd6+26];
	// begin inline asm
	{  cvt.f32.f16 %f3249, %rs1811;}

	// end inline asm
	// begin inline asm
	{  cvt.f32.f16 %f3250, %rs1812;}

	// end inline asm
	fma.rn.f32 	%f3268, %f3249, %f3250, %f3267;
	ld.global.nc.u16 	%rs1813, [%rd6+28];
	// begin inline asm
	{  cvt.f32.f16 %f3251, %rs1813;}

	// end inline asm
	// begin inline asm
	{  cvt.f32.f16 %f3252, %rs1814;}

	// end inline asm
	fma.rn.f32 	%f3269, %f3251, %f3252, %f3268;
	ld.global.nc.u16 	%rs1815, [%rd6+30];
	// begin inline asm
	{  cvt.f32.f16 %f3253, %rs1815;}

	// end inline asm
	// begin inline asm
	{  cvt.f32.f16 %f3254, %rs1816;}

	// end inline asm
	fma.rn.f32 	%f3270, %f3253, %f3254, %f3269;
	mul.f32 	%f3271, %f232, %f3270;
	ld.shared.f32 	%f3272, [%r8+-32];
	sub.f32 	%f3273, %f3271, %f3272;
	mul.f32 	%f3274, %f3273, 0f3FB8AA3B;
	ex2.approx.f32 	%f3275, %f3274;
	fma.rn.f32 	%f4072, %f3222, %f3275, %f4072;
$L__BB0_213:
	@%p99 bra 	$L__BB0_215;
	ld.global.nc.u16 	%rs1817, [%rd7];
	// begin inline asm
	{  cvt.f32.f16 %f3276, %rs1817;}

	// end inline asm
	ld.shared.v4.b32 	{%r729, %r730, %r731, %r732}, [smem_raw+800];
	mov.b32 	{%rs1830, %rs1832}, %r732;
	mov.b32 	{%rs1826, %rs1828}, %r731;
	mov.b32 	{%rs1822, %rs1824}, %r730;
	mov.b32 	{%rs1818, %rs1820}, %r729;
	// begin inline asm
	{  cvt.f32.f16 %f3277, %rs1818;}

	// end inline asm
	fma.rn.f32 	%f3308, %f3276, %f3277, 0f00000000;
	ld.global.nc.u16 	%rs1819, [%rd7+2];
	// begin inline asm
	{  cvt.f32.f16 %f3278, %rs1819;}

	// end inline asm
	// begin inline asm
	{  cvt.f32.f16 %f3279, %rs1820;}

	// end inline asm
	fma.rn.f32 	%f3309, %f3278, %f3279, %f3308;
	ld.global.nc.u16 	%rs1821, [%rd7+4];
	// begin inline asm
	{  cvt.f32.f16 %f3280, %rs1821;}

	// end inline asm
	// begin inline asm
	{  cvt.f32.f16 %f3281, %rs1822;}

	// end inline asm
	fma.rn.f32 	%f3310, %f3280, %f3281, %f3309;
	ld.global.nc.u16 	%rs1823, [%rd7+6];
	// begin inline asm
	{  cvt.f32.f16 %f3282, %rs1823;}

	// end inline asm
	// begin inline asm
	{  cvt.f32.f16 %f3283, %rs1824;}

	// end inline asm
	fma.rn.f32 	%f3311, %f3282, %f3283, %f3310;
	ld.global.nc.u16 	%rs1825, [%rd7+8];
	// begin inline asm
	{  cvt.f32.f16 %f3284, %rs1825;}

	// end inline asm
	// begin inline asm
	{  cvt.f32.f16 %f3285, %rs1826;}

	// end inline asm
	fma.rn.f32 	%f3312, %f3284, %f3285, %f3311;
	ld.global.nc.u16 	%rs1827, [%rd7+10];
	// begin inline asm
	{  cvt.f32.f16 %f3286, %rs1827;}

	// end inline asm
	// begin inline asm
	{  cvt.f32.f16 %f3287, %rs1828;}

	// end inline asm
	fma.rn.f32 	%f3313, %f3286, %f3287, %f3312;
	ld.global.nc.u16 	%rs1829, [%rd7+12];
	// begin inline asm
	{  cvt.f32.f16 %f3288, %rs1829;}

	// end inline asm
	// begin inline asm
	{  cvt.f32.f16 %f3289, %rs1830;}

	// end inline asm
	fma.rn.f32 	%f3314, %f3288, %f3289, %f3313;
	ld.global.nc.u16 	%rs1831, [%rd7+14];
	// begin inline asm
	{  cvt.f32.f16 %f3290, %rs1831;}

	// end inline asm
	// begin inline asm
	{  cvt.f32.f16 %f3291, %rs1832;}

	// end inline asm
	fma.rn.f32 	%f3315, %f3290, %f3291, %f3314;
	ld.global.nc.u16 	%rs1833, [%rd7+16];
	// begin inline asm
	{  cvt.f32.f16 %f3292, %rs1833;}

	// end inline asm
	ld.shared.v4.b32 	{%r733, %r734, %r735, %r736}, [smem_raw+816];
	mov.b32 	{%rs1846, %rs1848}, %r736;
	mov.b32 	{%rs1842, %rs1844}, %r735;
	mov.b32 	{%rs1838, %rs1840}, %r734;
	mov.b32 	{%rs1834, %rs1836}, %r733;
	// begin inline asm
	{  cvt.f32.f16 %f3293, %rs1834;}

	// end inline asm
	fma.rn.f32 	%f3316, %f3292, %f3293, %f3315;
	ld.global.nc.u16 	%rs1835, [%rd7+18];
	// begin inline asm
	{  cvt.f32.f16 %f3294, %rs1835;}

	// end inline asm
	// begin inline asm
	{  cvt.f32.f16 %f3295, %rs1836;}

	// end inline asm
	fma.rn.f32 	%f3317, %f3294, %f3295, %f3316;
	ld.global.nc.u16 	%rs1837, [%rd7+20];
	// begin inline asm
	{  cvt.f32.f16 %f3296, %rs1837;}

	// end inline asm
	// begin inline asm
	{  cvt.f32.f16 %f3297, %rs1838;}

	// end inline asm
	fma.rn.f32 	%f3318, %f3296, %f3297, %f3317;
	ld.global.nc.u16 	%rs1839, [%rd7+22];
	// begin inline asm
	{  cvt.f32.f16 %f3298, %rs1839;}

	// end inline asm
	// begin inline asm
	{  cvt.f32.f16 %f3299, %rs1840;}

	// end inline asm
	fma.rn.f32 	%f3319, %f3298, %f3299, %f3318;
	ld.global.nc.u16 	%rs1841, [%rd7+24];
	// begin inline asm
	{  cvt.f32.f16 %f3300, %rs1841;}

	// end inline asm
	// begin inline asm
	{  cvt.f32.f16 %f3301, %rs1842;}

	// end inline asm
	fma.rn.f32 	%f3320, %f3300, %f3301, %f3319;
	ld.global.nc.u16 	%rs1843, [%rd7+26];
	// begin inline asm
	{  cvt.f32.f16 %f3302, %rs1843;}

	// end inline asm
	// begin inline asm
	{  cvt.f32.f16 %f3303, %rs1844;}

	// end inline asm
	fma.rn.f32 	%f3321, %f3302, %f3303, %f3320;
	ld.global.nc.u16 	%rs1845, [%rd7+28];
	// begin inline asm
	{  cvt.f32.f16 %f3304, %rs1845;}

	// end inline asm
	// begin inline asm
	{  cvt.f32.f16 %f3305, %rs1846;}

	// end inline asm
	fma.rn.f32 	%f3322, %f3304, %f3305, %f3321;
	ld.global.nc.u16 	%rs1847, [%rd7+30];
	// begin inline asm
	{  cvt.f32.f16 %f3306, %rs1847;}

	// end inline asm
	// begin inline asm
	{  cvt.f32.f16 %f3307, %rs1848;}

	// end inline asm
	fma.rn.f32 	%f3323, %f3306, %f3307, %f3322;
	mul.f32 	%f3324, %f232, %f3323;
	ld.shared.f32 	%f3325, [%r8+-24];
	sub.f32 	%f3326, %f3324, %f3325;
	mul.f32 	%f3327, %f3326, 0f3FB8AA3B;
	ex2.approx.f32 	%f3328, %f3327;
	fma.rn.f32 	%f4073, %f3222, %f3328, %f4073;
$L__BB0_215:
	add.s32 	%r737, %r843, 26;
	setp.ge.s32 	%p175, %r737, %r75;
	@%p175 bra 	$L__BB0_245;
	ld.shared.u16 	%rs1849, [%r27+832];
	// begin inline asm
	{  cvt.f32.f16 %f3329, %rs1849;}

	// end inline asm
	@%p98 bra 	$L__BB0_218;
	ld.global.nc.u16 	%rs1850, [%rd6];
	// begin inline asm
	{  cvt.f32.f16 %f3330, %rs1850;}

	// end inline asm
	ld.shared.v4.b32 	{%r738, %r739, %r740, %r741}, [smem_raw+832];
	mov.b32 	{%rs1863, %rs1865}, %r741;
	mov.b32 	{%rs1859, %rs1861}, %r740;
	mov.b32 	{%rs1855, %rs1857}, %r739;
	mov.b32 	{%rs1851, %rs1853}, %r738;
	// begin inline asm
	{  cvt.f32.f16 %f3331, %rs1851;}

	// end inline asm
	fma.rn.f32 	%f3362, %f3330, %f3331, 0f00000000;
	ld.global.nc.u16 	%rs1852, [%rd6+2];
	// begin inline asm
	{  cvt.f32.f16 %f3332, %rs1852;}

	// end inline asm
	// begin inline asm
	{  cvt.f32.f16 %f3333, %rs1853;}

	// end inline asm
	fma.rn.f32 	%f3363, %f3332, %f3333, %f3362;
	ld.global.nc.u16 	%rs1854, [%rd6+4];
	// begin inline asm
	{  cvt.f32.f16 %f3334, %rs1854;}

	// end inline asm
	// begin inline asm
	{  cvt.f32.f16 %f3335, %rs1855;}

	// end inline asm
	fma.rn.f32 	%f3364, %f3334, %f3335, %f3363;
	ld.global.nc.u16 	%rs1856, [%rd6+6];
	// begin inline asm
	{  cvt.f32.f16 %f3336, %rs1856;}

	// end inline asm
	// begin inline asm
	{  cvt.f32.f16 %f3337, %rs1857;}

	// end inline asm
	fma.rn.f32 	%f3365, %f3336, %f3337, %f3364;
	ld.global.nc.u16 	%rs1858, [%rd6+8];
	// begin inline asm
	{  cvt.f32.f16 %f3338, %rs1858;}

	// end inline asm
	// begin inline asm
	{  cvt.f32.f16 %f3339, %rs1859;}

	// end inline asm
	fma.rn.f32 	%f3366, %f3338, %f3339, %f3365;
	ld.global.nc.u16 	%rs1860, [%rd6+10];
	// begin inline asm
	{  cvt.f32.f16 %f3340, %rs1860;}

	// end inline asm
	// begin inline asm
	{  cvt.f32.f16 %f3341, %rs1861;}

	// end inline asm
	fma.rn.f32 	%f3367, %f3340, %f3341, %f3366;
	ld.global.nc.u16 	%rs1862, [%rd6+12];
	// begin inline asm
	{  cvt.f32.f16 %f3342, %rs1862;}

	// end inline asm
	// begin inline asm
	{  cvt.f32.f16 %f3343, %rs1863;}

	// end inline asm
	fma.rn.f32 	%f3368, %f3342, %f3343, %f3367;
	ld.global.nc.u16 	%rs1864, [%rd6+14];
	// begin inline asm
	{  cvt.f32.f16 %f3344, %rs1864;}

	// end inline asm
	// begin inline asm
	{  cvt.f32.f16 %f3345, %rs1865;}

	// end inline asm
	fma.rn.f32 	%f3369, %f3344, %f3345, %f3368;
	ld.global.nc.u16 	%rs1866, [%rd6+16];
	// begin inline asm
	{  cvt.f32.f16 %f3346, %rs1866;}

	// end inline asm
	ld.shared.v4.b32 	{%r742, %r743, %r744, %r745}, [smem_raw+848];
	mov.b32 	{%rs1879, %rs1881}, %r745;
	mov.b32 	{%rs1875, %rs1877}, %r744;
	mov.b32 	{%rs1871, %rs1873}, %r743;
	mov.b32 	{%rs1867, %rs1869}, %r742;
	// begin inline asm
	{  cvt.f32.f16 %f3347, %rs1867;}

	// end inline asm
	fma.rn.f32 	%f3370, %f3346, %f3347, %f3369;
	ld.global.nc.u16 	%rs1868, [%rd6+18];
	// begin inline asm
	{  cvt.f32.f16 %f3348, %rs1868;}

	// end inline asm
	// begin inline asm
	{  cvt.f32.f16 %f3349, %rs1869;}

	// end inline asm
	fma.rn.f32 	%f3371, %f3348, %f3349, %f3370;
	ld.global.nc.u16 	%rs1870, [%rd6+20];
	// begin inline asm
	{  cvt.f32.f16 %f3350, %rs1870;}

	// end inline asm
	// begin inline asm
	{  cvt.f32.f16 %f3351, %rs1871;}

	// end inline asm
	fma.rn.f32 	%f3372, %f3350, %f3351, %f3371;
	ld.global.nc.u16 	%rs1872, [%rd6+22];
	// begin inline asm
	{  cvt.f32.f16 %f3352, %rs1872;}

	// end inline asm
	// begin inline asm
	{  cvt.f32.f16 %f3353, %rs1873;}

	// end inline asm
	fma.rn.f32 	%f3373, %f3352, %f3353, %f3372;
	ld.global.nc.u16 	%rs1874, [%rd6+24];
	// begin inline asm
	{  cvt.f32.f16 %f3354, %rs1874;}

	// end inline asm
	// begin inline asm
	{  cvt.f32.f16 %f3355, %rs1875;}

	// end inline asm
	fma.rn.f32 	%f3374, %f3354, %f3355, %f3373;
	ld.global.nc.u16 	%rs1876, [%rd6+26];
	// begin inline asm
	{  cvt.f32.f16 %f3356, %rs1876;}

	// end inline asm
	// begin inline asm
	{  cvt.f32.f16 %f3357, %rs1877;}

	// end inline asm
	fma.rn.f32 	%f3375, %f3356, %f3357, %f3374;
	ld.global.nc.u16 	%rs1878, [%rd6+28];
	// begin inline asm
	{  cvt.f32.f16 %f3358, %rs1878;}

	// end inline asm
	// begin inline asm
	{  cvt.f32.f16 %f3359, %rs1879;}

	// end inline asm
	fma.rn.f32 	%f3376, %f3358, %f3359, %f3375;
	ld.global.nc.u16 	%rs1880, [%rd6+30];
	// begin inline asm
	{  cvt.f32.f16 %f3360, %rs1880;}

	// end inline asm
	// begin inline asm
	{  cvt.f32.f16 %f3361, %rs1881;}

	// end inline asm
	fma.rn.f32 	%f3377, %f3360, %f3361, %f3376;
	mul.f32 	%f3378, %f232, %f3377;
	ld.shared.f32 	%f3379, [%r8+-32];
	sub.f32 	%f3380, %f3378, %f3379;
	mul.f32 	%f3381, %f3380, 0f3FB8AA3B;
	ex2.approx.f32 	%f3382, %f3381;
	fma.rn.f32 	%f4072, %f3329, %f3382, %f4072;
$L__BB0_218:
	@%p99 bra 	$L__BB0_220;
	ld.global.nc.u16 	%rs1882, [%rd7];
	// begin inline asm
	{  cvt.f32.f16 %f3383, %rs1882;}

	// end inline asm
	ld.shared.v4.b32 	{%r746, %r747, %r748, %r749}, [smem_raw+832];
	mov.b32 	{%rs1895, %rs1897}, %r749;
	mov.b32 	{%rs1891, %rs1893}, %r748;
	mov.b32 	{%rs1887, %rs1889}, %r747;
	mov.b32 	{%rs1883, %rs1885}, %r746;
	// begin inline asm
	{  cvt.f32.f16 %f3384, %rs1883;}

	// end inline asm
	fma.rn.f32 	%f3415, %f3383, %f3384, 0f00000000;
	ld.global.nc.u16 	%rs1884, [%rd7+2];
	// begin inline asm
	{  cvt.f32.f16 %f3385, %rs1884;}

	// end inline asm
	// begin inline asm
	{  cvt.f32.f16 %f3386, %rs1885;}

	// end inline asm
	fma.rn.f32 	%f3416, %f3385, %f3386, %f3415;
	ld.global.nc.u16 	%rs1886, [%rd7+4];
	// begin inline asm
	{  cvt.f32.f16 %f3387, %rs1886;}

	// end inline asm
	// begin inline asm
	{  cvt.f32.f16 %f3388, %rs1887;}

	// end inline asm
	fma.rn.f32 	%f3417, %f3387, %f3388, %f3416;
	ld.global.nc.u16 	%rs1888, [%rd7+6];
	// begin inline asm
	{  cvt.f32.f16 %f3389, %rs1888;}

	// end inline asm
	// begin inline asm
	{  cvt.f32.f16 %f3390, %rs1889;}

	// end inline asm
	fma.rn.f32 	%f3418, %f3389, %f3390, %f3417;
	ld.global.nc.u16 	%rs1890, [%rd7+8];
	// begin inline asm
	{  cvt.f32.f16 %f3391, %rs1890;}

	// end inline asm
	// begin inline asm
	{  cvt.f32.f16 %f3392, %rs1891;}

	// end inline asm
	fma.rn.f32 	%f3419, %f3391, %f3392, %f3418;
	ld.global.nc.u16 	%rs1892, [%rd7+10];
	// begin inline asm
	{  cvt.f32.f16 %f3393, %rs1892;}

	// end inline asm
	// begin inline asm
	{  cvt.f32.f16 %f3394, %rs1893;}

	// end inline asm
	fma.rn.f32 	%f3420, %f3393, %f3394, %f3419;
	ld.global.nc.u16 	%rs1894, [%rd7+12];
	// begin inline asm
	{  cvt.f32.f16 %f3395, %rs1894;}

	// end inline asm
	// begin inline asm
	{  cvt.f32.f16 %f3396, %rs1895;}

	// end inline asm
	fma.rn.f32 	%f3421, %f3395, %f3396, %f3420;
	ld.global.nc.u16 	%rs1896, [%rd7+14];
	// begin inline asm
	{  cvt.f32.f16 %f3397, %rs1896;}

	// end inline asm
	// begin inline asm
	{  cvt.f32.f16 %f3398, %rs1897;}

	// end inline asm
	fma.rn.f32 	%f3422, %f3397, %f3398, %f3421;
	ld.global.nc.u16 	%rs1898, [%rd7+16];
	// begin inline asm
	{  cvt.f32.f16 %f3399, %rs1898;}

	// end inline asm
	ld.shared.v4.b32 	{%r750, %r751, %r752, %r753}, [smem_raw+848];
	mov.b32 	{%rs1911, %rs1913}, %r753;
	mov.b32 	{%rs1907, %rs1909}, %r752;
	mov.b32 	{%rs1903, %rs1905}, %r751;
	mov.b32 	{%rs1899, %rs1901}, %r750;
	// begin inline asm
	{  cvt.f32.f16 %f3400, %rs1899;}

	// end inline asm
	fma.rn.f32 	%f3423, %f3399, %f3400, %f3422;
	ld.global.nc.u16 	%rs1900, [%rd7+18];
	// begin inline asm
	{  cvt.f32.f16 %f3401, %rs1900;}

	// end inline asm
	// begin inline asm
	{  cvt.f32.f16 %f3402, %rs1901;}

	// end inline asm
	fma.rn.f32 	%f3424, %f3401, %f3402, %f3423;
	ld.global.nc.u16 	%rs1902, [%rd7+20];
	// begin inline asm
	{  cvt.f32.f16 %f3403, %rs1902;}

	// end inline asm
	// begin inline asm
	{  cvt.f32.f16 %f3404, %rs1903;}

	// end inline asm
	fma.rn.f32 	%f3425, %f3403, %f3404, %f3424;
	ld.global.nc.u16 	%rs1904, [%rd7+22];
	// begin inline asm
	{  cvt.f32.f16 %f3405, %rs1904;}

	// end inline asm
	// begin inline asm
	{  cvt.f32.f16 %f3406, %rs1905;}

	// end inline asm
	fma.rn.f32 	%f3426, %f3405, %f3406, %f3425;
	ld.global.nc.u16 	%rs1906, [%rd7+24];
	// begin inline asm
	{  cvt.f32.f16 %f3407, %rs1906;}

	// end inline asm
	// begin inline asm
	{  cvt.f32.f16 %f3408, %rs1907;}

	// end inline asm
	fma.rn.f32 	%f3427, %f3407, %f3408, %f3426;
	ld.global.nc.u16 	%rs1908, [%rd7+26];
	// begin inline asm
	{  cvt.f32.f16 %f3409, %rs1908;}

	// end inline asm
	// begin inline asm
	{  cvt.f32.f16 %f3410, %rs1909;}

	// end inline asm
	fma.rn.f32 	%f3428, %f3409, %f3410, %f3427;
	ld.global.nc.u16 	%rs1910, [%rd7+28];
	// begin inline asm
	{  cvt.f32.f16 %f3411, %rs1910;}

	// end inline asm
	// begin inline asm
	{  cvt.f32.f16 %f3412, %rs1911;}

	// end inline asm
	fma.rn.f32 	%f3429, %f3411, %f3412, %f3428;
	ld.global.nc.u16 	%rs1912, [%rd7+30];
	// begin inline asm
	{  cvt.f32.f16 %f3413, %rs1912;}

	// end inline asm
	// begin inline asm
	{  cvt.f32.f16 %f3414, %rs1913;}

	// end inline asm
	fma.rn.f32 	%f3430, %f3413, %f3414, %f3429;
	mul.f32 	%f3431, %f232, %f3430;
	ld.shared.f32 	%f3432, [%r8+-24];
	sub.f32 	%f3433, %f3431, %f3432;
	mul.f32 	%f3434, %f3433, 0f3FB8AA3B;
	ex2.approx.f32 	%f3435, %f3434;
	fma.rn.f32 	%f4073, %f3329, %f3435, %f4073;
$L__BB0_220:
	add.s32 	%r754, %r843, 27;
	setp.ge.s32 	%p178, %r754, %r75;
	@%p178 bra 	$L__BB0_245;
	ld.shared.u16 	%rs1914, [%r27+864];
	// begin inline asm
	{  cvt.f32.f16 %f3436, %rs1914;}

	// end inline asm
	@%p98 bra 	$L__BB0_223;
	ld.global.nc.u16 	%rs1915, [%rd6];
	// begin inline asm
	{  cvt.f32.f16 %f3437, %rs1915;}

	// end inline asm
	ld.shared.v4.b32 	{%r755, %r756, %r757, %r758}, [smem_raw+864];
	mov.b32 	{%rs1928, %rs1930}, %r758;
	mov.b32 	{%rs1924, %rs1926}, %r757;
	mov.b32 	{%rs1920, %rs1922}, %r756;
	mov.b32 	{%rs1916, %rs1918}, %r755;
	// begin inline asm
	{  cvt.f32.f16 %f3438, %rs1916;}

	// end inline asm
	fma.rn.f32 	%f3469, %f3437, %f3438, 0f00000000;
	ld.global.nc.u16 	%rs1917, [%rd6+2];
	// begin inline asm
	{  cvt.f32.f16 %f3439, %rs1917;}

	// end inline asm
	// begin inline asm
	{  cvt.f32.f16 %f3440, %rs1918;}

	// end inline asm
	fma.rn.f32 	%f3470, %f3439, %f3440, %f3469;
	ld.global.nc.u16 	%rs1919, [%rd6+4];
	// begin inline asm
	{  cvt.f32.f16 %f3441, %rs1919;}

	// end inline asm
	// begin inline asm
	{  cvt.f32.f16 %f3442, %rs1920;}

	// end inline asm
	fma.rn.f32 	%f3471, %f3441, %f3442, %f3470;
	ld.global.nc.u16 	%rs1921, [%rd6+6];
	// begin inline asm
	{  cvt.f32.f16 %f3443, %rs1921;}

	// end inline asm
	// begin inline asm
	{  cvt.f32.f16 %f3444, %rs1922;}

	// end inline asm
	fma.rn.f32 	%f3472, %f3443, %f3444, %f3471;
	ld.global.nc.u16 	%rs1923, [%rd6+8];
	// begin inline asm
	{  cvt.f32.f16 %f3445, %rs1923;}

	// end inline asm
	// begin inline asm
	{  cvt.f32.f16 %f3446, %rs1924;}

	// end inline asm
	fma.rn.f32 	%f3473, %f3445, %f3446, %f3472;
	ld.global.nc.u16 	%rs1925, [%rd6+10];
	// begin inline asm
	{  cvt.f32.f16 %f3447, %rs1925;}

	// end inline asm
	// begin inline asm
	{  cvt.f32.f16 %f3448, %rs1926;}

	// end inline asm
	fma.rn.f32 	%f3474, %f3447, %f3448, %f3473;
	ld.global.nc.u16 	%rs1927, [%rd6+12];
	// begin inline asm
	{  cvt.f32.f16 %f3449, %rs1927;}

	// end inline asm
	// begin inline asm
	{  cvt.f32.f16 %f3450, %rs1928;}

	// end inline asm
	fma.rn.f32 	%f3475, %f3449, %f3450, %f3474;
	ld.global.nc.u16 	%rs1929, [%rd6+14];
	// begin inline asm
	{  cvt.f32.f16 %f3451, %rs1929;}

	// end inline asm
	// begin inline asm
	{  cvt.f32.f16 %f3452, %rs1930;}

	// end inline asm
	fma.rn.f32 	%f3476, %f3451, %f3452, %f3475;
	ld.global.nc.u16 	%rs1931, [%rd6+16];
	// begin inline asm
	{  cvt.f32.f16 %f3453, %rs1931;}

	// end inline asm
	ld.shared.v4.b32 	{%r759, %r760, %r761, %r762}, [smem_raw+880];
	mov.b32 	{%rs1944, %rs1946}, %r762;
	mov.b32 	{%rs1940, %rs1942}, %r761;
	mov.b32 	{%rs1936, %rs1938}, %r760;
	mov.b32 	{%rs1932, %rs1934}, %r759;
	// begin inline asm
	{  cvt.f32.f16 %f3454, %rs1932;}

	// end inline asm
	fma.rn.f32 	%f3477, %f3453, %f3454, %f3476;
	ld.global.nc.u16 	%rs1933, [%rd6+18];
	// begin inline asm
	{  cvt.f32.f16 %f3455, %rs1933;}

	// end inline asm
	// begin inline asm
	{  cvt.f32.f16 %f3456, %rs1934;}

	// end inline asm
	fma.rn.f32 	%f3478, %f3455, %f3456, %f3477;
	ld.global.nc.u16 	%rs1935, [%rd6+20];
	// begin inline asm
	{  cvt.f32.f16 %f3457, %rs1935;}

	// end inline asm
	// begin inline asm
	{  cvt.f32.f16 %f3458, %rs1936;}

	// end inline asm
	fma.rn.f32 	%f3479, %f3457, %f3458, %f3478;
	ld.global.nc.u16 	%rs1937, [%rd6+22];
	// begin inline asm
	{  cvt.f32.f16 %f3459, %rs1937;}

	// end inline asm
	// begin inline asm
	{  cvt.f32.f16 %f3460, %rs1938;}

	// end inline asm
	fma.rn.f32 	%f3480, %f3459, %f3460, %f3479;
	ld.global.nc.u16 	%rs1939, [%rd6+24];
	// begin inline asm
	{  cvt.f32.f16 %f3461, %rs1939;}

	// end inline asm
	// begin inline asm
	{  cvt.f32.f16 %f3462, %rs1940;}

	// end inline asm
	fma.rn.f32 	%f3481, %f3461, %f3462, %f3480;
	ld.global.nc.u16 	%rs1941, [%rd6+26];
	// begin inline asm
	{  cvt.f32.f16 %f3463, %rs1941;}

	// end inline asm
	// begin inline asm
	{  cvt.f32.f16 %f3464, %rs1942;}

	// end inline asm
	fma.rn.f32 	%f3482, %f3463, %f3464, %f3481;
	ld.global.nc.u16 	%rs1943, [%rd6+28];
	// begin inline asm
	{  cvt.f32.f16 %f3465, %rs1943;}

	// end inline asm
	// begin inline asm
	{  cvt.f32.f16 %f3466, %rs1944;}

	// end inline asm
	fma.rn.f32 	%f3483, %f3465, %f3466, %f3482;
	ld.global.nc.u16 	%rs1945, [%rd6+30];
	// begin inline asm
	{  cvt.f32.f16 %f3467, %rs1945;}

	// end inline asm
	// begin inline asm
	{  cvt.f32.f16 %f3468, %rs1946;}

	// end inline asm
	fma.rn.f32 	%f3484, %f3467, %f3468, %f3483;
	mul.f32 	%f3485, %f232, %f3484;
	ld.shared.f32 	%f3486, [%r8+-32];
	sub.f32 	%f3487, %f3485, %f3486;
	mul.f32 	%f3488, %f3487, 0f3FB8AA3B;
	ex2.approx.f32 	%f3489, %f3488;
	fma.rn.f32 	%f4072, %f3436, %f3489, %f4072;
$L__BB0_223:
	@%p99 bra 	$L__BB0_225;
	ld.global.nc.u16 	%rs1947, [%rd7];
	// begin inline asm
	{  cvt.f32.f16 %f3490, %rs1947;}

	// end inline asm
	ld.shared.v4.b32 	{%r763, %r764, %r765, %r766}, [smem_raw+864];
	mov.b32 	{%rs1960, %rs1962}, %r766;
	mov.b32 	{%rs1956, %rs1958}, %r765;
	mov.b32 	{%rs1952, %rs1954}, %r764;
	mov.b32 	{%rs1948, %rs1950}, %r763;
	// begin inline asm
	{  cvt.f32.f16 %f3491, %rs1948;}

	// end inline asm
	fma.rn.f32 	%f3522, %f3490, %f3491, 0f00000000;
	ld.global.nc.u16 	%rs1949, [%rd7+2];
	// begin inline asm
	{  cvt.f32.f16 %f3492, %rs1949;}

	// end inline asm
	// begin inline asm
	{  cvt.f32.f16 %f3493, %rs1950;}

	// end inline asm
	fma.rn.f32 	%f3523, %f3492, %f3493, %f3522;
	ld.global.nc.u16 	%rs1951, [%rd7+4];
	// begin inline asm
	{  cvt.f32.f16 %f3494, %rs1951;}

	// end inline asm
	// begin inline asm
	{  cvt.f32.f16 %f3495, %rs1952;}

	// end inline asm
	fma.rn.f32 	%f3524, %f3494, %f3495, %f3523;
	ld.global.nc.u16 	%rs1953, [%rd7+6];
	// begin inline asm
	{  cvt.f32.f16 %f3496, %rs1953;}

	// end inline asm
	// begin inline asm
	{  cvt.f32.f16 %f3497, %rs1954;}

	// end inline asm
	fma.rn.f32 	%f3525, %f3496, %f3497, %f3524;
	ld.global.nc.u16 	%rs1955, [%rd7+8];
	// begin inline asm
	{  cvt.f32.f16 %f3498, %rs1955;}

	// end inline asm
	// begin inline asm
	{  cvt.f32.f16 %f3499, %rs1956;}

	// end inline asm
	fma.rn.f32 	%f3526, %f3498, %f3499, %f3525;
	ld.global.nc.u16 	%rs1957, [%rd7+10];
	// begin inline asm
	{  cvt.f32.f16 %f3500, %rs1957;}

	// end inline asm
	// begin inline asm
	{  cvt.f32.f16 %f3501, %rs1958;}

	// end inline asm
	fma.rn.f32 	%f3527, %f3500, %f3501, %f3526;
	ld.global.nc.u16 	%rs1959, [%rd7+12];
	// begin inline asm
	{  cvt.f32.f16 %f3502, %rs1959;}

	// end inline asm
	// begin inline asm
	{  cvt.f32.f16 %f3503, %rs1960;}

	// end inline asm
	fma.rn.f32 	%f3528, %f3502, %f3503, %f3527;
	ld.global.nc.u16 	%rs1961, [%rd7+14];
	// begin inline asm
	{  cvt.f32.f16 %f3504, %rs1961;}

	// end inline asm
	// begin inline asm
	{  cvt.f32.f16 %f3505, %rs1962;}

	// end inline asm
	fma.rn.f32 	%f3529, %f3504, %f3505, %f3528;
	ld.global.nc.u16 	%rs1963, [%rd7+16];
	// begin inline asm
	{  cvt.f32.f16 %f3506, %rs1963;}

	// end inline asm
	ld.shared.v4.b32 	{%r767, %r768, %r769, %r770}, [smem_raw+880];
	mov.b32 	{%rs1976, %rs1978}, %r770;
	mov.b32 	{%rs1972, %rs1974}, %r769;
	mov.b32 	{%rs1968, %rs1970}, %r768;
	mov.b32 	{%rs1964, %rs1966}, %r767;
	// begin inline asm
	{  cvt.f32.f16 %f3507, %rs1964;}

	// end inline asm
	fma.rn.f32 	%f3530, %f3506, %f3507, %f3529;
	ld.global.nc.u16 	%rs1965, [%rd7+18];
	// begin inline asm
	{  cvt.f32.f16 %f3508, %rs1965;}

	// end inline asm
	// begin inline asm
	{  cvt.f32.f16 %f3509, %rs1966;}

	// end inline asm
	fma.rn.f32 	%f3531, %f3508, %f3509, %f3530;
	ld.global.nc.u16 	%rs1967, [%rd7+20];
	// begin inline asm
	{  cvt.f32.f16 %f3510, %rs1967;}

	// end inline asm
	// begin inline asm
	{  cvt.f32.f16 %f3511, %rs1968;}

	// end inline asm
	fma.rn.f32 	%f3532, %f3510, %f3511, %f3531;
	ld.global.nc.u16 	%rs1969, [%rd7+22];
	// begin inline asm
	{  cvt.f32.f16 %f3512, %rs1969;}

	// end inline asm
	// begin inline asm
	{  cvt.f32.f16 %f3513, %rs1970;}

	// end inline asm
	fma.rn.f32 	%f3533, %f3512, %f3513, %f3532;
	ld.global.nc.u16 	%rs1971, [%rd7+24];
	// begin inline asm
	{  cvt.f32.f16 %f3514, %rs1971;}

	// end inline asm
	// begin inline asm
	{  cvt.f32.f16 %f3515, %rs1972;}

	// end inline asm
	fma.rn.f32 	%f3534, %f3514, %f3515, %f3533;
	ld.global.nc.u16 	%rs1973, [%rd7+26];
	// begin inline asm
	{  cvt.f32.f16 %f3516, %rs1973;}

	// end inline asm
	// begin inline asm
	{  cvt.f32.f16 %f3517, %rs1974;}

	// end inline asm
	fma.rn.f32 	%f3535, %f3516, %f3517, %f3534;
	ld.global.nc.u16 	%rs1975, [%rd7+28];
	// begin inline asm
	{  cvt.f32.f16 %f3518, %rs1975;}

	// end inline asm
	// begin inline asm
	{  cvt.f32.f16 %f3519, %rs1976;}

	// end inline asm
	fma.rn.f32 	%f3536, %f3518, %f3519, %f3535;
	ld.global.nc.u16 	%rs1977, [%rd7+30];
	// begin inline asm
	{  cvt.f32.f16 %f3520, %rs1977;}

	// end inline asm
	// begin inline asm
	{  cvt.f32.f16 %f3521, %rs1978;}

	// end inline asm
	fma.rn.f32 	%f3537, %f3520, %f3521, %f3536;
	mul.f32 	%f3538, %f232, %f3537;
	ld.shared.f32 	%f3539, [%r8+-24];
	sub.f32 	%f3540, %f3538, %f3539;
	mul.f32 	%f3541, %f3540, 0f3FB8AA3B;
	ex2.approx.f32 	%f3542, %f3541;
	fma.rn.f32 	%f4073, %f3436, %f3542, %f4073;
$L__BB0_225:
	add.s32 	%r771, %r843, 28;
	setp.ge.s32 	%p181, %r771, %r75;
	@%p181 bra 	$L__BB0_245;
	ld.shared.u16 	%rs1979, [%r27+896];
	// begin inline asm
	{  cvt.f32.f16 %f3543, %rs1979;}

	// end inline asm
	@%p98 bra 	$L__BB0_228;
	ld.global.nc.u16 	%rs1980, [%rd6];
	// begin inline asm
	{  cvt.f32.f16 %f3544, %rs1980;}

	// end inline asm
	ld.shared.v4.b32 	{%r772, %r773, %r774, %r775}, [smem_raw+896];
	mov.b32 	{%rs1993, %rs1995}, %r775;
	mov.b32 	{%rs1989, %rs1991}, %r774;
	mov.b32 	{%rs1985, %rs1987}, %r773;
	mov.b32 	{%rs1981, %rs1983}, %r772;
	// begin inline asm
	{  cvt.f32.f16 %f3545, %rs1981;}

	// end inline asm
	fma.rn.f32 	%f3576, %f3544, %f3545, 0f00000000;
	ld.global.nc.u16 	%rs1982, [%rd6+2];
	// begin inline asm
	{  cvt.f32.f16 %f3546, %rs1982;}

	// end inline asm
	// begin inline asm
	{  cvt.f32.f16 %f3547, %rs1983;}

	// end inline asm
	fma.rn.f32 	%f3577, %f3546, %f3547, %f3576;
	ld.global.nc.u16 	%rs1984, [%rd6+4];
	// begin inline asm
	{  cvt.f32.f16 %f3548, %rs1984;}

	// end inline asm
	// begin inline asm
	{  cvt.f32.f16 %f3549, %rs1985;}

	// end inline asm
	fma.rn.f32 	%f3578, %f3548, %f3549, %f3577;
	ld.global.nc.u16 	%rs1986, [%rd6+6];
	// begin inline asm
	{  cvt.f32.f16 %f3550, %rs1986;}

	// end inline asm
	// begin inline asm
	{  cvt.f32.f16 %f3551, %rs1987;}

	// end inline asm
	fma.rn.f32 	%f3579, %f3550, %f3551, %f3578;
	ld.global.nc.u16 	%rs1988, [%rd6+8];
	// begin inline asm
	{  cvt.f32.f16 %f3552, %rs1988;}

	// end inline asm
	// begin inline asm
	{  cvt.f32.f16 %f3553, %rs1989;}

	// end inline asm
	fma.rn.f32 	%f3580, %f3552, %f3553, %f3579;
	ld.global.nc.u16 	%rs1990, [%rd6+10];
	// begin inline asm
	{  cvt.f32.f16 %f3554, %rs1990;}

	// end inline asm
	// begin inline asm
	{  cvt.f32.f16 %f3555, %rs1991;}

	// end inline asm
	fma.rn.f32 	%f3581, %f3554, %f3555, %f3580;
	ld.global.nc.u16 	%rs1992, [%rd6+12];
	// begin inline asm
	{  cvt.f32.f16 %f3556, %rs1992;}

	// end inline asm
	// begin inline asm
	{  cvt.f32.f16 %f3557, %rs1993;}

	// end inline asm
	fma.rn.f32 	%f3582, %f3556, %f3557, %f3581;
	ld.global.nc.u16 	%rs1994, [%rd6+14];
	// begin inline asm
	{  cvt.f32.f16 %f3558, %rs1994;}

	// end inline asm
	// begin inline asm
	{  cvt.f32.f16 %f3559, %rs1995;}

	// end inline asm
	fma.rn.f32 	%f3583, %f3558, %f3559, %f3582;
	ld.global.nc.u16 	%rs1996, [%rd6+16];
	// begin inline asm
	{  cvt.f32.f16 %f3560, %rs1996;}

	// end inline asm
	ld.shared.v4.b32 	{%r776, %r777, %r778, %r779}, [smem_raw+912];
	mov.b32 	{%rs2009, %rs2011}, %r779;
	mov.b32 	{%rs2005, %rs2007}, %r778;
	mov.b32 	{%rs2001, %rs2003}, %r777;
	mov.b32 	{%rs1997, %rs1999}, %r776;
	// begin inline asm
	{  cvt.f32.f16 %f3561, %rs1997;}

	// end inline asm
	fma.rn.f32 	%f3584, %f3560, %f3561, %f3583;
	ld.global.nc.u16 	%rs1998, [%rd6+18];
	// begin inline asm
	{  cvt.f32.f16 %f3562, %rs1998;}

	// end inline asm
	// begin inline asm
	{  cvt.f32.f16 %f3563, %rs1999;}

	// end inline asm
	fma.rn.f32 	%f3585, %f3562, %f3563, %f3584;
	ld.global.nc.u16 	%rs2000, [%rd6+20];
	// begin inline asm
	{  cvt.f32.f16 %f3564, %rs2000;}

	// end inline asm
	// begin inline asm
	{  cvt.f32.f16 %f3565, %rs2001;}

	// end inline asm
	fma.rn.f32 	%f3586, %f3564, %f3565, %f3585;
	ld.global.nc.u16 	%rs2002, [%rd6+22];
	// begin inline asm
	{  cvt.f32.f16 %f3566, %rs2002;}

	// end inline asm
	// begin inline asm
	{  cvt.f32.f16 %f3567, %rs2003;}

	// end inline asm
	fma.rn.f32 	%f3587, %f3566, %f3567, %f3586;
	ld.global.nc.u16 	%rs2004, [%rd6+24];
	// begin inline asm
	{  cvt.f32.f16 %f3568, %rs2004;}

	// end inline asm
	// begin inline asm
	{  cvt.f32.f16 %f3569, %rs2005;}

	// end inline asm
	fma.rn.f32 	%f3588, %f3568, %f3569, %f3587;
	ld.global.nc.u16 	%rs2006, [%rd6+26];
	// begin inline asm
	{  cvt.f32.f16 %f3570, %rs2006;}

	// end inline asm
	// begin inline asm
	{  cvt.f32.f16 %f3571, %rs2007;}

	// end inline asm
	fma.rn.f32 	%f3589, %f3570, %f3571, %f3588;
	ld.global.nc.u16 	%rs2008, [%rd6+28];
	// begin inline asm
	{  cvt.f32.f16 %f3572, %rs2008;}

	// end inline asm
	// begin inline asm
	{  cvt.f32.f16 %f3573, %rs2009;}

	// end inline asm
	fma.rn.f32 	%f3590, %f3572, %f3573, %f3589;
	ld.global.nc.u16 	%rs2010, [%rd6+30];
	// begin inline asm
	{  cvt.f32.f16 %f3574, %rs2010;}

	// end inline asm
	// begin inline asm
	{  cvt.f32.f16 %f3575, %rs2011;}

	// end inline asm
	fma.rn.f32 	%f3591, %f3574, %f3575, %f3590;
	mul.f32 	%f3592, %f232, %f3591;
	ld.shared.f32 	%f3593, [%r8+-32];
	sub.f32 	%f3594, %f3592, %f3593;
	mul.f32 	%f3595, %f3594, 0f3FB8AA3B;
	ex2.approx.f32 	%f3596, %f3595;
	fma.rn.f32 	%f4072, %f3543, %f3596, %f4072;
$L__BB0_228:
	@%p99 bra 	$L__BB0_230;
	ld.global.nc.u16 	%rs2012, [%rd7];
	// begin inline asm
	{  cvt.f32.f16 %f3597, %rs2012;}

	// end inline asm
	ld.shared.v4.b32 	{%r780, %r781, %r782, %r783}, [smem_raw+896];
	mov.b32 	{%rs2025, %rs2027}, %r783;
	mov.b32 	{%rs2021, %rs2023}, %r782;
	mov.b32 	{%rs2017, %rs2019}, %r781;
	mov.b32 	{%rs2013, %rs2015}, %r780;
	// begin inline asm
	{  cvt.f32.f16 %f3598, %rs2013;}

	// end inline asm
	fma.rn.f32 	%f3629, %f3597, %f3598, 0f00000000;
	ld.global.nc.u16 	%rs2014, [%rd7+2];
	// begin inline asm
	{  cvt.f32.f16 %f3599, %rs2014;}

	// end inline asm
	// begin inline asm
	{  cvt.f32.f16 %f3600, %rs2015;}

	// end inline asm
	fma.rn.f32 	%f3630, %f3599, %f3600, %f3629;
	ld.global.nc.u16 	%rs2016, [%rd7+4];
	// begin inline asm
	{  cvt.f32.f16 %f3601, %rs2016;}

	// end inline asm
	// begin inline asm
	{  cvt.f32.f16 %f3602, %rs2017;}

	// end inline asm
	fma.rn.f32 	%f3631, %f3601, %f3602, %f3630;
	ld.global.nc.u16 	%rs2018, [%rd7+6];
	// begin inline asm
	{  cvt.f32.f16 %f3603, %rs2018;}

	// end inline asm
	// begin inline asm
	{  cvt.f32.f16 %f3604, %rs2019;}

	// end inline asm
	fma.rn.f32 	%f3632, %f3603, %f3604, %f3631;
	ld.global.nc.u16 	%rs2020, [%rd7+8];
	// begin inline asm
	{  cvt.f32.f16 %f3605, %rs2020;}

	// end inline asm
	// begin inline asm
	{  cvt.f32.f16 %f3606, %rs2021;}

	// end inline asm
	fma.rn.f32 	%f3633, %f3605, %f3606, %f3632;
	ld.global.nc.u16 	%rs2022, [%rd7+10];
	// begin inline asm
	{  cvt.f32.f16 %f3607, %rs2022;}

	// end inline asm
	// begin inline asm
	{  cvt.f32.f16 %f3608, %rs2023;}

	// end inline asm
	fma.rn.f32 	%f3634, %f3607, %f3608, %f3633;
	ld.global.nc.u16 	%rs2024, [%rd7+12];
	// begin inline asm
	{  cvt.f32.f16 %f3609, %rs2024;}

	// end inline asm
	// begin inline asm
	{  cvt.f32.f16 %f3610, %rs2025;}

	// end inline asm
	fma.rn.f32 	%f3635, %f3609, %f3610, %f3634;
	ld.global.nc.u16 	%rs2026, [%rd7+14];
	// begin inline asm
	{  cvt.f32.f16 %f3611, %rs2026;}

	// end inline asm
	// begin inline asm
	{  cvt.f32.f16 %f3612, %rs2027;}

	// end inline asm
	fma.rn.f32 	%f3636, %f3611, %f3612, %f3635;
	ld.global.nc.u16 	%rs2028, [%rd7+16];
	// begin inline asm
	{  cvt.f32.f16 %f3613, %rs2028;}

	// end inline asm
	ld.shared.v4.b32 	{%r784, %r785, %r786, %r787}, [smem_raw+912];
	mov.b32 	{%rs2041, %rs2043}, %r787;
	mov.b32 	{%rs2037, %rs2039}, %r786;
	mov.b32 	{%rs2033, %rs2035}, %r785;
	mov.b32 	{%rs2029, %rs2031}, %r784;
	// begin inline asm
	{  cvt.f32.f16 %f3614, %rs2029;}

	// end inline asm
	fma.rn.f32 	%f3637, %f3613, %f3614, %f3636;
	ld.global.nc.u16 	%rs2030, [%rd7+18];
	// begin inline asm
	{  cvt.f32.f16 %f3615, %rs2030;}

	// end inline asm
	// begin inline asm
	{  cvt.f32.f16 %f3616, %rs2031;}

	// end inline asm
	fma.rn.f32 	%f3638, %f3615, %f3616, %f3637;
	ld.global.nc.u16 	%rs2032, [%rd7+20];
	// begin inline asm
	{  cvt.f32.f16 %f3617, %rs2032;}

	// end inline asm
	// begin inline asm
	{  cvt.f32.f16 %f3618, %rs2033;}

	// end inline asm
	fma.rn.f32 	%f3639, %f3617, %f3618, %f3638;
	ld.global.nc.u16 	%rs2034, [%rd7+22];
	// begin inline asm
	{  cvt.f32.f16 %f3619, %rs2034;}

	// end inline asm
	// begin inline asm
	{  cvt.f32.f16 %f3620, %rs2035;}

	// end inline asm
	fma.rn.f32 	%f3640, %f3619, %f3620, %f3639;
	ld.global.nc.u16 	%rs2036, [%rd7+24];
	// begin inline asm
	{  cvt.f32.f16 %f3621, %rs2036;}

	// end inline asm
	// begin inline asm
	{  cvt.f32.f16 %f3622, %rs2037;}

	// end inline asm
	fma.rn.f32 	%f3641, %f3621, %f3622, %f3640;
	ld.global.nc.u16 	%rs2038, [%rd7+26];
	// begin inline asm
	{  cvt.f32.f16 %f3623, %rs2038;}

	// end inline asm
	// begin inline asm
	{  cvt.f32.f16 %f3624, %rs2039;}

	// end inline asm
	fma.rn.f32 	%f3642, %f3623, %f3624, %f3641;
	ld.global.nc.u16 	%rs2040, [%rd7+28];
	// begin inline asm
	{  cvt.f32.f16 %f3625, %rs2040;}

	// end inline asm
	// begin inline asm
	{  cvt.f32.f16 %f3626, %rs2041;}

	// end inline asm
	fma.rn.f32 	%f3643, %f3625, %f3626, %f3642;
	ld.global.nc.u16 	%rs2042, [%rd7+30];
	// begin inline asm
	{  cvt.f32.f16 %f3627, %rs2042;}

	// end inline asm
	// begin inline asm
	{  cvt.f32.f16 %f3628, %rs2043;}

	// end inline asm
	fma.rn.f32 	%f3644, %f3627, %f3628, %f3643;
	mul.f32 	%f3645, %f232, %f3644;
	ld.shared.f32 	%f3646, [%r8+-24];
	sub.f32 	%f3647, %f3645, %f3646;
	mul.f32 	%f3648, %f3647, 0f3FB8AA3B;
	ex2.approx.f32 	%f3649, %f3648;
	fma.rn.f32 	%f4073, %f3543, %f3649, %f4073;
$L__BB0_230:
	add.s32 	%r788, %r843, 29;
	setp.ge.s32 	%p184, %r788, %r75;
	@%p184 bra 	$L__BB0_245;
	ld.shared.u16 	%rs2044, [%r27+928];
	// begin inline asm
	{  cvt.f32.f16 %f3650, %rs2044;}

	// end inline asm
	@%p98 bra 	$L__BB0_233;
	ld.global.nc.u16 	%rs2045, [%rd6];
	// begin inline asm
	{  cvt.f32.f16 %f3651, %rs2045;}

	// end inline asm
	ld.shared.v4.b32 	{%r789, %r790, %r791, %r792}, [smem_raw+928];
	mov.b32 	{%rs2058, %rs2060}, %r792;
	mov.b32 	{%rs2054, %rs2056}, %r791;
	mov.b32 	{%rs2050, %rs2052}, %r790;
	mov.b32 	{%rs2046, %rs2048}, %r789;
	// begin inline asm
	{  cvt.f32.f16 %f3652, %rs2046;}

	// end inline asm
	fma.rn.f32 	%f3683, %f3651, %f3652, 0f00000000;
	ld.global.nc.u16 	%rs2047, [%rd6+2];
	// begin inline asm
	{  cvt.f32.f16 %f3653, %rs2047;}

	// end inline asm
	// begin inline asm
	{  cvt.f32.f16 %f3654, %rs2048;}

	// end inline asm
	fma.rn.f32 	%f3684, %f3653, %f3654, %f3683;
	ld.global.nc.u16 	%rs2049, [%rd6+4];
	// begin inline asm
	{  cvt.f32.f16 %f3655, %rs2049;}

	// end inline asm
	// begin inline asm
	{  cvt.f32.f16 %f3656, %rs2050;}

	// end inline asm
	fma.rn.f32 	%f3685, %f3655, %f3656, %f3684;
	ld.global.nc.u16 	%rs2051, [%rd6+6];
	// begin inline asm
	{  cvt.f32.f16 %f3657, %rs2051;}

	// end inline asm
	// begin inline asm
	{  cvt.f32.f16 %f3658, %rs2052;}

	// end inline asm
	fma.rn.f32 	%f3686, %f3657, %f3658, %f3685;
	ld.global.nc.u16 	%rs2053, [%rd6+8];
	// begin inline asm
	{  cvt.f32.f16 %f3659, %rs2053;}

	// end inline asm
	// begin inline asm
	{  cvt.f32.f16 %f3660, %rs2054;}

	// end inline asm
	fma.rn.f32 	%f3687, %f3659, %f3660, %f3686;
	ld.global.nc.u16 	%rs2055, [%rd6+10];
	// begin inline asm
	{  cvt.f32.f16 %f3661, %rs2055;}

	// end inline asm
	// begin inline asm
	{  cvt.f32.f16 %f3662, %rs2056;}

	// end inline asm
	fma.rn.f32 	%f3688, %f3661, %f3662, %f3687;
	ld.global.nc.u16 	%rs2057, [%rd6+12];
	// begin inline asm
	{  cvt.f32.f16 %f3663, %rs2057;}

	// end inline asm
	// begin inline asm
	{  cvt.f32.f16 %f3664, %rs2058;}

	// end inline asm
	fma.rn.f32 	%f3689, %f3663, %f3664, %f3688;
	ld.global.nc.u16 	%rs2059, [%rd6+14];
	// begin inline asm
	{  cvt.f32.f16 %f3665, %rs2059;}

	// end inline asm
	// begin inline asm
	{  cvt.f32.f16 %f3666, %rs2060;}

	// end inline asm
	fma.rn.f32 	%f3690, %f3665, %f3666, %f3689;
	ld.global.nc.u16 	%rs2061, [%rd6+16];
	// begin inline asm
	{  cvt.f32.f16 %f3667, %rs2061;}

	// end inline asm
	ld.shared.v4.b32 	{%r793, %r794, %r795, %r796}, [smem_raw+944];
	mov.b32 	{%rs2074, %rs2076}, %r796;
	mov.b32 	{%rs2070, %rs2072}, %r795;
	mov.b32 	{%rs2066, %rs2068}, %r794;
	mov.b32 	{%rs2062, %rs2064}, %r793;
	// begin inline asm
	{  cvt.f32.f16 %f3668, %rs2062;}

	// end inline asm
	fma.rn.f32 	%f3691, %f3667, %f3668, %f3690;
	ld.global.nc.u16 	%rs2063, [%rd6+18];
	// begin inline asm
	{  cvt.f32.f16 %f3669, %rs2063;}

	// end inline asm
	// begin inline asm
	{  cvt.f32.f16 %f3670, %rs2064;}

	// end inline asm
	fma.rn.f32 	%f3692, %f3669, %f3670, %f3691;
	ld.global.nc.u16 	%rs2065, [%rd6+20];
	// begin inline asm
	{  cvt.f32.f16 %f3671, %rs2065;}

	// end inline asm
	// begin inline asm
	{  cvt.f32.f16 %f3672, %rs2066;}

	// end inline asm
	fma.rn.f32 	%f3693, %f3671, %f3672, %f3692;
	ld.global.nc.u16 	%rs2067, [%rd6+22];
	// begin inline asm
	{  cvt.f32.f16 %f3673, %rs2067;}

	// end inline asm
	// begin inline asm
	{  cvt.f32.f16 %f3674, %rs2068;}

	// end inline asm
	fma.rn.f32 	%f3694, %f3673, %f3674, %f3693;
	ld.global.nc.u16 	%rs2069, [%rd6+24];
	// begin inline asm
	{  cvt.f32.f16 %f3675, %rs2069;}

	// end inline asm
	// begin inline asm
	{  cvt.f32.f16 %f3676, %rs2070;}

	// end inline asm
	fma.rn.f32 	%f3695, %f3675, %f3676, %f3694;
	ld.global.nc.u16 	%rs2071, [%rd6+26];
	// begin inline asm
	{  cvt.f32.f16 %f3677, %rs2071;}

	// end inline asm
	// begin inline asm
	{  cvt.f32.f16 %f3678, %rs2072;}

	// end inline asm
	fma.rn.f32 	%f3696, %f3677, %f3678, %f3695;
	ld.global.nc.u16 	%rs2073, [%rd6+28];
	// begin inline asm
	{  cvt.f32.f16 %f3679, %rs2073;}

	// end inline asm
	// begin inline asm
	{  cvt.f32.f16 %f3680, %rs2074;}

	// end inline asm
	fma.rn.f32 	%f3697, %f3679, %f3680, %f3696;
	ld.global.nc.u16 	%rs2075, [%rd6+30];
	// begin inline asm
	{  cvt.f32.f16 %f3681, %rs2075;}

	// end inline asm
	// begin inline asm
	{  cvt.f32.f16 %f3682, %rs2076;}

	// end inline asm
	fma.rn.f32 	%f3698, %f3681, %f3682, %f3697;
	mul.f32 	%f3699, %f232, %f3698;
	ld.shared.f32 	%f3700, [%r8+-32];
	sub.f32 	%f3701, %f3699, %f3700;
	mul.f32 	%f3702, %f3701, 0f3FB8AA3B;
	ex2.approx.f32 	%f3703, %f3702;
	fma.rn.f32 	%f4072, %f3650, %f3703, %f4072;
$L__BB0_233:
	@%p99 bra 	$L__BB0_235;
	ld.global.nc.u16 	%rs2077, [%rd7];
	// begin inline asm
	{  cvt.f32.f16 %f3704, %rs2077;}

	// end inline asm
	ld.shared.v4.b32 	{%r797, %r798, %r799, %r800}, [smem_raw+928];
	mov.b32 	{%rs2090, %rs2092}, %r800;
	mov.b32 	{%rs2086, %rs2088}, %r799;
	mov.b32 	{%rs2082, %rs2084}, %r798;
	mov.b32 	{%rs2078, %rs2080}, %r797;
	// begin inline asm
	{  cvt.f32.f16 %f3705, %rs2078;}

	// end inline asm
	fma.rn.f32 	%f3736, %f3704, %f3705, 0f00000000;
	ld.global.nc.u16 	%rs2079, [%rd7+2];
	// begin inline asm
	{  cvt.f32.f16 %f3706, %rs2079;}

	// end inline asm
	// begin inline asm
	{  cvt.f32.f16 %f3707, %rs2080;}

	// end inline asm
	fma.rn.f32 	%f3737, %f3706, %f3707, %f3736;
	ld.global.nc.u16 	%rs2081, [%rd7+4];
	// begin inline asm
	{  cvt.f32.f16 %f3708, %rs2081;}

	// end inline asm
	// begin inline asm
	{  cvt.f32.f16 %f3709, %rs2082;}

	// end inline asm
	fma.rn.f32 	%f3738, %f3708, %f3709, %f3737;
	ld.global.nc.u16 	%rs2083, [%rd7+6];
	// begin inline asm
	{  cvt.f32.f16 %f3710, %rs2083;}

	// end inline asm
	// begin inline asm
	{  cvt.f32.f16 %f3711, %rs2084;}

	// end inline asm
	fma.rn.f32 	%f3739, %f3710, %f3711, %f3738;
	ld.global.nc.u16 	%rs2085, [%rd7+8];
	// begin inline asm
	{  cvt.f32.f16 %f3712, %rs2085;}

	// end inline asm
	// begin inline asm
	{  cvt.f32.f16 %f3713, %rs2086;}

	// end inline asm
	fma.rn.f32 	%f3740, %f3712, %f3713, %f3739;
	ld.global.nc.u16 	%rs2087, [%rd7+10];
	// begin inline asm
	{  cvt.f32.f16 %f3714, %rs2087;}

	// end inline asm
	// begin inline asm
	{  cvt.f32.f16 %f3715, %rs2088;}

	// end inline asm
	fma.rn.f32 	%f3741, %f3714, %f3715, %f3740;
	ld.global.nc.u16 	%rs2089, [%rd7+12];
	// begin inline asm
	{  cvt.f32.f16 %f3716, %rs2089;}

	// end inline asm
	// begin inline asm
	{  cvt.f32.f16 %f3717, %rs2090;}

	// end inline asm
	fma.rn.f32 	%f3742, %f3716, %f3717, %f3741;
	ld.global.nc.u16 	%rs2091, [%rd7+14];
	// begin inline asm
	{  cvt.f32.f16 %f3718, %rs2091;}

	// end inline asm
	// begin inline asm
	{  cvt.f32.f16 %f3719, %rs2092;}

	// end inline asm
	fma.rn.f32 	%f3743, %f3718, %f3719, %f3742;
	ld.global.nc.u16 	%rs2093, [%rd7+16];
	// begin inline asm
	{  cvt.f32.f16 %f3720, %rs2093;}

	// end inline asm
	ld.shared.v4.b32 	{%r801, %r802, %r803, %r804}, [smem_raw+944];
	mov.b32 	{%rs2106, %rs2108}, %r804;
	mov.b32 	{%rs2102, %rs2104}, %r803;
	mov.b32 	{%rs2098, %rs2100}, %r802;
	mov.b32 	{%rs2094, %rs2096}, %r801;
	// begin inline asm
	{  cvt.f32.f16 %f3721, %rs2094;}

	// end inline asm
	fma.rn.f32 	%f3744, %f3720, %f3721, %f3743;
	ld.global.nc.u16 	%rs2095, [%rd7+18];
	// begin inline asm
	{  cvt.f32.f16 %f3722, %rs2095;}

	// end inline asm
	// begin inline asm
	{  cvt.f32.f16 %f3723, %rs2096;}

	// end inline asm
	fma.rn.f32 	%f3745, %f3722, %f3723, %f3744;
	ld.global.nc.u16 	%rs2097, [%rd7+20];
	// begin inline asm
	{  cvt.f32.f16 %f3724, %rs2097;}

	// end inline asm
	// begin inline asm
	{  cvt.f32.f16 %f3725, %rs2098;}

	// end inline asm
	fma.rn.f32 	%f3746, %f3724, %f3725, %f3745;
	ld.global.nc.u16 	%rs2099, [%rd7+22];
	// begin inline asm
	{  cvt.f32.f16 %f3726, %rs2099;}

	// end inline asm
	// begin inline asm
	{  cvt.f32.f16 %f3727, %rs2100;}

	// end inline asm
	fma.rn.f32 	%f3747, %f3726, %f3727, %f3746;
	ld.global.nc.u16 	%rs2101, [%rd7+24];
	// begin inline asm
	{  cvt.f32.f16 %f3728, %rs2101;}

	// end inline asm
	// begin inline asm
	{  cvt.f32.f16 %f3729, %rs2102;}

	// end inline asm
	fma.rn.f32 	%f3748, %f3728, %f3729, %f3747;
	ld.global.nc.u16 	%rs2103, [%rd7+26];
	// begin inline asm
	{  cvt.f32.f16 %f3730, %rs2103;}

	// end inline asm
	// begin inline asm
	{  cvt.f32.f16 %f3731, %rs2104;}

	// end inline asm
	fma.rn.f32 	%f3749, %f3730, %f3731, %f3748;
	ld.global.nc.u16 	%rs2105, [%rd7+28];
	// begin inline asm
	{  cvt.f32.f16 %f3732, %rs2105;}

	// end inline asm
	// begin inline asm
	{  cvt.f32.f16 %f3733, %rs2106;}

	// end inline asm
	fma.rn.f32 	%f3750, %f3732, %f3733, %f3749;
	ld.global.nc.u16 	%rs2107, [%rd7+30];
	// begin inline asm
	{  cvt.f32.f16 %f3734, %rs2107;}

	// end inline asm
	// begin inline asm
	{  cvt.f32.f16 %f3735, %rs2108;}

	// end inline asm
	fma.rn.f32 	%f3751, %f3734, %f3735, %f3750;
	mul.f32 	%f3752, %f232, %f3751;
	ld.shared.f32 	%f3753, [%r8+-24];
	sub.f32 	%f3754, %f3752, %f3753;
	mul.f32 	%f3755, %f3754, 0f3FB8AA3B;
	ex2.approx.f32 	%f3756, %f3755;
	fma.rn.f32 	%f4073, %f3650, %f3756, %f4073;
$L__BB0_235:
	add.s32 	%r805, %r843, 30;
	setp.ge.s32 	%p187, %r805, %r75;
	@%p187 bra 	$L__BB0_245;
	ld.shared.u16 	%rs2109, [%r27+960];
	// begin inline asm
	{  cvt.f32.f16 %f3757, %rs2109;}

	// end inline asm
	@%p98 bra 	$L__BB0_238;
	ld.global.nc.u16 	%rs2110, [%rd6];
	// begin inline asm
	{  cvt.f32.f16 %f3758, %rs2110;}

	// end inline asm
	ld.shared.v4.b32 	{%r806, %r807, %r808, %r809}, [smem_raw+960];
	mov.b32 	{%rs2123, %rs2125}, %r809;
	mov.b32 	{%rs2119, %rs2121}, %r808;
	mov.b32 	{%rs2115, %rs2117}, %r807;
	mov.b32 	{%rs2111, %rs2113}, %r806;
	// begin inline asm
	{  cvt.f32.f16 %f3759, %rs2111;}

	// end inline asm
	fma.rn.f32 	%f3790, %f3758, %f3759, 0f00000000;
	ld.global.nc.u16 	%rs2112, [%rd6+2];
	// begin inline asm
	{  cvt.f32.f16 %f3760, %rs2112;}

	// end inline asm
	// begin inline asm
	{  cvt.f32.f16 %f3761, %rs2113;}

	// end inline asm
	fma.rn.f32 	%f3791, %f3760, %f3761, %f3790;
	ld.global.nc.u16 	%rs2114, [%rd6+4];
	// begin inline asm
	{  cvt.f32.f16 %f3762, %rs2114;}

	// end inline asm
	// begin inline asm
	{  cvt.f32.f16 %f3763, %rs2115;}

	// end inline asm
	fma.rn.f32 	%f3792, %f3762, %f3763, %f3791;
	ld.global.nc.u16 	%rs2116, [%rd6+6];
	// begin inline asm
	{  cvt.f32.f16 %f3764, %rs2116;}

	// end inline asm
	// begin inline asm
	{  cvt.f32.f16 %f3765, %rs2117;}

	// end inline asm
	fma.rn.f32 	%f3793, %f3764, %f3765, %f3792;
	ld.global.nc.u16 	%rs2118, [%rd6+8];
	// begin inline asm
	{  cvt.f32.f16 %f3766, %rs2118;}

	// end inline asm
	// begin inline asm
	{  cvt.f32.f16 %f3767, %rs2119;}

	// end inline asm
	fma.rn.f32 	%f3794, %f3766, %f3767, %f3793;
	ld.global.nc.u16 	%rs2120, [%rd6+10];
	// begin inline asm
	{  cvt.f32.f16 %f3768, %rs2120;}

	// end inline asm
	// begin inline asm
	{  cvt.f32.f16 %f3769, %rs2121;}

	// end inline asm
	fma.rn.f32 	%f3795, %f3768, %f3769, %f3794;
	ld.global.nc.u16 	%rs2122, [%rd6+12];
	// begin inline asm
	{  cvt.f32.f16 %f3770, %rs2122;}

	// end inline asm
	// begin inline asm
	{  cvt.f32.f16 %f3771, %rs2123;}

	// end inline asm
	fma.rn.f32 	%f3796, %f3770, %f3771, %f3795;
	ld.global.nc.u16 	%rs2124, [%rd6+14];
	// begin inline asm
	{  cvt.f32.f16 %f3772, %rs2124;}

	// end inline asm
	// begin inline asm
	{  cvt.f32.f16 %f3773, %rs2125;}

	// end inline asm
	fma.rn.f32 	%f3797, %f3772, %f3773, %f3796;
	ld.global.nc.u16 	%rs2126, [%rd6+16];
	// begin inline asm
	{  cvt.f32.f16 %f3774, %rs2126;}

	// end inline asm
	ld.shared.v4.b32 	{%r810, %r811, %r812, %r813}, [smem_raw+976];
	mov.b32 	{%rs2139, %rs2141}, %r813;
	mov.b32 	{%rs2135, %rs2137}, %r812;
	mov.b32 	{%rs2131, %rs2133}, %r811;
	mov.b32 	{%rs2127, %rs2129}, %r810;
	// begin inline asm
	{  cvt.f32.f16 %f3775, %rs2127;}

	// end inline asm
	fma.rn.f32 	%f3798, %f3774, %f3775, %f3797;
	ld.global.nc.u16 	%rs2128, [%rd6+18];
	// begin inline asm
	{  cvt.f32.f16 %f3776, %rs2128;}

	// end inline asm
	// begin inline asm
	{  cvt.f32.f16 %f3777, %rs2129;}

	// end inline asm
	fma.rn.f32 	%f3799, %f3776, %f3777, %f3798;
	ld.global.nc.u16 	%rs2130, [%rd6+20];
	// begin inline asm
	{  cvt.f32.f16 %f3778, %rs2130;}

	// end inline asm
	// begin inline asm
	{  cvt.f32.f16 %f3779, %rs2131;}

	// end inline asm
	fma.rn.f32 	%f3800, %f3778, %f3779, %f3799;
	ld.global.nc.u16 	%rs2132, [%rd6+22];
	// begin inline asm
	{  cvt.f32.f16 %f3780, %rs2132;}

	// end inline asm
	// begin inline asm
	{  cvt.f32.f16 %f3781, %rs2133;}

	// end inline asm
	fma.rn.f32 	%f3801, %f3780, %f3781, %f3800;
	ld.global.nc.u16 	%rs2134, [%rd6+24];
	// begin inline asm
	{  cvt.f32.f16 %f3782, %rs2134;}

	// end inline asm
	// begin inline asm
	{  cvt.f32.f16 %f3783, %rs2135;}

	// end inline asm
	fma.rn.f32 	%f3802, %f3782, %f3783, %f3801;
	ld.global.nc.u16 	%rs2136, [%rd6+26];
	// begin inline asm
	{  cvt.f32.f16 %f3784, %rs2136;}

	// end inline asm
	// begin inline asm
	{  cvt.f32.f16 %f3785, %rs2137;}

	// end inline asm
	fma.rn.f32 	%f3803, %f3784, %f3785, %f3802;
	ld.global.nc.u16 	%rs2138, [%rd6+28];
	// begin inline asm
	{  cvt.f32.f16 %f3786, %rs2138;}

	// end inline asm
	// begin inline asm
	{  cvt.f32.f16 %f3787, %rs2139;}

	// end inline asm
	fma.rn.f32 	%f3804, %f3786, %f3787, %f3803;
	ld.global.nc.u16 	%rs2140, [%rd6+30];
	// begin inline asm
	{  cvt.f32.f16 %f3788, %rs2140;}

	// end inline asm
	// begin inline asm
	{  cvt.f32.f16 %f3789, %rs2141;}

	// end inline asm
	fma.rn.f32 	%f3805, %f3788, %f3789, %f3804;
	mul.f32 	%f3806, %f232, %f3805;
	ld.shared.f32 	%f3807, [%r8+-32];
	sub.f32 	%f3808, %f3806, %f3807;
	mul.f32 	%f3809, %f3808, 0f3FB8AA3B;
	ex2.approx.f32 	%f3810, %f3809;
	fma.rn.f32 	%f4072, %f3757, %f3810, %f4072;
$L__BB0_238:
	@%p99 bra 	$L__BB0_240;
	ld.global.nc.u16 	%rs2142, [%rd7];
	// begin inline asm
	{  cvt.f32.f16 %f3811, %rs2142;}

	// end inline asm
	ld.shared.v4.b32 	{%r814, %r815, %r816, %r817}, [smem_raw+960];
	mov.b32 	{%rs2155, %rs2157}, %r817;
	mov.b32 	{%rs2151, %rs2153}, %r816;
	mov.b32 	{%rs2147, %rs2149}, %r815;
	mov.b32 	{%rs2143, %rs2145}, %r814;
	// begin inline asm
	{  cvt.f32.f16 %f3812, %rs2143;}

	// end inline asm
	fma.rn.f32 	%f3843, %f3811, %f3812, 0f00000000;
	ld.global.nc.u16 	%rs2144, [%rd7+2];
	// begin inline asm
	{  cvt.f32.f16 %f3813, %rs2144;}

	// end inline asm
	// begin inline asm
	{  cvt.f32.f16 %f3814, %rs2145;}

	// end inline asm
	fma.rn.f32 	%f3844, %f3813, %f3814, %f3843;
	ld.global.nc.u16 	%rs2146, [%rd7+4];
	// begin inline asm
	{  cvt.f32.f16 %f3815, %rs2146;}

	// end inline asm
	// begin inline asm
	{  cvt.f32.f16 %f3816, %rs2147;}

	// end inline asm
	fma.rn.f32 	%f3845, %f3815, %f3816, %f3844;
	ld.global.nc.u16 	%rs2148, [%rd7+6];
	// begin inline asm
	{  cvt.f32.f16 %f3817, %rs2148;}

	// end inline asm
	// begin inline asm
	{  cvt.f32.f16 %f3818, %rs2149;}

	// end inline asm
	fma.rn.f32 	%f3846, %f3817, %f3818, %f3845;
	ld.global.nc.u16 	%rs2150, [%rd7+8];
	// begin inline asm
	{  cvt.f32.f16 %f3819, %rs2150;}

	// end inline asm
	// begin inline asm
	{  cvt.f32.f16 %f3820, %rs2151;}

	// end inline asm
	fma.rn.f32 	%f3847, %f3819, %f3820, %f3846;
	ld.global.nc.u16 	%rs2152, [%rd7+10];
	// begin inline asm
	{  cvt.f32.f16 %f3821, %rs2152;}

	// end inline asm
	// begin inline asm
	{  cvt.f32.f16 %f3822, %rs2153;}

	// end inline asm
	fma.rn.f32 	%f3848, %f3821, %f3822, %f3847;
	ld.global.nc.u16 	%rs2154, [%rd7+12];
	// begin inline asm
	{  cvt.f32.f16 %f3823, %rs2154;}

	// end inline asm
	// begin inline asm
	{  cvt.f32.f16 %f3824, %rs2155;}

	// end inline asm
	fma.rn.f32 	%f3849, %f3823, %f3824, %f3848;
	ld.global.nc.u16 	%rs2156, [%rd7+14];
	// begin inline asm
	{  cvt.f32.f16 %f3825, %rs2156;}

	// end inline asm
	// begin inline asm
	{  cvt.f32.f16 %f3826, %rs2157;}

	// end inline asm
	fma.rn.f32 	%f3850, %f3825, %f3826, %f3849;
	ld.global.nc.u16 	%rs2158, [%rd7+16];
	// begin inline asm
	{  cvt.f32.f16 %f3827, %rs2158;}

	// end inline asm
	ld.shared.v4.b32 	{%r818, %r819, %r820, %r821}, [smem_raw+976];
	mov.b32 	{%rs2171, %rs2173}, %r821;
	mov.b32 	{%rs2167, %rs2169}, %r820;
	mov.b32 	{%rs2163, %rs2165}, %r819;
	mov.b32 	{%rs2159, %rs2161}, %r818;
	// begin inline asm
	{  cvt.f32.f16 %f3828, %rs2159;}

	// end inline asm
	fma.rn.f32 	%f3851, %f3827, %f3828, %f3850;
	ld.global.nc.u16 	%rs2160, [%rd7+18];
	// begin inline asm
	{  cvt.f32.f16 %f3829, %rs2160;}

	// end inline asm
	// begin inline asm
	{  cvt.f32.f16 %f3830, %rs2161;}

	// end inline asm
	fma.rn.f32 	%f3852, %f3829, %f3830, %f3851;
	ld.global.nc.u16 	%rs2162, [%rd7+20];
	// begin inline asm
	{  cvt.f32.f16 %f3831, %rs2162;}

	// end inline asm
	// begin inline asm
	{  cvt.f32.f16 %f3832, %rs2163;}

	// end inline asm
	fma.rn.f32 	%f3853, %f3831, %f3832, %f3852;
	ld.global.nc.u16 	%rs2164, [%rd7+22];
	// begin inline asm
	{  cvt.f32.f16 %f3833, %rs2164;}

	// end inline asm
	// begin inline asm
	{  cvt.f32.f16 %f3834, %rs2165;}

	// end inline asm
	fma.rn.f32 	%f3854, %f3833, %f3834, %f3853;
	ld.global.nc.u16 	%rs2166, [%rd7+24];
	// begin inline asm
	{  cvt.f32.f16 %f3835, %rs2166;}

	// end inline asm
	// begin inline asm
	{  cvt.f32.f16 %f3836, %rs2167;}

	// end inline asm
	fma.rn.f32 	%f3855, %f3835, %f3836, %f3854;
	ld.global.nc.u16 	%rs2168, [%rd7+26];
	// begin inline asm
	{  cvt.f32.f16 %f3837, %rs2168;}

	// end inline asm
	// begin inline asm
	{  cvt.f32.f16 %f3838, %rs2169;}

	// end inline asm
	fma.rn.f32 	%f3856, %f3837, %f3838, %f3855;
	ld.global.nc.u16 	%rs2170, [%rd7+28];
	// begin inline asm
	{  cvt.f32.f16 %f3839, %rs2170;}

	// end inline asm
	// begin inline asm
	{  cvt.f32.f16 %f3840, %rs2171;}

	// end inline asm
	fma.rn.f32 	%f3857, %f3839, %f3840, %f3856;
	ld.global.nc.u16 	%rs2172, [%rd7+30];
	// begin inline asm
	{  cvt.f32.f16 %f3841, %rs2172;}

	// end inline asm
	// begin inline asm
	{  cvt.f32.f16 %f3842, %rs2173;}

	// end inline asm
	fma.rn.f32 	%f3858, %f3841, %f3842, %f3857;
	mul.f32 	%f3859, %f232, %f3858;
	ld.shared.f32 	%f3860, [%r8+-24];
	sub.f32 	%f3861, %f3859, %f3860;
	mul.f32 	%f3862, %f3861, 0f3FB8AA3B;
	ex2.approx.f32 	%f3863, %f3862;
	fma.rn.f32 	%f4073, %f3757, %f3863, %f4073;
$L__BB0_240:
	add.s32 	%r822, %r843, 31;
	setp.ge.s32 	%p190, %r822, %r75;
	@%p190 bra 	$L__BB0_245;
	ld.shared.u16 	%rs2174, [%r27+992];
	// begin inline asm
	{  cvt.f32.f16 %f3864, %rs2174;}

	// end inline asm
	@%p98 bra 	$L__BB0_243;
	ld.global.nc.u16 	%rs2175, [%rd6];
	// begin inline asm
	{  cvt.f32.f16 %f3865, %rs2175;}

	// end inline asm
	ld.shared.v4.b32 	{%r823, %r824, %r825, %r826}, [smem_raw+992];
	mov.b32 	{%rs2188, %rs2190}, %r826;
	mov.b32 	{%rs2184, %rs2186}, %r825;
	mov.b32 	{%rs2180, %rs2182}, %r824;
	mov.b32 	{%rs2176, %rs2178}, %r823;
	// begin inline asm
	{  cvt.f32.f16 %f3866, %rs2176;}

	// end inline asm
	fma.rn.f32 	%f3897, %f3865, %f3866, 0f00000000;
	ld.global.nc.u16 	%rs2177, [%rd6+2];
	// begin inline asm
	{  cvt.f32.f16 %f3867, %rs2177;}

	// end inline asm
	// begin inline asm
	{  cvt.f32.f16 %f3868, %rs2178;}

	// end inline asm
	fma.rn.f32 	%f3898, %f3867, %f3868, %f3897;
	ld.global.nc.u16 	%rs2179, [%rd6+4];
	// begin inline asm
	{  cvt.f32.f16 %f3869, %rs2179;}

	// end inline asm
	// begin inline asm
	{  cvt.f32.f16 %f3870, %rs2180;}

	// end inline asm
	fma.rn.f32 	%f3899, %f3869, %f3870, %f3898;
	ld.global.nc.u16 	%rs2181, [%rd6+6];
	// begin inline asm
	{  cvt.f32.f16 %f3871, %rs2181;}

	// end inline asm
	// begin inline asm
	{  cvt.f32.f16 %f3872, %rs2182;}

	// end inline asm
	fma.rn.f32 	%f3900, %f3871, %f3872, %f3899;
	ld.global.nc.u16 	%rs2183, [%rd6+8];
	// begin inline asm
	{  cvt.f32.f16 %f3873, %rs2183;}

	// end inline asm
	// begin inline asm
	{  cvt.f32.f16 %f3874, %rs2184;}

	// end inline asm
	fma.rn.f32 	%f3901, %f3873, %f3874, %f3900;
	ld.global.nc.u16 	%rs2185, [%rd6+10];
	// begin inline asm
	{  cvt.f32.f16 %f3875, %rs2185;}

	// end inline asm
	// begin inline asm
	{  cvt.f32.f16 %f3876, %rs2186;}

	// end inline asm
	fma.rn.f32 	%f3902, %f3875, %f3876, %f3901;
	ld.global.nc.u16 	%rs2187, [%rd6+12];
	// begin inline asm
	{  cvt.f32.f16 %f3877, %rs2187;}

	// end inline asm
	// begin inline asm
	{  cvt.f32.f16 %f3878, %rs2188;}

	// end inline asm
	fma.rn.f32 	%f3903, %f3877, %f3878, %f3902;
	ld.global.nc.u16 	%rs2189, [%rd6+14];
	// begin inline asm
	{  cvt.f32.f16 %f3879, %rs2189;}

	// end inline asm
	// begin inline asm
	{  cvt.f32.f16 %f3880, %rs2190;}

	// end inline asm
	fma.rn.f32 	%f3904, %f3879, %f3880, %f3903;
	ld.global.nc.u16 	%rs2191, [%rd6+16];
	// begin inline asm
	{  cvt.f32.f16 %f3881, %rs2191;}

	// end inline asm
	ld.shared.v4.b32 	{%r827, %r828, %r829, %r830}, [smem_raw+1008];
	mov.b32 	{%rs2204, %rs2206}, %r830;
	mov.b32 	{%rs2200, %rs2202}, %r829;
	mov.b32 	{%rs2196, %rs2198}, %r828;
	mov.b32 	{%rs2192, %rs2194}, %r827;
	// begin inline asm
	{  cvt.f32.f16 %f3882, %rs2192;}

	// end inline asm
	fma.rn.f32 	%f3905, %f3881, %f3882, %f3904;
	ld.global.nc.u16 	%rs2193, [%rd6+18];
	// begin inline asm
	{  cvt.f32.f16 %f3883, %rs2193;}

	// end inline asm
	// begin inline asm
	{  cvt.f32.f16 %f3884, %rs2194;}

	// end inline asm
	fma.rn.f32 	%f3906, %f3883, %f3884, %f3905;
	ld.global.nc.u16 	%rs2195, [%rd6+20];
	// begin inline asm
	{  cvt.f32.f16 %f3885, %rs2195;}

	// end inline asm
	// begin inline asm
	{  cvt.f32.f16 %f3886, %rs2196;}

	// end inline asm
	fma.rn.f32 	%f3907, %f3885, %f3886, %f3906;
	ld.global.nc.u16 	%rs2197, [%rd6+22];
	// begin inline asm
	{  cvt.f32.f16 %f3887, %rs2197;}

	// end inline asm
	// begin inline asm
	{  cvt.f32.f16 %f3888, %rs2198;}

	// end inline asm
	fma.rn.f32 	%f3908, %f3887, %f3888, %f3907;
	ld.global.nc.u16 	%rs2199, [%rd6+24];
	// begin inline asm
	{  cvt.f32.f16 %f3889, %rs2199;}

	// end inline asm
	// begin inline asm
	{  cvt.f32.f16 %f3890, %rs2200;}

	// end inline asm
	fma.rn.f32 	%f3909, %f3889, %f3890, %f3908;
	ld.global.nc.u16 	%rs2201, [%rd6+26];
	// begin inline asm
	{  cvt.f32.f16 %f3891, %rs2201;}

	// end inline asm
	// begin inline asm
	{  cvt.f32.f16 %f3892, %rs2202;}

	// end inline asm
	fma.rn.f32 	%f3910, %f3891, %f3892, %f3909;
	ld.global.nc.u16 	%rs2203, [%rd6+28];
	// begin inline asm
	{  cvt.f32.f16 %f3893, %rs2203;}

	// end inline asm
	// begin inline asm
	{  cvt.f32.f16 %f3894, %rs2204;}

	// end inline asm
	fma.rn.f32 	%f3911, %f3893, %f3894, %f3910;
	ld.global.nc.u16 	%rs2205, [%rd6+30];
	// begin inline asm
	{  cvt.f32.f16 %f3895, %rs2205;}

	// end inline asm
	// begin inline asm
	{  cvt.f32.f16 %f3896, %rs2206;}

	// end inline asm
	fma.rn.f32 	%f3912, %f3895, %f3896, %f3911;
	mul.f32 	%f3913, %f232, %f3912;
	ld.shared.f32 	%f3914, [%r8+-32];
	sub.f32 	%f3915, %f3913, %f3914;
	mul.f32 	%f3916, %f3915, 0f3FB8AA3B;
	ex2.approx.f32 	%f3917, %f3916;
	fma.rn.f32 	%f4072, %f3864, %f3917, %f4072;
$L__BB0_243:
	@%p99 bra 	$L__BB0_245;
	ld.global.nc.u16 	%rs2207, [%rd7];
	// begin inline asm
	{  cvt.f32.f16 %f3918, %rs2207;}

	// end inline asm
	ld.shared.v4.b32 	{%r831, %r832, %r833, %r834}, [smem_raw+992];
	mov.b32 	{%rs2220, %rs2222}, %r834;
	mov.b32 	{%rs2216, %rs2218}, %r833;
	mov.b32 	{%rs2212, %rs2214}, %r832;
	mov.b32 	{%rs2208, %rs2210}, %r831;
	// begin inline asm
	{  cvt.f32.f16 %f3919, %rs2208;}

	// end inline asm
	fma.rn.f32 	%f3950, %f3918, %f3919, 0f00000000;
	ld.global.nc.u16 	%rs2209, [%rd7+2];
	// begin inline asm
	{  cvt.f32.f16 %f3920, %rs2209;}

	// end inline asm
	// begin inline asm
	{  cvt.f32.f16 %f3921, %rs2210;}

	// end inline asm
	fma.rn.f32 	%f3951, %f3920, %f3921, %f3950;
	ld.global.nc.u16 	%rs2211, [%rd7+4];
	// begin inline asm
	{  cvt.f32.f16 %f3922, %rs2211;}

	// end inline asm
	// begin inline asm
	{  cvt.f32.f16 %f3923, %rs2212;}

	// end inline asm
	fma.rn.f32 	%f3952, %f3922, %f3923, %f3951;
	ld.global.nc.u16 	%rs2213, [%rd7+6];
	// begin inline asm
	{  cvt.f32.f16 %f3924, %rs2213;}

	// end inline asm
	// begin inline asm
	{  cvt.f32.f16 %f3925, %rs2214;}

	// end inline asm
	fma.rn.f32 	%f3953, %f3924, %f3925, %f3952;
	ld.global.nc.u16 	%rs2215, [%rd7+8];
	// begin inline asm
	{  cvt.f32.f16 %f3926, %rs2215;}

	// end inline asm
	// begin inline asm
	{  cvt.f32.f16 %f3927, %rs2216;}

	// end inline asm
	fma.rn.f32 	%f3954, %f3926, %f3927, %f3953;
	ld.global.nc.u16 	%rs2217, [%rd7+10];
	// begin inline asm
	{  cvt.f32.f16 %f3928, %rs2217;}

	// end inline asm
	// begin inline asm
	{  cvt.f32.f16 %f3929, %rs2218;}

	// end inline asm
	fma.rn.f32 	%f3955, %f3928, %f3929, %f3954;
	ld.global.nc.u16 	%rs2219, [%rd7+12];
	// begin inline asm
	{  cvt.f32.f16 %f3930, %rs2219;}

	// end inline asm
	// begin inline asm
	{  cvt.f32.f16 %f3931, %rs2220;}

	// end inline asm
	fma.rn.f32 	%f3956, %f3930, %f3931, %f3955;
	ld.global.nc.u16 	%rs2221, [%rd7+14];
	// begin inline asm
	{  cvt.f32.f16 %f3932, %rs2221;}

	// end inline asm
	// begin inline asm
	{  cvt.f32.f16 %f3933, %rs2222;}

	// end inline asm
	fma.rn.f32 	%f3957, %f3932, %f3933, %f3956;
	ld.global.nc.u16 	%rs2223, [%rd7+16];
	// begin inline asm
	{  cvt.f32.f16 %f3934, %rs2223;}

	// end inline asm
	ld.shared.v4.b32 	{%r835, %r836, %r837, %r838}, [smem_raw+1008];
	mov.b32 	{%rs2236, %rs2238}, %r838;
	mov.b32 	{%rs2232, %rs2234}, %r837;
	mov.b32 	{%rs2228, %rs2230}, %r836;
	mov.b32 	{%rs2224, %rs2226}, %r835;
	// begin inline asm
	{  cvt.f32.f16 %f3935, %rs2224;}

	// end inline asm
	fma.rn.f32 	%f3958, %f3934, %f3935, %f3957;
	ld.global.nc.u16 	%rs2225, [%rd7+18];
	// begin inline asm
	{  cvt.f32.f16 %f3936, %rs2225;}

	// end inline asm
	// begin inline asm
	{  cvt.f32.f16 %f3937, %rs2226;}

	// end inline asm
	fma.rn.f32 	%f3959, %f3936, %f3937, %f3958;
	ld.global.nc.u16 	%rs2227, [%rd7+20];
	// begin inline asm
	{  cvt.f32.f16 %f3938, %rs2227;}

	// end inline asm
	// begin inline asm
	{  cvt.f32.f16 %f3939, %rs2228;}

	// end inline asm
	fma.rn.f32 	%f3960, %f3938, %f3939, %f3959;
	ld.global.nc.u16 	%rs2229, [%rd7+22];
	// begin inline asm
	{  cvt.f32.f16 %f3940, %rs2229;}

	// end inline asm
	// begin inline asm
	{  cvt.f32.f16 %f3941, %rs2230;}

	// end inline asm
	fma.rn.f32 	%f3961, %f3940, %f3941, %f3960;
	ld.global.nc.u16 	%rs2231, [%rd7+24];
	// begin inline asm
	{  cvt.f32.f16 %f3942, %rs2231;}

	// end inline asm
	// begin inline asm
	{  cvt.f32.f16 %f3943, %rs2232;}

	// end inline asm
	fma.rn.f32 	%f3962, %f3942, %f3943, %f3961;
	ld.global.nc.u16 	%rs2233, [%rd7+26];
	// begin inline asm
	{  cvt.f32.f16 %f3944, %rs2233;}

	// end inline asm
	// begin inline asm
	{  cvt.f32.f16 %f3945, %rs2234;}

	// end inline asm
	fma.rn.f32 	%f3963, %f3944, %f3945, %f3962;
	ld.global.nc.u16 	%rs2235, [%rd7+28];
	// begin inline asm
	{  cvt.f32.f16 %f3946, %rs2235;}

	// end inline asm
	// begin inline asm
	{  cvt.f32.f16 %f3947, %rs2236;}

	// end inline asm
	fma.rn.f32 	%f3964, %f3946, %f3947, %f3963;
	ld.global.nc.u16 	%rs2237, [%rd7+30];
	// begin inline asm
	{  cvt.f32.f16 %f3948, %rs2237;}

	// end inline asm
	// begin inline asm
	{  cvt.f32.f16 %f3949, %rs2238;}

	// end inline asm
	fma.rn.f32 	%f3965, %f3948, %f3949, %f3964;
	mul.f32 	%f3966, %f232, %f3965;
	ld.shared.f32 	%f3967, [%r8+-24];
	sub.f32 	%f3968, %f3966, %f3967;
	mul.f32 	%f3969, %f3968, 0f3FB8AA3B;
	ex2.approx.f32 	%f3970, %f3969;
	fma.rn.f32 	%f4073, %f3864, %f3970, %f4073;
$L__BB0_245:
	bar.sync 	0;
	add.s32 	%r843, %r843, 32;
	setp.lt.s32 	%p193, %r843, %r75;
	@%p193 bra 	$L__BB0_2;
$L__BB0_246:
	setp.ne.s32 	%p194, %r2, 1;
	@%p194 bra 	$L__BB0_251;
	add.s32 	%r73, %r7, %r5;
	add.s32 	%r74, %r73, 2;
	setp.ge.s32 	%p195, %r73, %r76;
	@%p195 bra 	$L__BB0_249;
	ld.shared.f32 	%f3971, [%r8+-16];
	div.rn.f32 	%f3972, %f4072, %f3971;
	shl.b32 	%r839, %r73, 4;
	or.b32  	%r840, %r839, %r6;
	mul.wide.u32 	%rd55, %r840, 4;
	add.s64 	%rd56, %rd4, %rd55;
	st.global.f32 	[%rd56], %f3972;
$L__BB0_249:
	setp.ge.s32 	%p196, %r74, %r76;
	@%p196 bra 	$L__BB0_251;
	ld.shared.f32 	%f3973, [%r8+-8];
	div.rn.f32 	%f3974, %f4073, %f3973;
	shl.b32 	%r841, %r74, 4;
	or.b32  	%r842, %r841, %r6;
	mul.wide.u32 	%rd57, %r842, 4;
	add.s64 	%rd58, %rd4, %rd57;
	st.global.f32 	[%rd58], %f3974;
$L__BB0_251:
	ret;

}


// ===== COMPILED SASS (sm_100) =====

	.target	sm_100

	.elftype	@"ET_EXEC"


//--------------------- .note.nv.tkinfo           --------------------------
	.section	.note.nv.tkinfo,"",@"SHT_NOTE"
	.sectionflags	@"SHF_NOTE_NV_TKINFO"
	.tkinfo
        /*0018*/ 	.word	0x00000002
        /*0030*/ 	.string	""
        /*0030*/ 	.string	"ptxas"
        /*0030*/ 	.string	"Cuda compilation tools, release 13.0, V13.0.88"
        /*0030*/ 	.string	"Build cuda_13.0.r13.0/compiler.36424714_0"
        /*0030*/ 	.string	"-arch sm_100 -m 64 "



//--------------------- .note.nv.cuinfo           --------------------------
	.section	.note.nv.cuinfo,"",@"SHT_NOTE"
	.sectionflags	@"SHF_NOTE_NV_CUINFO"
        /*0018*/ 	.short	0x0002
        /*001a*/ 	.short	0x0064
        /*001c*/ 	.short	0x0082
	.zero		2


//--------------------- .nv.info                  --------------------------
	.section	.nv.info,"",@"SHT_CUDA_INFO"
	.align	4


	//----- nvinfo : EIATTR_REGCOUNT
	.align		4
        /*0000*/ 	.byte	0x04, 0x2f
        /*0002*/ 	.short	(.L_1 - .L_0)
	.align		4
.L_0:
        /*0004*/ 	.word	index@(_Z38flashattn_2warp_nosmemW_online_softmaxILi16ELi16ELi4ELi32EEvPK6__halfS2_S2_Pfiif)
        /*0008*/ 	.word	0x00000030


	//----- nvinfo : EIATTR_FRAME_SIZE
	.align		4
.L_1:
        /*000c*/ 	.byte	0x04, 0x11
        /*000e*/ 	.short	(.L_3 - .L_2)
	.align		4
.L_2:
        /*0010*/ 	.word	index@($__internal_0_$__cuda_sm3x_div_rn_noftz_f32_slowpath)
        /*0014*/ 	.word	0x00000000


	//----- nvinfo : EIATTR_FRAME_SIZE
	.align		4
.L_3:
        /*0018*/ 	.byte	0x04, 0x11
        /*001a*/ 	.short	(.L_5 - .L_4)
	.align		4
.L_4:
        /*001c*/ 	.word	index@(_Z38flashattn_2warp_nosmemW_online_softmaxILi16ELi16ELi4ELi32EEvPK6__halfS2_S2_Pfiif)
        /*0020*/ 	.word	0x00000000


	//----- nvinfo : EIATTR_MIN_STACK_SIZE
	.align		4
.L_5:
        /*0024*/ 	.byte	0x04, 0x12
        /*0026*/ 	.short	(.L_7 - .L_6)
	.align		4
.L_6:
        /*0028*/ 	.word	index@(_Z38flashattn_2warp_nosmemW_online_softmaxILi16ELi16ELi4ELi32EEvPK6__halfS2_S2_Pfiif)
        /*002c*/ 	.word	0x00000000
.L_7:


//--------------------- .nv.compat                --------------------------
	.section	.nv.compat,"",@"SHT_CUDA_COMPAT_INFO"
	.align	4
        /*0000*/ 	.byte	0x02, 0x09, 0x00, 0x00, 0x02, 0x02, 0x01, 0x00, 0x02, 0x05, 0x05, 0x00, 0x03, 0x07, 0x01, 0x01
        /*0010*/ 	.byte	0x02, 0x03, 0x00, 0x00, 0x02, 0x06, 0x01, 0x00, 0x04, 0x0b, 0x08, 0x00, 0x01, 0x00, 0x00, 0x00
        /*0020*/ 	.byte	0x00, 0x00, 0x00, 0x00


//--------------------- .nv.info._Z38flashattn_2warp_nosmemW_online_softmaxILi16ELi16ELi4ELi32EEvPK6__halfS2_S2_Pfiif --------------------------
	.section	.nv.info._Z38flashattn_2warp_nosmemW_online_softmaxILi16ELi16ELi4ELi32EEvPK6__halfS2_S2_Pfiif,"",@"SHT_CUDA_INFO"
	.sectionflags	@""
	.align	4


	//----- nvinfo : EIATTR_CUDA_API_VERSION
	.align		4
        /*0000*/ 	.byte	0x04, 0x37
        /*0002*/ 	.short	(.L_9 - .L_8)
.L_8:
        /*0004*/ 	.word	0x00000082


	//----- nvinfo : EIATTR_KPARAM_INFO
	.align		4
.L_9:
        /*0008*/ 	.byte	0x04, 0x17
        /*000a*/ 	.short	(.L_11 - .L_10)
.L_10:
        /*000c*/ 	.word	0x00000000
        /*0010*/ 	.short	0x0006
        /*0012*/ 	.short	0x0028
        /*0014*/ 	.byte	0x00, 0xf0, 0x11, 0x00


	//----- nvinfo : EIATTR_KPARAM_INFO
	.align		4
.L_11:
        /*0018*/ 	.byte	0x04, 0x17
        /*001a*/ 	.short	(.L_13 - .L_12)
.L_12:
        /*001c*/ 	.word	0x00000000
        /*0020*/ 	.short	0x0005
        /*0022*/ 	.short	0x0024
        /*0024*/ 	.byte	0x00, 0xf0, 0x11, 0x00


	//----- nvinfo : EIATTR_KPARAM_INFO
	.align		4
.L_13:
        /*0028*/ 	.byte	0x04, 0x17
        /*002a*/ 	.short	(.L_15 - .L_14)
.L_14:
        /*002c*/ 	.word	0x00000000
        /*0030*/ 	.short	0x0004
        /*0032*/ 	.short	0x0020
        /*0034*/ 	.byte	0x00, 0xf0, 0x11, 0x00


	//----- nvinfo : EIATTR_KPARAM_INFO
	.align		4
.L_15:
        /*0038*/ 	.byte	0x04, 0x17
        /*003a*/ 	.short	(.L_17 - .L_16)
.L_16:
        /*003c*/ 	.word	0x00000000
        /*0040*/ 	.short	0x0003
        /*0042*/ 	.short	0x0018
        /*0044*/ 	.byte	0x00, 0xf5, 0x21, 0x00


	//----- nvinfo : EIATTR_KPARAM_INFO
	.align		4
.L_17:
        /*0048*/ 	.byte	0x04, 0x17
        /*004a*/ 	.short	(.L_19 - .L_18)
.L_18:
        /*004c*/ 	.word	0x00000000
        /*0050*/ 	.short	0x0002
        /*0052*/ 	.short	0x0010
        /*0054*/ 	.byte	0x00, 0xf5, 0x21, 0x00


	//----- nvinfo : EIATTR_KPARAM_INFO
	.align		4
.L_19:
        /*0058*/ 	.byte	0x04, 0x17
        /*005a*/ 	.short	(.L_21 - .L_20)
.L_20:
        /*005c*/ 	.word	0x00000000
        /*0060*/ 	.short	0x0001
        /*0062*/ 	.short	0x0008
        /*0064*/ 	.byte	0x00, 0xf5, 0x21, 0x00


	//----- nvinfo : EIATTR_KPARAM_INFO
	.align		4
.L_21:
        /*0068*/ 	.byte	0x04, 0x17
        /*006a*/ 	.short	(.L_23 - .L_22)
.L_22:
        /*006c*/ 	.word	0x00000000
        /*0070*/ 	.short	0x0000
        /*0072*/ 	.short	0x0000
        /*0074*/ 	.byte	0x00, 0xf5, 0x21, 0x00


	//----- nvinfo : EIATTR_SPARSE_MMA_MASK
	.align		4
.L_23:
        /*0078*/ 	.byte	0x03, 0x50
        /*007a*/ 	.short	0x0000


	//----- nvinfo : EIATTR_MAXREG_COUNT
	.align		4
        /*007c*/ 	.byte	0x03, 0x1b
        /*007e*/ 	.short	0x00ff


	//----- nvinfo : EIATTR_NUM_BARRIERS
	.align		4
        /*0080*/ 	.byte	0x02, 0x4c
        /*0082*/ 	.byte	0x01
	.zero		1


	//----- nvinfo : EIATTR_MERCURY_ISA_VERSION
	.align		4
        /*0084*/ 	.byte	0x03, 0x5f
        /*0086*/ 	.short	0x0101


	//----- nvinfo : EIATTR_COOP_GROUP_MASK_REGIDS
	.align		4
        /*0088*/ 	.byte	0x04, 0x29
        /*008a*/ 	.short	(.L_25 - .L_24)


	//   ....[0]....
.L_24:
        /*008c*/ 	.word	0xffffffff


	//   ....[1]....
        /*0090*/ 	.word	0xffffffff


	//   ....[2]....
        /*0094*/ 	.word	0xffffffff


	//   ....[3]....
        /*0098*/ 	.word	0xffffffff


	//   ....[4]....
        /*009c*/ 	.word	0xffffffff


	//   ....[5]....
        /*00a0*/ 	.word	0xffffffff


	//   ....[6]....
        /*00a4*/ 	.word	0xffffffff


	//   ....[7]....
        /*00a8*/ 	.word	0xffffffff


	//   ....[8]....
        /*00ac*/ 	.word	0xffffffff


	//   ....[9]....
        /*00b0*/ 	.word	0xffffffff


	//   ....[10]....
        /*00b4*/ 	.word	0xffffffff


	//   ....[11]....
        /*00b8*/ 	.word	0xffffffff


	//   ....[12]....
        /*00bc*/ 	.word	0xffffffff


	//   ....[13]....
        /*00c0*/ 	.word	0xffffffff


	//   ....[14]....
        /*00c4*/ 	.word	0xffffffff


	//   ....[15]....
        /*00c8*/ 	.word	0xffffffff


	//   ....[16]....
        /*00cc*/ 	.word	0xffffffff


	//   ....[17]....
        /*00d0*/ 	.word	0xffffffff


	//   ....[18]....
        /*00d4*/ 	.word	0xffffffff


	//   ....[19]....
        /*00d8*/ 	.word	0xffffffff


	//   ....[20]....
        /*00dc*/ 	.word	0xffffffff


	//   ....[21]....
        /*00e0*/ 	.word	0xffffffff


	//   ....[22]....
        /*00e4*/ 	.word	0xffffffff


	//   ....[23]....
        /*00e8*/ 	.word	0xffffffff


	//   ....[24]....
        /*00ec*/ 	.word	0xffffffff


	//   ....[25]....
        /*00f0*/ 	.word	0xffffffff


	//   ....[26]....
        /*00f4*/ 	.word	0xffffffff


	//   ....[27]....
        /*00f8*/ 	.word	0xffffffff


	//   ....[28]....
        /*00fc*/ 	.word	0xffffffff


	//   ....[29]....
        /*0100*/ 	.word	0xffffffff


	//   ....[30]....
        /*0104*/ 	.word	0xffffffff


	//   ....[31]....
        /*0108*/ 	.word	0xffffffff


	//   ....[32]....
        /*010c*/ 	.word	0xffffffff


	//   ....[33]....
        /*0110*/ 	.word	0xffffffff


	//   ....[34]....
        /*0114*/ 	.word	0xffffffff


	//   ....[35]....
        /*0118*/ 	.word	0xffffffff


	//   ....[36]....
        /*011c*/ 	.word	0xffffffff


	//   ....[37]....
        /*0120*/ 	.word	0xffffffff


	//   ....[38]....
        /*0124*/ 	.word	0xffffffff


	//   ....[39]....
        /*0128*/ 	.word	0xffffffff


	//   ....[40]....
        /*012c*/ 	.word	0x0500000c


	//   ....[41]....
        /*0130*/ 	.word	0x0500000c


	//   ....[42]....
        /*0134*/ 	.word	0x0500000c


	//   ....[43]....
        /*0138*/ 	.word	0x0500000c


	//   ....[44]....
        /*013c*/ 	.word	0x0500000c


	//   ....[45]....
        /*0140*/ 	.word	0x0500000c


	//   ....[46]....
        /*0144*/ 	.word	0x0500000c


	//   ....[47]....
        /*0148*/ 	.word	0x0500000c


	//   ....[48]....
        /*014c*/ 	.word	0x0500000c


	//   ....[49]....
        /*0150*/ 	.word	0x0500000c


	//   ....[50]....
        /*0154*/ 	.word	0x0500000c


	//   ....[51]....
        /*0158*/ 	.word	0x0500000c


	//   ....[52]....
        /*015c*/ 	.word	0x0500000c


	//   ....[53]....
        /*0160*/ 	.word	0x0500000c


	//   ....[54]....
        /*0164*/ 	.word	0x0500000c


	//   ....[55]....
        /*0168*/ 	.word	0x0500000c


	//   ....[56]....
        /*016c*/ 	.word	0x0500000c


	//   ....[57]....
        /*0170*/ 	.word	0x0500000c


	//   ....[58]....
        /*0174*/ 	.word	0x0500000c


	//   ....[59]....
        /*0178*/ 	.word	0x0500000c


	//   ....[60]....
        /*017c*/ 	.word	0x0500000c


	//   ....[61]....
        /*0180*/ 	.word	0x0500000c


	//   ....[62]....
        /*0184*/ 	.word	0x0500000c


	//   ....[63]....
        /*0188*/ 	.word	0x0500000c


	//   ....[64]....
        /*018c*/ 	.word	0x0500000c


	//   ....[65]....
        /*0190*/ 	.word	0x0500000c


	//   ....[66]....
        /*0194*/ 	.word	0x0500000c


	//   ....[67]....
        /*0198*/ 	.word	0x0500000c


	//   ....[68]....
        /*019c*/ 	.word	0x0500000c


	//   ....[69]....
        /*01a0*/ 	.word	0x0500000c


	//   ....[70]....
        /*01a4*/ 	.word	0x0500000c


	//   ....[71]....
        /*01a8*/ 	.word	0x0500000c


	//   ....[72]....
        /*01ac*/ 	.word	0x0500000c


	//   ....[73]....
        /*01b0*/ 	.word	0x0500000c


	//   ....[74]....
        /*01b4*/ 	.word	0x0500000c


	//   ....[75]....
        /*01b8*/ 	.word	0x0500000c


	//   ....[76]....
        /*01bc*/ 	.word	0x0500000c


	//   ....[77]....
        /*01c0*/ 	.word	0x0500000c


	//   ....[78]....
        /*01c4*/ 	.word	0x0500000c


	//   ....[79]....
        /*01c8*/ 	.word	0x0500000c


	//----- nvinfo : EIATTR_COOP_GROUP_INSTR_OFFSETS
	.align		4
.L_25:
        /*01cc*/ 	.byte	0x04, 0x28
        /*01ce*/ 	.short	(.L_27 - .L_26)


	//   ....[0]....
.L_26:
        /*01d0*/ 	.word	0x000019d0


	//   ....[1]....
        /*01d4*/ 	.word	0x00001a30


	//   ....[2]....
        /*01d8*/ 	.word	0x00001a50


	//   ....[3]....
        /*01dc*/ 	.word	0x00001a70


	//   ....[4]....
        /*01e0*/ 	.word	0x00001a90


	//   ....[5]....
        /*01e4*/ 	.word	0x00001b30


	//   ....[6]....
        /*01e8*/ 	.word	0x00001b50


	//   ....[7]....
        /*01ec*/ 	.word	0x00001b70


	//   ....[8]....
        /*01f0*/ 	.word	0x00001b90


	//   ....[9]....
        /*01f4*/ 	.word	0x00001bb0


	//   ....[10]....
        /*01f8*/ 	.word	0x00002390


	//   ....[11]....
        /*01fc*/ 	.word	0x000023d0


	//   ....[12]....
        /*0200*/ 	.word	0x00002400


	//   ....[13]....
        /*0204*/ 	.word	0x00002420


	//   ....[14]....
        /*0208*/ 	.word	0x00002440


	//   ....[15]....
        /*020c*/ 	.word	0x000024e0


	//   ....[16]....
        /*0210*/ 	.word	0x00002500


	//   ....[17]....
        /*0214*/ 	.word	0x00002520


	//   ....[18]....
        /*0218*/ 	.word	0x00002540


	//   ....[19]....
        /*021c*/ 	.word	0x00002560


	//   ....[20]....
        /*0220*/ 	.word	0x00002d00


	//   ....[21]....
        /*0224*/ 	.word	0x00002d40


	//   ....[22]....
        /*0228*/ 	.word	0x00002d70


	//   ....[23]....
        /*022c*/ 	.word	0x00002d90


	//   ....[24]....
        /*0230*/ 	.word	0x00002db0


	//   ....[25]....
        /*0234*/ 	.word	0x00002e50


	//   ....[26]....
        /*0238*/ 	.word	0x00002e70


	//   ....[27]....
        /*023c*/ 	.word	0x00002e90


	//   ....[28]....
        /*0240*/ 	.word	0x00002eb0


	//   ....[29]....
        /*0244*/ 	.word	0x00002ed0


	//   ....[30]....
        /*0248*/ 	.word	0x00003670


	//   ....[31]....
        /*024c*/ 	.word	0x000036b0


	//   ....[32]....
        /*0250*/ 	.word	0x000036e0


	//   ....[33]....
        /*0254*/ 	.word	0x00003700


	//   ....[34]....
        /*0258*/ 	.word	0x00003720


	//   ....[35]....
        /*025c*/ 	.word	0x000037c0


	//   ....[36]....
        /*0260*/ 	.word	0x000037e0


	//   ....[37]....
        /*0264*/ 	.word	0x00003800


	//   ....[38]....
        /*0268*/ 	.word	0x00003820


	//   ....[39]....
        /*026c*/ 	.word	0x00003840


	//   ....[40]....
        /*0270*/ 	.word	0x00018e00


	//   ....[41]....
        /*0274*/ 	.word	0x00018e70


	//   ....[42]....
        /*0278*/ 	.word	0x00018ed0


	//   ....[43]....
        /*027c*/ 	.word	0x00018f30


	//   ....[44]....
        /*0280*/ 	.word	0x00018f90


	//   ....[45]....
        /*0284*/ 	.word	0x00019090


	//   ....[46]....
        /*0288*/ 	.word	0x000190f0


	//   ....[47]....
        /*028c*/ 	.word	0x00019150


	//   ....[48]....
        /*0290*/ 	.word	0x000191b0


	//   ....[49]....
        /*0294*/ 	.word	0x00019210


	//   ....[50]....
        /*0298*/ 	.word	0x000192a0


	//   ....[51]....
        /*029c*/ 	.word	0x00019330


	//   ....[52]....
        /*02a0*/ 	.word	0x00019390


	//   ....[53]....
        /*02a4*/ 	.word	0x000193f0


	//   ....[54]....
        /*02a8*/ 	.word	0x00019450


	//   ....[55]....
        /*02ac*/ 	.word	0x00019540


	//   ....[56]....
        /*02b0*/ 	.word	0x000195a0


	//   ....[57]....
        /*02b4*/ 	.word	0x00019600


	//   ....[58]....
        /*02b8*/ 	.word	0x00019660


	//   ....[59]....
        /*02bc*/ 	.word	0x000196c0


	//   ....[60]....
        /*02c0*/ 	.word	0x00019750


	//   ....[61]....
        /*02c4*/ 	.word	0x000197e0


	//   ....[62]....
        /*02c8*/ 	.word	0x00019840


	//   ....[63]....
        /*02cc*/ 	.word	0x000198a0


	//   ....[64]....
        /*02d0*/ 	.word	0x00019900


	//   ....[65]....
        /*02d4*/ 	.word	0x000199f0


	//   ....[66]....
        /*02d8*/ 	.word	0x00019a50


	//   ....[67]....
        /*02dc*/ 	.word	0x00019ab0


	//   ....[68]....
        /*02e0*/ 	.word	0x00019b10


	//   ....[69]....
        /*02e4*/ 	.word	0x00019b70


	//   ....[70]....
        /*02e8*/ 	.word	0x00019c00


	//   ....[71]....
        /*02ec*/ 	.word	0x00019c90


	//   ....[72]....
        /*02f0*/ 	.word	0x00019cf0


	//   ....[73]....
        /*02f4*/ 	.word	0x00019d50


	//   ....[74]....
        /*02f8*/ 	.word	0x00019db0


	//   ....[75]....
        /*02fc*/ 	.word	0x00019ea0


	//   ....[76]....
        /*0300*/ 	.word	0x00019f00


	//   ....[77]....
        /*0304*/ 	.word	0x00019f60


	//   ....[78]....
        /*0308*/ 	.word	0x00019fc0


	//   ....[79]....
        /*030c*/ 	.word	0x0001a020


	//----- nvinfo : EIATTR_VRC_CTA_INIT_COUNT
	.align		4
.L_27:
        /*0310*/ 	.byte	0x02, 0x4a
	.zero		1
	.zero		1


	//----- nvinfo : EIATTR_EXIT_INSTR_OFFSETS
	.align		4
        /*0314*/ 	.byte	0x04, 0x1c
        /*0316*/ 	.short	(.L_29 - .L_28)


	//   ....[0]....
.L_28:
        /*0318*/ 	.word	0x000189e0


	//   ....[1]....
        /*031c*/ 	.word	0x00018c60


	//   ....[2]....
        /*0320*/ 	.word	0x00018d90


	//----- nvinfo : EIATTR_CRS_STACK_SIZE
	.align		4
.L_29:
        /*0324*/ 	.byte	0x04, 0x1e
        /*0326*/ 	.short	(.L_31 - .L_30)
.L_30:
        /*0328*/ 	.word	0x00000000


	//----- nvinfo : EIATTR_CBANK_PARAM_SIZE
	.align		4
.L_31:
        /*032c*/ 	.byte	0x03, 0x19
        /*032e*/ 	.short	0x002c


	//----- nvinfo : EIATTR_PARAM_CBANK
	.align		4
        /*0330*/ 	.byte	0x04, 0x0a
        /*0332*/ 	.short	(.L_33 - .L_32)
	.align		4
.L_32:
        /*0334*/ 	.word	index@(.nv.constant0._Z38flashattn_2warp_nosmemW_online_softmaxILi16ELi16ELi4ELi32EEvPK6__halfS2_S2_Pfiif)
        /*0338*/ 	.short	0x0380
        /*033a*/ 	.short	0x002c


	//----- nvinfo : EIATTR_SW_WAR
	.align		4
.L_33:
        /*033c*/ 	.byte	0x04, 0x36
        /*033e*/ 	.short	(.L_35 - .L_34)
.L_34:
        /*0340*/ 	.word	0x00000008
.L_35:


//--------------------- .nv.callgraph             --------------------------
	.section	.nv.callgraph,"",@"SHT_CUDA_CALLGRAPH"
	.align	4
	.sectionentsize	8
	.align		4
        /*0000*/ 	.word	0x00000000
	.align		4
        /*0004*/ 	.word	0xffffffff
	.align		4
        /*0008*/ 	.word	0x00000000
	.align		4
        /*000c*/ 	.word	0xfffffffe
	.align		4
        /*0010*/ 	.word	0x00000000
	.align		4
        /*0014*/ 	.word	0xfffffffd
	.align		4
        /*0018*/ 	.word	0x00000000
	.align		4
        /*001c*/ 	.word	0xfffffffc


//--------------------- .text._Z38flashattn_2warp_nosmemW_online_softmaxILi16ELi16ELi4ELi32EEvPK6__halfS2_S2_Pfiif --------------------------
	.section	.text._Z38flashattn_2warp_nosmemW_online_softmaxILi16ELi16ELi4ELi32EEvPK6__halfS2_S2_Pfiif,"ax",@progbits
	.align	128
        .global         _Z38flashattn_2warp_nosmemW_online_softmaxILi16ELi16ELi4ELi32EEvPK6__halfS2_S2_Pfiif
        .type           _Z38flashattn_2warp_nosmemW_online_softmaxILi16ELi16ELi4ELi32EEvPK6__halfS2_S2_Pfiif,@function
        .size           _Z38flashattn_2warp_nosmemW_online_softmaxILi16ELi16ELi4ELi32EEvPK6__halfS2_S2_Pfiif,(.L_x_226 - _Z38flashattn_2warp_nosmemW_online_softmaxILi16ELi16ELi4ELi32EEvPK6__halfS2_S2_Pfiif)
        .other          _Z38flashattn_2warp_nosmemW_online_softmaxILi16ELi16ELi4ELi32EEvPK6__halfS2_S2_Pfiif,@"STO_CUDA_ENTRY STV_DEFAULT"
_Z38flashattn_2warp_nosmemW_online_softmaxILi16ELi16ELi4ELi32EEvPK6__halfS2_S2_Pfiif:
.text._Z38flashattn_2warp_nosmemW_online_softmaxILi16ELi16ELi4ELi32EEvPK6__halfS2_S2_Pfiif:
[----:B------:R-:W-:Y:S08]  /*0000*/  LDC R1, c[0x0][0x37c] ;  /* 0x0000df00ff017b82 */ /* 0x000ff00000000800 */
[----:B------:R-:W0:Y:S01]  /*0010*/  S2UR UR5, SR_CTAID.X ;  /* 0x00000000000579c3 */ /* 0x000e220000002500 */
[----:B------:R-:W1:Y:S01]  /*0020*/  LDCU.64 UR22, c[0x0][0x3a0] ;  /* 0x00007400ff1677ac */ /* 0x000e620008000a00 */
[----:B------:R-:W2:Y:S01]  /*0030*/  S2R R7, SR_TID.X ;  /* 0x0000000000077919 */ /* 0x000ea20000002100 */
[----:B------:R-:W-:Y:S01]  /*0040*/  HFMA2 R26, -RZ, RZ, 0, 0 ;  /* 0x00000000ff1a7431 */ /* 0x000fe200000001ff */
[----:B------:R-:W-:Y:S01]  /*0050*/  MOV R25, RZ ;  /* 0x000000ff00197202 */ /* 0x000fe20000000f00 */
[----:B------:R-:W3:Y:S03]  /*0060*/  LDCU.128 UR16, c[0x0][0x380] ;  /* 0x00007000ff1077ac */ /* 0x000ee60008000c00 */
[----:B------:R-:W4:Y:S01]  /*0070*/  S2UR UR4, SR_CgaCtaId ;  /* 0x00000000000479c3 */ /* 0x000f220000008800 */
[----:B------:R-:W5:Y:S07]  /*0080*/  LDCU.64 UR20, c[0x0][0x390] ;  /* 0x00007200ff1477ac */ /* 0x000f6e0008000a00 */
[----:B------:R-:W4:Y:S01]  /*0090*/  S2UR UR14, SR_CTAID.Y ;  /* 0x00000000000e79c3 */ /* 0x000f220000002600 */
[----:B-1----:R-:W-:-:S02]  /*00a0*/  USHF.R.S32.HI UR6, URZ, 0x1f, UR23 ;  /* 0x0000001fff067899 */ /* 0x002fc40008011417 */
[----:B------:R-:W-:Y:S02]  /*00b0*/  USHF.R.S32.HI UR7, URZ, 0x1f, UR22 ;  /* 0x0000001fff077899 */ /* 0x000fe40008011416 */
[----:B0-----:R-:W-:Y:S02]  /*00c0*/  UIMAD.WIDE.U32 UR8, UR5, UR22, URZ ;  /* 0x00000016050872a5 */ /* 0x001fe4000f8e00ff */
[----:B------:R-:W-:Y:S02]  /*00d0*/  UIMAD.WIDE.U32 UR12, UR5, UR23, URZ ;  /* 0x00000017050c72a5 */ /* 0x000fe4000f8e00ff */
[----:B------:R-:W-:Y:S02]  /*00e0*/  UIMAD UR15, UR6, UR5, URZ ;  /* 0x00000005060f72a4 */ /* 0x000fe4000f8e02ff */
[----:B------:R-:W-:Y:S02]  /*00f0*/  UIMAD UR7, UR5, UR7, UR9 ;  /* 0x00000007050772a4 */ /* 0x000fe4000f8e0209 */
[----:B------:R-:W-:-:S02]  /*0100*/  USHF.L.U32 UR11, UR8, 0x5, URZ ;  /* 0x00000005080b7899 */ /* 0x000fc400080006ff */
[----:B---3--:R-:W-:Y:S01]  /*0110*/  ULEA UR10, UP1, UR12, UR16, 0x5 ;  /* 0x000000100c0a7291 */ /* 0x008fe2000f8228ff */
[C---:B--2---:R-:W-:Y:S01]  /*0120*/  LOP3.LUT R29, R7.reuse, 0x1f, RZ, 0xc0, !PT ;  /* 0x0000001f071d7812 */ /* 0x044fe200078ec0ff */
[----:B------:R-:W-:Y:S01]  /*0130*/  UIADD3 UR13, UPT, UPT, UR13, UR15, URZ ;  /* 0x0000000f0d0d7290 */ /* 0x000fe2000fffe0ff */
[----:B------:R-:W-:Y:S01]  /*0140*/  LOP3.LUT R28, R7, 0xf, RZ, 0xc0, !PT ;  /* 0x0000000f071c7812 */ /* 0x000fe200078ec0ff */
[----:B------:R-:W-:Y:S01]  /*0150*/  USHF.L.U64.HI UR9, UR8, 0x5, UR7 ;  /* 0x0000000508097899 */ /* 0x000fe20008010207 */
[----:B------:R-:W-:Y:S01]  /*0160*/  SHF.R.U32.HI R0, RZ, 0x4, R29 ;  /* 0x00000004ff007819 */ /* 0x000fe2000001161d */
[----:B------:R-:W-:Y:S02]  /*0170*/  UIADD3 UR6, UP2, UPT, UR11, UR18, URZ ;  /* 0x000000120b067290 */ /* 0x000fe4000ff5e0ff */
[----:B-----5:R-:W-:Y:S02]  /*0180*/  UIADD3 UR8, UP0, UPT, UR11, UR20, URZ ;  /* 0x000000140b087290 */ /* 0x020fe4000ff1e0ff */
[----:B------:R-:W-:-:S02]  /*0190*/  ULEA.HI.X UR11, UR12, UR17, UR13, 0x5, UP1 ;  /* 0x000000110c0b7291 */ /* 0x000fc400088f2c0d */
[----:B------:R-:W-:Y:S01]  /*01a0*/  UISETP.GE.AND UP1, UPT, UR22, 0x1, UPT ;  /* 0x000000011600788c */ /* 0x000fe2000bf26270 */
[----:B------:R-:W-:Y:S01]  /*01b0*/  UMOV UR12, 0x400 ;  /* 0x00000400000c7882 */ /* 0x000fe20000000000 */
[----:B------:R-:W-:Y:S02]  /*01c0*/  UIADD3.X UR7, UPT, UPT, UR9, UR19, URZ, UP2, !UPT ;  /* 0x0000001309077290 */ /* 0x000fe400097fe4ff */
[----:B----4-:R-:W-:Y:S02]  /*01d0*/  ULEA UR12, UR4, UR12, 0x18 ;  /* 0x0000000c040c7291 */ /* 0x010fe4000f8ec0ff */
[----:B------:R-:W-:Y:S01]  /*01e0*/  UIADD3.X UR9, UPT, UPT, UR9, UR21, URZ, UP0, !UPT ;  /* 0x0000001509097290 */ /* 0x000fe200087fe4ff */
[----:B------:R-:W0:Y:S03]  /*01f0*/  LDCU.64 UR16, c[0x0][0x358] ;  /* 0x00006b00ff1077ac */ /* 0x000e260008000a00 */
[----:B------:R-:W-:Y:S01]  /*0200*/  LEA R27, R0, UR12, 0x2 ;  /* 0x0000000c001b7c11 */ /* 0x000fe2000f8e10ff */
[----:B------:R-:W-:Y:S01]  /*0210*/  USHF.L.U32 UR15, UR14, 0x2, URZ ;  /* 0x000000020e0f7899 */ /* 0x000fe200080006ff */
[----:B------:R-:W-:Y:S11]  /*0220*/  BRA.U !UP1, `(.L_x_0) ;  /* 0x0000018509e07547 */ /* 0x000ff6000b800000 */
[----:B------:R-:W1:Y:S01]  /*0230*/  LDCU UR18, c[0x0][0x360] ;  /* 0x00006c00ff1277ac */ /* 0x000e620008000800 */
[----:B------:R-:W-:Y:S02]  /*0240*/  IADD3 R0, PT, PT, R0, UR15, RZ ;  /* 0x0000000f00007c10 */ /* 0x000fe4000fffe0ff */
[----:B------:R-:W-:Y:S01]  /*0250*/  MOV R34, UR10 ;  /* 0x0000000a00227c02 */ /* 0x000fe20008000f00 */
[----:B------:R-:W-:Y:S01]  /*0260*/  USHF.L.U32 UR4, UR14, 0x6, URZ ;  /* 0x000000060e047899 */ /* 0x000fe200080006ff */
[C---:B------:R-:W-:Y:S01]  /*0270*/  IADD3 R24, PT, PT, R0.reuse, 0x2, RZ ;  /* 0x0000000200187810 */ /* 0x040fe20007ffe0ff */
[----:B------:R-:W-:Y:S01]  /*0280*/  UIADD3 UR19, UPT, UPT, UR15, 0x2, URZ ;  /* 0x000000020f137890 */ /* 0x000fe2000fffe0ff */
[----:B------:R-:W-:Y:S01]  /*0290*/  SHF.L.U32 R37, R0, 0x4, RZ ;  /* 0x0000000400257819 */ /* 0x000fe200000006ff */
[----:B------:R-:W-:Y:S01]  /*02a0*/  UIADD3 UR20, UPT, UPT, UR15, 0x3, URZ ;  /* 0x000000030f147890 */ /* 0x000fe2000fffe0ff */
[----:B------:R-:W-:Y:S02]  /*02b0*/  LOP3.LUT R0, R7, 0x1f0, RZ, 0xc0, !PT ;  /* 0x000001f007007812 */ /* 0x000fe400078ec0ff */
[----:B------:R-:W-:Y:S01]  /*02c0*/  MOV R35, UR11 ;  /* 0x0000000b00237c02 */ /* 0x000fe20008000f00 */
[----:B------:R-:W-:Y:S01]  /*02d0*/  UIMAD.WIDE.U32 UR10, UR4, 0x2, UR10 ;  /* 0x00000002040a78a5 */ /* 0x000fe2000f8e000a */
[----:B------:R-:W-:-:S02]  /*02e0*/  LOP3.LUT R20, R0, 0xf, R7, 0xf8, !PT ;  /* 0x0000000f00147812 */ /* 0x000fc400078ef807 */
[----:B------:R-:W-:Y:S01]  /*02f0*/  LEA R0, R7, UR12, 0x5 ;  /* 0x0000000c07007c11 */ /* 0x000fe2000f8e28ff */
[----:B------:R-:W-:Y:S01]  /*0300*/  IMAD.WIDE.U32 R36, R37, 0x2, R34 ;  /* 0x0000000225247825 */ /* 0x000fe200078e0022 */
[----:B------:R-:W-:Y:S01]  /*0310*/  MOV R30, 0xff800000 ;  /* 0xff800000001e7802 */ /* 0x000fe20000000f00 */
[----:B-1----:R-:W1:Y:S01]  /*0320*/  I2F.U32.RP R5, UR18 ;  /* 0x0000001200057d06 */ /* 0x002e620008209000 */
[----:B------:R-:W-:Y:S02]  /*0330*/  IADD3 R23, PT, PT, R7, UR18, RZ ;  /* 0x0000001207177c10 */ /* 0x000fe4000fffe0ff */
[----:B------:R-:W-:Y:S02]  /*0340*/  CS2R R6, SRZ ;  /* 0x0000000000067805 */ /* 0x000fe4000001ff00 */
[----:B------:R-:W-:Y:S01]  /*0350*/  ISETP.NE.U32.AND P2, PT, RZ, UR18, PT ;  /* 0x00000012ff007c0c */ /* 0x000fe2000bf45070 */
[----:B------:R-:W-:Y:S01]  /*0360*/  UMOV UR4, URZ ;  /* 0x000000ff00047c82 */ /* 0x000fe20008000000 */
[----:B------:R-:W-:-:S02]  /*0370*/  ISETP.GE.U32.AND P0, PT, R23, 0x200, PT ;  /* 0x000002001700780c */ /* 0x000fc40003f06070 */
[C---:B------:R-:W-:Y:S02]  /*0380*/  VIMNMX.U32 R4, PT, PT, R23.reuse, 0x200, !PT ;  /* 0x0000020017047848 */ /* 0x040fe40007fe0000 */
[----:B------:R-:W-:Y:S02]  /*0390*/  SEL R22, RZ, 0x1, P0 ;  /* 0x00000001ff167807 */ /* 0x000fe40000000000 */
[----:B------:R-:W-:Y:S02]  /*03a0*/  SHF.L.U32 R10, R23, 0x1, RZ ;  /* 0x00000001170a7819 */ /* 0x000fe400000006ff */
[----:B------:R-:W-:Y:S01]  /*03b0*/  IADD3 R4, PT, PT, R4, -R23, -R22 ;  /* 0x8000001704047210 */ /* 0x000fe20007ffe816 */
[----:B-1----:R-:W1:Y:S01]  /*03c0*/  MUFU.RCP R5, R5 ;  /* 0x0000000500057308 */ /* 0x002e620000001000 */
[----:B------:R-:W-:Y:S02]  /*03d0*/  MOV R31, 0xff800000 ;  /* 0xff800000001f7802 */ /* 0x000fe40000000f00 */
[----:B------:R-:W-:-:S02]  /*03e0*/  MOV R32, 0xff800000 ;  /* 0xff80000000207802 */ /* 0x000fc40000000f00 */
[----:B------:R-:W-:Y:S02]  /*03f0*/  MOV R25, RZ ;  /* 0x000000ff00197202 */ /* 0x000fe40000000f00 */
[----:B------:R-:W-:Y:S02]  /*0400*/  MOV R26, RZ ;  /* 0x000000ff001a7202 */ /* 0x000fe40000000f00 */
[----:B------:R-:W-:Y:S02]  /*0410*/  LEA R20, R20, UR12, 0x1 ;  /* 0x0000000c14147c11 */ /* 0x000fe4000f8e08ff */
[----:B------:R-:W-:Y:S02]  /*0420*/  LOP3.LUT R11, R23, 0xf, RZ, 0xc0, !PT ;  /* 0x0000000f170b7812 */ /* 0x000fe400078ec0ff */
[----:B------:R-:W-:Y:S02]  /*0430*/  LOP3.LUT R10, R10, 0x3fe, RZ, 0xc0, !PT ;  /* 0x000003fe0a0a7812 */ /* 0x000fe400078ec0ff */
[----:B-1----:R-:W-:-:S04]  /*0440*/  IADD3 R2, PT, PT, R5, 0xffffffe, RZ ;  /* 0x0ffffffe05027810 */ /* 0x002fc80007ffe0ff */
[----:B------:R1:W2:Y:S02]  /*0450*/  F2I.FTZ.U32.TRUNC.NTZ R3, R2 ;  /* 0x0000000200037305 */ /* 0x0002a4000021f000 */
[----:B-1----:R-:W-:Y:S02]  /*0460*/  MOV R2, RZ ;  /* 0x000000ff00027202 */ /* 0x002fe40000000f00 */
[----:B--2---:R-:W-:-:S05]  /*0470*/  IADD3 R9, PT, PT, RZ, -R3, RZ ;  /* 0x80000003ff097210 */ /* 0x004fca0007ffe0ff */
[----:B------:R-:W-:-:S04]  /*0480*/  IMAD R9, R9, UR18, RZ ;  /* 0x0000001209097c24 */ /* 0x000fc8000f8e02ff */
[----:B------:R-:W-:Y:S01]  /*0490*/  IMAD.HI.U32 R3, R3, R9, R2 ;  /* 0x0000000903037227 */ /* 0x000fe200078e0002 */
[----:B------:R-:W-:Y:S02]  /*04a0*/  IADD3 R9, PT, PT, R23, UR18, RZ ;  /* 0x0000001217097c10 */ /* 0x000fe4000fffe0ff */
[----:B------:R-:W-:Y:S02]  /*04b0*/  LEA R2, R28, UR12, 0x1 ;  /* 0x0000000c1c027c11 */ /* 0x000fe4000f8e08ff */
[----:B------:R-:W-:Y:S01]  /*04c0*/  SHF.L.U32 R8, R9, 0x1, RZ ;  /* 0x0000000109087819 */ /* 0x000fe200000006ff */
[----:B------:R-:W-:-:S03]  /*04d0*/  IMAD.HI.U32 R5, R3, R4, RZ ;  /* 0x0000000403057227 */ /* 0x000fc600078e00ff */
[----:B------:R-:W-:Y:S02]  /*04e0*/  LOP3.LUT R8, R8, 0x3fe, RZ, 0xc0, !PT ;  /* 0x000003fe08087812 */ /* 0x000fe400078ec0ff */
[----:B------:R-:W-:-:S05]  /*04f0*/  IADD3 R3, PT, PT, -R5, RZ, RZ ;  /* 0x000000ff05037210 */ /* 0x000fca0007ffe1ff */
[----:B------:R-:W-:Y:S01]  /*0500*/  IMAD R4, R3, UR18, R4 ;  /* 0x0000001203047c24 */ /* 0x000fe2000f8e0204 */
[----:B------:R-:W-:-:S04]  /*0510*/  SHF.L.U32 R3, R24, 0x4, RZ ;  /* 0x0000000418037819 */ /* 0x000fc800000006ff */
[----:B------:R-:W-:Y:S01]  /*0520*/  ISETP.GE.U32.AND P0, PT, R4, UR18, PT ;  /* 0x0000001204007c0c */ /* 0x000fe2000bf06070 */
[----:B------:R-:W-:Y:S01]  /*0530*/  IMAD.WIDE.U32 R34, R3, 0x2, R34 ;  /* 0x0000000203227825 */ /* 0x000fe200078e0022 */
[----:B------:R-:W-:-:S11]  /*0540*/  MOV R3, RZ ;  /* 0x000000ff00037202 */ /* 0x000fd60000000f00 */
[----:B------:R-:W-:Y:S02]  /*0550*/  @P0 IADD3 R4, PT, PT, R4, -UR18, RZ ;  /* 0x8000001204040c10 */ /* 0x000fe4000fffe0ff */
[----:B------:R-:W-:Y:S02]  /*0560*/  @P0 IADD3 R5, PT, PT, R5, 0x1, RZ ;  /* 0x0000000105050810 */ /* 0x000fe40007ffe0ff */
[----:B------:R-:W-:Y:S02]  /*0570*/  ISETP.GE.U32.AND P1, PT, R4, UR18, PT ;  /* 0x0000001204007c0c */ /* 0x000fe4000bf26070 */
[----:B------:R-:W-:-:S11]  /*0580*/  MOV R4, 0xff800000 ;  /* 0xff80000000047802 */ /* 0x000fd60000000f00 */
[----:B------:R-:W-:Y:S02]  /*0590*/  @P1 IADD3 R5, PT, PT, R5, 0x1, RZ ;  /* 0x0000000105051810 */ /* 0x000fe40007ffe0ff */
[----:B------:R-:W-:-:S04]  /*05a0*/  @!P2 LOP3.LUT R5, RZ, UR18, RZ, 0x33, !PT ;  /* 0x00000012ff05ac12 */ /* 0x000fc8000f8e33ff */
[----:B------:R-:W-:Y:S02]  /*05b0*/  IADD3 R22, PT, PT, R22, R5, RZ ;  /* 0x0000000516167210 */ /* 0x000fe40007ffe0ff */
[----:B------:R-:W-:Y:S02]  /*05c0*/  MOV R5, RZ ;  /* 0x000000ff00057202 */ /* 0x000fe40000000f00 */
[----:B------:R-:W-:-:S07]  /*05d0*/  LOP3.LUT R21, R22, 0x3, RZ, 0xc0, !PT ;  /* 0x0000000316157812 */ /* 0x000fce00078ec0ff */
.L_x_160:
[----:B------:R-:W1:Y:S01]  /*05e0*/  S2R R38, SR_TID.X ;  /* 0x0000000000267919 */ /* 0x000e620000002100 */
[----:B--2---:R-:W2:Y:S01]  /*05f0*/  LDCU UR22, c[0x0][0x3a0] ;  /* 0x00007400ff1677ac */ /* 0x004ea20008000800 */
[----:B------:R-:W-:Y:S01]  /*0600*/  BSSY.RECONVERGENT B0, `(.L_x_1) ;  /* 0x00000d9000007945 */ /* 0x000fe20003800200 */
[----:B---3--:R-:W3:Y:S01]  /*0610*/  LDCU UR21, c[0x0][0x3a0] ;  /* 0x00007400ff1577ac */ /* 0x008ee20008000800 */
[----:B-1----:R-:W-:-:S13]  /*0620*/  ISETP.GT.U32.AND P0, PT, R38, 0x1ff, PT ;  /* 0x000001ff2600780c */ /* 0x002fda0003f04070 */
[----:B--234-:R-:W-:Y:S05]  /*0630*/  @P0 BRA `(.L_x_2) ;  /* 0x0000000c00540947 */ /* 0x01cfea0003800000 */
[----:B------:R-:W-:Y:S01]  /*0640*/  ISETP.NE.AND P0, PT, R21, 0x3, PT ;  /* 0x000000031500780c */ /* 0x000fe20003f05270 */
[----:B------:R-:W-:-:S12]  /*0650*/  BSSY.RECONVERGENT B1, `(.L_x_3) ;  /* 0x000002c000017945 */ /* 0x000fd80003800200 */
[----:B------:R-:W-:Y:S05]  /*0660*/  @!P0 BRA `(.L_x_4) ;  /* 0x0000000000a88947 */ /* 0x000fea0003800000 */
[----:B------:R-:W1:Y:S01]  /*0670*/  LDC R17, c[0x0][0x3a0] ;  /* 0x0000e800ff117b82 */ /* 0x000e620000000800 */
[----:B------:R-:W-:Y:S01]  /*0680*/  LEA.HI R15, R38, UR4, RZ, 0x1c ;  /* 0x00000004260f7c11 */ /* 0x000fe2000f8fe0ff */
[----:B------:R-:W-:Y:S01]  /*0690*/  BSSY.RECONVERGENT B2, `(.L_x_5) ;  /* 0x0000008000027945 */ /* 0x000fe20003800200 */
[----:B------:R-:W-:Y:S02]  /*06a0*/  PRMT R13, RZ, 0x7610, R13 ;  /* 0x00007610ff0d7816 */ /* 0x000fe4000000000d */
[----:B-1----:R-:W-:-:S13]  /*06b0*/  ISETP.GE.AND P1, PT, R15, R17, PT ;  /* 0x000000110f00720c */ /* 0x002fda0003f26270 */
[----:B------:R-:W-:Y:S05]  /*06c0*/  @P1 BRA `(.L_x_6) ;  /* 0x0000000000101947 */ /* 0x000fea0003800000 */
[----:B------:R-:W-:Y:S01]  /*06d0*/  HFMA2 R13, -RZ, RZ, 0, 1.1920928955078125e-07 ;  /* 0x00000002ff0d7431 */ /* 0x000fe200000001ff */
[----:B------:R-:W-:-:S05]  /*06e0*/  LEA R12, R15, R28, 0x4 ;  /* 0x0000001c0f0c7211 */ /* 0x000fca00078e20ff */
[----:B------:R-:W-:-:S06]  /*06f0*/  IMAD.WIDE.U32 R12, R12, R13, UR6 ;  /* 0x000000060c0c7e25 */ /* 0x000fcc000f8e000d */
[----:B0-----:R1:W5:Y:S02]  /*0700*/  LDG.E.U16.CONSTANT R13, desc[UR16][R12.64] ;  /* 0x000000100c0d7981 */ /* 0x001364000c1e9500 */
.L_x_6:
[----:B0-----:R-:W-:Y:S05]  /*0710*/  BSYNC.RECONVERGENT B2 ;  /* 0x0000000000027941 */ /* 0x001fea0003800200 */
.L_x_5:
[----:B-----5:R2:W-:Y:S01]  /*0720*/  STS.U16 [R20], R13 ;  /* 0x0000000d14007388 */ /* 0x0205e20000000400 */
[----:B------:R-:W-:Y:S02]  /*0730*/  ISETP.NE.AND P1, PT, R21, RZ, PT ;  /* 0x000000ff1500720c */ /* 0x000fe40003f25270 */
[----:B------:R-:W-:-:S11]  /*0740*/  MOV R38, R23 ;  /* 0x0000001700267202 */ /* 0x000fd60000000f00 */
[----:B--2---:R-:W-:Y:S05]  /*0750*/  @!P1 BRA `(.L_x_4) ;  /* 0x00000000006c9947 */ /* 0x004fea0003800000 */
[----:B-1----:R-:W-:Y:S01]  /*0760*/  LEA.HI R12, R23, UR4, RZ, 0x1c ;  /* 0x00000004170c7c11 */ /* 0x002fe2000f8fe0ff */
[----:B------:R-:W-:Y:S01]  /*0770*/  BSSY.RECONVERGENT B2, `(.L_x_7) ;  /* 0x0000008000027945 */ /* 0x000fe20003800200 */
[----:B------:R-:W-:Y:S02]  /*0780*/  PRMT R13, RZ, 0x7610, R13 ;  /* 0x00007610ff0d7816 */ /* 0x000fe4000000000d */
[----:B------:R-:W-:-:S13]  /*0790*/  ISETP.GE.AND P1, PT, R12, R17, PT ;  /* 0x000000110c00720c */ /* 0x000fda0003f26270 */
[----:B------:R-:W-:Y:S05]  /*07a0*/  @P1 BRA `(.L_x_8) ;  /* 0x0000000000101947 */ /* 0x000fea0003800000 */
[----:B------:R-:W-:Y:S01]  /*07b0*/  HFMA2 R13, -RZ, RZ, 0, 1.1920928955078125e-07 ;  /* 0x00000002ff0d7431 */ /* 0x000fe200000001ff */
[----:B------:R-:W-:-:S05]  /*07c0*/  LEA R12, R12, R11, 0x4 ;  /* 0x0000000b0c0c7211 */ /* 0x000fca00078e20ff */
[----:B------:R-:W-:-:S06]  /*07d0*/  IMAD.WIDE.U32 R12, R12, R13, UR6 ;  /* 0x000000060c0c7e25 */ /* 0x000fcc000f8e000d */
[----:B------:R0:W5:Y:S02]  /*07e0*/  LDG.E.U16.CONSTANT R13, desc[UR16][R12.64] ;  /* 0x000000100c0d7981 */ /* 0x000164000c1e9500 */
.L_x_8:
[----:B------:R-:W-:Y:S05]  /*07f0*/  BSYNC.RECONVERGENT B2 ;  /* 0x0000000000027941 */ /* 0x000fea0003800200 */
.L_x_7:
[----:B-----5:R2:W-:Y:S01]  /*0800*/  STS.U16 [R10+UR12], R13 ;  /* 0x0000000d0a007988 */ /* 0x0205e2000800040c */
[----:B------:R-:W-:Y:S02]  /*0810*/  ISETP.NE.AND P1, PT, R21, 0x1, PT ;  /* 0x000000011500780c */ /* 0x000fe40003f25270 */
[----:B------:R-:W-:-:S11]  /*0820*/  MOV R38, R9 ;  /* 0x0000000900267202 */ /* 0x000fd60000000f00 */
[----:B--2---:R-:W-:Y:S05]  /*0830*/  @!P1 BRA `(.L_x_4) ;  /* 0x0000000000349947 */ /* 0x004fea0003800000 */
[----:B0-----:R-:W-:Y:S01]  /*0840*/  LEA.HI R12, R9, UR4, RZ, 0x1c ;  /* 0x00000004090c7c11 */ /* 0x001fe2000f8fe0ff */
[----:B------:R-:W-:Y:S01]  /*0850*/  BSSY.RECONVERGENT B2, `(.L_x_9) ;  /* 0x0000009000027945 */ /* 0x000fe20003800200 */
[----:B------:R-:W-:Y:S02]  /*0860*/  PRMT R13, RZ, 0x7610, R13 ;  /* 0x00007610ff0d7816 */ /* 0x000fe4000000000d */
[----:B------:R-:W-:-:S13]  /*0870*/  ISETP.GE.AND P1, PT, R12, R17, PT ;  /* 0x000000110c00720c */ /* 0x000fda0003f26270 */
[----:B------:R-:W-:Y:S05]  /*0880*/  @P1 BRA `(.L_x_10) ;  /* 0x0000000000141947 */ /* 0x000fea0003800000 */
[----:B------:R-:W-:Y:S01]  /*0890*/  HFMA2 R15, -RZ, RZ, 0, 1.1920928955078125e-07 ;  /* 0x00000002ff0f7431 */ /* 0x000fe200000001ff */
[----:B------:R-:W-:-:S04]  /*08a0*/  LOP3.LUT R13, R9, 0xf, RZ, 0xc0, !PT ;  /* 0x0000000f090d7812 */ /* 0x000fc800078ec0ff */
[----:B------:R-:W-:-:S05]  /*08b0*/  LEA R12, R12, R13, 0x4 ;  /* 0x0000000d0c0c7211 */ /* 0x000fca00078e20ff */
[----:B------:R-:W-:-:S06]  /*08c0*/  IMAD.WIDE.U32 R12, R12, R15, UR6 ;  /* 0x000000060c0c7e25 */ /* 0x000fcc000f8e000f */
[----:B------:R0:W5:Y:S02]  /*08d0*/  LDG.E.U16.CONSTANT R13, desc[UR16][R12.64] ;  /* 0x000000100c0d7981 */ /* 0x000164000c1e9500 */
.L_x_10:
[----:B------:R-:W-:Y:S05]  /*08e0*/  BSYNC.RECONVERGENT B2 ;  /* 0x0000000000027941 */ /* 0x000fea0003800200 */
.L_x_9:
[----:B-----5:R2:W-:Y:S01]  /*08f0*/  STS.U16 [R8+UR12], R13 ;  /* 0x0000000d08007988 */ /* 0x0205e2000800040c */
[----:B------:R-:W-:-:S07]  /*0900*/  IADD3 R38, PT, PT, R9, UR18, RZ ;  /* 0x0000001209267c10 */ /* 0x000fce000fffe0ff */
.L_x_4:
[----:B0-----:R-:W-:Y:S05]  /*0910*/  BSYNC.RECONVERGENT B1 ;  /* 0x0000000000017941 */ /* 0x001fea0003800200 */
.L_x_3:
[----:B------:R-:W-:Y:S01]  /*0920*/  ISETP.GE.U32.AND P1, PT, R22, 0x3, PT ;  /* 0x000000031600780c */ /* 0x000fe20003f26070 */
[----:B------:R-:W-:-:S12]  /*0930*/  BSSY.RECONVERGENT B1, `(.L_x_11) ;  /* 0x0000041000017945 */ /* 0x000fd80003800200 */
[----:B------:R-:W-:Y:S05]  /*0940*/  @!P1 BRA `(.L_x_12) ;  /* 0x0000000000fc9947 */ /* 0x000fea0003800000 */
[----:B------:R-:W-:Y:S02]  /*0950*/  MOV R33, UR18 ;  /* 0x0000001200217c02 */ /* 0x000fe40008000f00 */
[----:B--2---:R-:W-:Y:S02]  /*0960*/  MOV R13, UR18 ;  /* 0x00000012000d7c02 */ /* 0x004fe40008000f00 */
[----:B------:R-:W-:Y:S01]  /*0970*/  IADD3 R19, PT, PT, R38, UR18, RZ ;  /* 0x0000001226137c10 */ /* 0x000fe2000fffe0ff */
[----:B------:R-:W-:Y:S01]  /*0980*/  IMAD R33, R33, 0x3, R38 ;  /* 0x0000000321217824 */ /* 0x000fe200078e0226 */
[----:B------:R-:W-:-:S07]  /*0990*/  LEA R18, R13, R38, 0x1 ;  /* 0x000000260d127211 */ /* 0x000fce00078e08ff */
.L_x_13:
[C---:B0-----:R-:W-:Y:S02]  /*09a0*/  LEA.HI R16, R38.reuse, UR4, RZ, 0x1c ;  /* 0x0000000426107c11 */ /* 0x041fe4000f8fe0ff */
[----:B------:R-:W-:Y:S02]  /*09b0*/  LOP3.LUT R39, R38, 0xf, RZ, 0xc0, !PT ;  /* 0x0000000f26277812 */ /* 0x000fe400078ec0ff */
[----:B------:R-:W-:Y:S02]  /*09c0*/  ISETP.GE.AND P2, PT, R16, UR21, PT ;  /* 0x0000001510007c0c */ /* 0x000fe4000bf46270 */
[----:B------:R-:W-:Y:S02]  /*09d0*/  MOV R17, 0x2 ;  /* 0x0000000200117802 */ /* 0x000fe40000000f00 */
[----:B------:R-:W-:Y:S02]  /*09e0*/  LEA.HI R13, R19, UR4, RZ, 0x1c ;  /* 0x00000004130d7c11 */ /* 0x000fe4000f8fe0ff */
[----:B------:R-:W-:-:S02]  /*09f0*/  PRMT R41, RZ, 0x7610, R41 ;  /* 0x00007610ff297816 */ /* 0x000fc40000000029 */
[----:B------:R-:W-:Y:S02]  /*0a00*/  ISETP.GE.AND P3, PT, R13, UR21, PT ;  /* 0x000000150d007c0c */ /* 0x000fe4000bf66270 */
[----:B------:R-:W-:Y:S02]  /*0a10*/  LEA.HI R14, R18, UR4, RZ, 0x1c ;  /* 0x00000004120e7c11 */ /* 0x000fe4000f8fe0ff */
[----:B------:R-:W-:Y:S02]  /*0a20*/  LOP3.LUT R40, R19, 0xf, RZ, 0xc0, !PT ;  /* 0x0000000f13287812 */ /* 0x000fe400078ec0ff */
[----:B------:R-:W-:Y:S02]  /*0a30*/  @!P2 LEA R16, R16, R39, 0x4 ;  /* 0x000000271010a211 */ /* 0x000fe400078e20ff */
[----:B------:R-:W-:Y:S02]  /*0a40*/  LEA.HI R45, R33, UR4, RZ, 0x1c ;  /* 0x00000004212d7c11 */ /* 0x000fe4000f8fe0ff */
[----:B------:R-:W-:Y:S01]  /*0a50*/  ISETP.GE.AND P4, PT, R14, UR21, PT ;  /* 0x000000150e007c0c */ /* 0x000fe2000bf86270 */
[----:B------:R-:W-:-:S02]  /*0a60*/  @!P2 IMAD.WIDE.U32 R16, R16, R17, UR6 ;  /* 0x000000061010ae25 */ /* 0x000fc4000f8e0011 */
[----:B-1----:R-:W-:Y:S02]  /*0a70*/  @!P3 LEA R12, R13, R40, 0x4 ;  /* 0x000000280d0cb211 */ /* 0x002fe400078e20ff */
[----:B------:R-:W-:Y:S01]  /*0a80*/  HFMA2 R13, -RZ, RZ, 0, 1.1920928955078125e-07 ;  /* 0x00000002ff0d7431 */ /* 0x000fe200000001ff */
[----:B------:R0:W2:Y:S01]  /*0a90*/  @!P2 LDG.E.U16.CONSTANT R41, desc[UR16][R16.64] ;  /* 0x000000101029a981 */ /* 0x0000a2000c1e9500 */
[----:B------:R-:W-:Y:S02]  /*0aa0*/  ISETP.GE.AND P2, PT, R45, UR21, PT ;  /* 0x000000152d007c0c */ /* 0x000fe4000bf46270 */
[----:B------:R-:W-:Y:S02]  /*0ab0*/  LOP3.LUT R43, R18, 0xf, RZ, 0xc0, !PT ;  /* 0x0000000f122b7812 */ /* 0x000fe400078ec0ff */
[----:B------:R-:W-:Y:S01]  /*0ac0*/  PRMT R42, RZ, 0x7610, R42 ;  /* 0x00007610ff2a7816 */ /* 0x000fe2000000002a */
[----:B------:R-:W-:Y:S01]  /*0ad0*/  @!P3 IMAD.WIDE.U32 R12, R12, R13, UR6 ;  /* 0x000000060c0cbe25 */ /* 0x000fe2000f8e000d */
[----:B0-----:R-:W-:-:S02]  /*0ae0*/  LOP3.LUT R17, R33, 0xf, RZ, 0xc0, !PT ;  /* 0x0000000f21117812 */ /* 0x001fc400078ec0ff */
[----:B------:R-:W-:Y:S02]  /*0af0*/  @!P4 LEA R14, R14, R43, 0x4 ;  /* 0x0000002b0e0ec211 */ /* 0x000fe400078e20ff */
[----:B------:R0:W3:Y:S03]  /*0b00*/  @!P3 LDG.E.U16.CONSTANT R42, desc[UR16][R12.64] ;  /* 0x000000100c2ab981 */ /* 0x0000e6000c1e9500 */
[----:B------:R-:W-:Y:S01]  /*0b10*/  @!P2 LEA R16, R45, R17, 0x4 ;  /* 0x000000112d10a211 */ /* 0x000fe200078e20ff */
[----:B------:R-:W-:Y:S01]  /*0b20*/  HFMA2 R45, -RZ, RZ, 0, 1.1920928955078125e-07 ;  /* 0x00000002ff2d7431 */ /* 0x000fe200000001ff */
[----:B------:R-:W-:Y:S02]  /*0b30*/  MOV R15, 0x2 ;  /* 0x00000002000f7802 */ /* 0x000fe40000000f00 */
[----:B------:R-:W-:-:S03]  /*0b40*/  PRMT R44, RZ, 0x7610, R44 ;  /* 0x00007610ff2c7816 */ /* 0x000fc6000000002c */
[----:B------:R-:W-:-:S04]  /*0b50*/  @!P4 IMAD.WIDE.U32 R14, R14, R15, UR6 ;  /* 0x000000060e0ece25 */ /* 0x000fc8000f8e000f */
[----:B0-----:R-:W-:Y:S01]  /*0b60*/  @!P2 IMAD.WIDE.U32 R12, R16, R45, UR6 ;  /* 0x00000006100cae25 */ /* 0x001fe2000f8e002d */
[----:B------:R-:W-:Y:S01]  /*0b70*/  PRMT R16, RZ, 0x7610, R16 ;  /* 0x00007610ff107816 */ /* 0x000fe20000000010 */
[----:B------:R-:W4:Y:S05]  /*0b80*/  @!P4 LDG.E.U16.CONSTANT R44, desc[UR16][R14.64] ;  /* 0x000000100e2cc981 */ /* 0x000f2a000c1e9500 */
[----:B------:R0:W5:Y:S01]  /*0b90*/  @!P2 LDG.E.U16.CONSTANT R16, desc[UR16][R12.64] ;  /* 0x000000100c10a981 */ /* 0x000162000c1e9500 */
[----:B------:R-:W1:Y:S01]  /*0ba0*/  S2UR UR14, SR_CgaCtaId ;  /* 0x00000000000e79c3 */ /* 0x000e620000008800 */
[----:B------:R-:W-:Y:S01]  /*0bb0*/  UMOV UR13, 0x400 ;  /* 0x00000400000d7882 */ /* 0x000fe20000000000 */
[----:B------:R-:W-:-:S02]  /*0bc0*/  LOP3.LUT R39, R39, 0x1f0, R38, 0xf8, !PT ;  /* 0x000001f027277812 */ /* 0x000fc400078ef826 */
[----:B------:R-:W-:Y:S02]  /*0bd0*/  LOP3.LUT R40, R40, 0x1f0, R19, 0xf8, !PT ;  /* 0x000001f028287812 */ /* 0x000fe400078ef813 */
[----:B------:R-:W-:Y:S02]  /*0be0*/  LOP3.LUT R43, R43, 0x1f0, R18, 0xf8, !PT ;  /* 0x000001f02b2b7812 */ /* 0x000fe400078ef812 */
[----:B------:R-:W-:Y:S02]  /*0bf0*/  LOP3.LUT R17, R17, 0x1f0, R33, 0xf8, !PT ;  /* 0x000001f011117812 */ /* 0x000fe400078ef821 */
[----:B0-----:R-:W-:Y:S02]  /*0c00*/  MOV R13, UR18 ;  /* 0x00000012000d7c02 */ /* 0x001fe40008000f00 */
[----:B------:R-:W-:Y:S02]  /*0c10*/  MOV R12, UR18 ;  /* 0x00000012000c7c02 */ /* 0x000fe40008000f00 */
[----:B------:R-:W-:-:S02]  /*0c20*/  IADD3 R38, PT, PT, R13, UR18, R38 ;  /* 0x000000120d267c10 */ /* 0x000fc4000fffe026 */
[----:B------:R-:W-:Y:S02]  /*0c30*/  LEA R18, R13, R18, 0x2 ;  /* 0x000000120d127211 */ /* 0x000fe400078e10ff */
[----:B------:R-:W-:Y:S01]  /*0c40*/  LEA R33, R12, R33, 0x2 ;  /* 0x000000210c217211 */ /* 0x000fe200078e10ff */
[----:B-1----:R-:W-:-:S06]  /*0c50*/  ULEA UR13, UR14, UR13, 0x18 ;  /* 0x0000000d0e0d7291 */ /* 0x002fcc000f8ec0ff */
[----:B------:R-:W-:Y:S02]  /*0c60*/  LEA R14, R39, UR13, 0x1 ;  /* 0x0000000d270e7c11 */ /* 0x000fe4000f8e08ff */
[----:B------:R-:W-:Y:S02]  /*0c70*/  LEA R15, R40, UR13, 0x1 ;  /* 0x0000000d280f7c11 */ /* 0x000fe4000f8e08ff */
[----:B------:R-:W-:Y:S02]  /*0c80*/  LEA R43, R43, UR13, 0x1 ;  /* 0x0000000d2b2b7c11 */ /* 0x000fe4000f8e08ff */
[----:B------:R-:W-:Y:S02]  /*0c90*/  LEA R17, R17, UR13, 0x1 ;  /* 0x0000000d11117c11 */ /* 0x000fe4000f8e08ff */
[----:B------:R-:W-:-:S04]  /*0ca0*/  MOV R39, UR18 ;  /* 0x0000001200277c02 */ /* 0x000fc80008000f00 */
[----:B------:R-:W-:-:S04]  /*0cb0*/  IADD3 R38, PT, PT, R39, UR18, R38 ;  /* 0x0000001227267c10 */ /* 0x000fc8000fffe026 */
[----:B------:R-:W-:Y:S01]  /*0cc0*/  ISETP.GE.U32.AND P2, PT, R38, 0x200, PT ;  /* 0x000002002600780c */ /* 0x000fe20003f46070 */
[----:B--2---:R0:W-:Y:S02]  /*0cd0*/  STS.U16 [R14], R41 ;  /* 0x000000290e007388 */ /* 0x0041e40000000400 */
[----:B0-----:R-:W-:Y:S02]  /*0ce0*/  MOV R14, UR18 ;  /* 0x00000012000e7c02 */ /* 0x001fe40008000f00 */
[----:B---3--:R0:W-:Y:S02]  /*0cf0*/  STS.U16 [R15], R42 ;  /* 0x0000002a0f007388 */ /* 0x0081e40000000400 */
[----:B------:R-:W-:Y:S02]  /*0d00*/  LEA R19, R14, R19, 0x2 ;  /* 0x000000130e137211 */ /* 0x000fe400078e10ff */
[----:B----4-:R0:W-:Y:S04]  /*0d10*/  STS.U16 [R43], R44 ;  /* 0x0000002c2b007388 */ /* 0x0101e80000000400 */
[----:B-----5:R0:W-:Y:S01]  /*0d20*/  STS.U16 [R17], R16 ;  /* 0x0000001011007388 */ /* 0x0201e20000000400 */
[----:B------:R-:W-:Y:S05]  /*0d30*/  @!P2 BRA `(.L_x_13) ;  /* 0xfffffffc0018a947 */ /* 0x000fea000383ffff */
.L_x_12:
[----:B------:R-:W-:Y:S05]  /*0d40*/  BSYNC.RECONVERGENT B1 ;  /* 0x0000000000017941 */ /* 0x000fea0003800200 */
.L_x_11:
[----:B------:R-:W3:Y:S01]  /*0d50*/  S2R R18, SR_TID.X ;  /* 0x0000000000127919 */ /* 0x000ee20000002100 */
[----:B------:R-:W-:Y:S04]  /*0d60*/  BSSY.RECONVERGENT B1, `(.L_x_14) ;  /* 0x000002c000017945 */ /* 0x000fe80003800200 */
[----:B------:R-:W-:Y:S05]  /*0d70*/  @!P0 BRA `(.L_x_15) ;  /* 0x0000000000a88947 */ /* 0x000fea0003800000 */
[----:B------:R-:W4:Y:S01]  /*0d80*/  LDC R14, c[0x0][0x3a0] ;  /* 0x0000e800ff0e7b82 */ /* 0x000f220000000800 */
[----:B0--3--:R-:W-:Y:S01]  /*0d90*/  LEA.HI R15, R18, UR4, RZ, 0x1c ;  /* 0x00000004120f7c11 */ /* 0x009fe2000f8fe0ff */
[----:B------:R-:W-:Y:S01]  /*0da0*/  BSSY.RECONVERGENT B2, `(.L_x_16) ;  /* 0x0000008000027945 */ /* 0x000fe20003800200 */
[----:B--2---:R-:W-:Y:S02]  /*0db0*/  PRMT R13, RZ, 0x7610, R13 ;  /* 0x00007610ff0d7816 */ /* 0x004fe4000000000d */
[----:B----4-:R-:W-:-:S13]  /*0dc0*/  ISETP.GE.AND P0, PT, R15, R14, PT ;  /* 0x0000000e0f00720c */ /* 0x010fda0003f06270 */
[----:B------:R-:W-:Y:S05]  /*0dd0*/  @P0 BRA `(.L_x_17) ;  /* 0x0000000000100947 */ /* 0x000fea0003800000 */
[----:B-1----:R-:W-:Y:S02]  /*0de0*/  LEA R12, R15, R28, 0x4 ;  /* 0x0000001c0f0c7211 */ /* 0x002fe400078e20ff */
[----:B------:R-:W-:-:S05]  /*0df0*/  MOV R13, 0x2 ;  /* 0x00000002000d7802 */ /* 0x000fca0000000f00 */
[----:B------:R-:W-:-:S06]  /*0e00*/  IMAD.WIDE.U32 R12, R12, R13, UR8 ;  /* 0x000000080c0c7e25 */ /* 0x000fcc000f8e000d */
[----:B------:R0:W5:Y:S02]  /*0e10*/  LDG.E.U16.CONSTANT R13, desc[UR16][R12.64] ;  /* 0x000000100c0d7981 */ /* 0x000164000c1e9500 */
.L_x_17:
[----:B------:R-:W-:Y:S05]  /*0e20*/  BSYNC.RECONVERGENT B2 ;  /* 0x0000000000027941 */ /* 0x000fea0003800200 */
.L_x_16:
[----:B-----5:R4:W-:Y:S01]  /*0e30*/  STS.U16 [R20+0x400], R13 ;  /* 0x0004000d14007388 */ /* 0x0209e20000000400 */
[----:B------:R-:W-:Y:S02]  /*0e40*/  ISETP.NE.AND P0, PT, R21, RZ, PT ;  /* 0x000000ff1500720c */ /* 0x000fe40003f05270 */
[----:B------:R-:W-:-:S11]  /*0e50*/  MOV R18, R23 ;  /* 0x0000001700127202 */ /* 0x000fd60000000f00 */
[----:B----4-:R-:W-:Y:S05]  /*0e60*/  @!P0 BRA `(.L_x_15) ;  /* 0x00000000006c8947 */ /* 0x010fea0003800000 */
[----:B01----:R-:W-:Y:S01]  /*0e70*/  LEA.HI R12, R23, UR4, RZ, 0x1c ;  /* 0x00000004170c7c11 */ /* 0x003fe2000f8fe0ff */
        /* <DEDUP_REMOVED lines=8> */
.L_x_19:
[----:B------:R-:W-:Y:S05]  /*0f00*/  BSYNC.RECONVERGENT B2 ;  /* 0x0000000000027941 */ /* 0x000fea0003800200 */
.L_x_18:
[----:B-----5:R4:W-:Y:S01]  /*0f10*/  STS.U16 [R10+UR12+0x400], R13 ;  /* 0x0004000d0a007988 */ /* 0x0209e2000800040c */
[----:B------:R-:W-:Y:S02]  /*0f20*/  ISETP.NE.AND P0, PT, R21, 0x1, PT ;  /* 0x000000011500780c */ /* 0x000fe40003f05270 */
[----:B------:R-:W-:-:S11]  /*0f30*/  MOV R18, R9 ;  /* 0x0000000900127202 */ /* 0x000fd60000000f00 */
[----:B----4-:R-:W-:Y:S05]  /*0f40*/  @!P0 BRA `(.L_x_15) ;  /* 0x0000000000348947 */ /* 0x010fea0003800000 */
[----:B------:R-:W-:Y:S01]  /*0f50*/  LEA.HI R15, R9, UR4, RZ, 0x1c ;  /* 0x00000004090f7c11 */ /* 0x000fe2000f8fe0ff */
[----:B------:R-:W-:Y:S01]  /*0f60*/  BSSY.RECONVERGENT B2, `(.L_x_20) ;  /* 0x0000009000027945 */ /* 0x000fe20003800200 */
[----:B------:R-:W-:Y:S02]  /*0f70*/  PRMT R13, RZ, 0x7610, R13 ;  /* 0x00007610ff0d7816 */ /* 0x000fe4000000000d */
[----:B------:R-:W-:-:S13]  /*0f80*/  ISETP.GE.AND P0, PT, R15, R14, PT ;  /* 0x0000000e0f00720c */ /* 0x000fda0003f06270 */
[----:B------:R-:W-:Y:S05]  /*0f90*/  @P0 BRA `(.L_x_21) ;  /* 0x0000000000140947 */ /* 0x000fea0003800000 */
[----:B------:R-:W-:Y:S01]  /*0fa0*/  HFMA2 R13, -RZ, RZ, 0, 1.1920928955078125e-07 ;  /* 0x00000002ff0d7431 */ /* 0x000fe200000001ff */
[----:B0-----:R-:W-:-:S04]  /*0fb0*/  LOP3.LUT R12, R9, 0xf, RZ, 0xc0, !PT ;  /* 0x0000000f090c7812 */ /* 0x001fc800078ec0ff */
[----:B------:R-:W-:-:S05]  /*0fc0*/  LEA R12, R15, R12, 0x4 ;  /* 0x0000000c0f0c7211 */ /* 0x000fca00078e20ff */
[----:B------:R-:W-:-:S06]  /*0fd0*/  IMAD.WIDE.U32 R12, R12, R13, UR8 ;  /* 0x000000080c0c7e25 */ /* 0x000fcc000f8e000d */
[----:B------:R1:W5:Y:S02]  /*0fe0*/  LDG.E.U16.CONSTANT R13, desc[UR16][R12.64] ;  /* 0x000000100c0d7981 */ /* 0x000364000c1e9500 */
.L_x_21:
[----:B------:R-:W-:Y:S05]  /*0ff0*/  BSYNC.RECONVERGENT B2 ;  /* 0x0000000000027941 */ /* 0x000fea0003800200 */
.L_x_20:
[----:B-----5:R4:W-:Y:S01]  /*1000*/  STS.U16 [R8+UR12+0x400], R13 ;  /* 0x0004000d08007988 */ /* 0x0209e2000800040c */
[----:B------:R-:W-:-:S07]  /*1010*/  IADD3 R18, PT, PT, R9, UR18, RZ ;  /* 0x0000001209127c10 */ /* 0x000fce000fffe0ff */
.L_x_15:
[----:B------:R-:W-:Y:S05]  /*1020*/  BSYNC.RECONVERGENT B1 ;  /* 0x0000000000017941 */ /* 0x000fea0003800200 */
.L_x_14:
[----:B------:R-:W-:Y:S05]  /*1030*/  @!P1 BRA `(.L_x_2) ;  /* 0x0000000000d49947 */ /* 0x000fea0003800000 */
.L_x_22:
[C---:B0--3--:R-:W-:Y:S01]  /*1040*/  IADD3 R33, PT, PT, R18.reuse, UR18, RZ ;  /* 0x0000001212217c10 */ /* 0x049fe2000fffe0ff */
[----:B------:R-:W-:Y:S01]  /*1050*/  HFMA2 R41, -RZ, RZ, 0, 1.1920928955078125e-07 ;  /* 0x00000002ff297431 */ /* 0x000fe200000001ff */
[----:B0-----:R-:W-:Y:S02]  /*1060*/  LEA.HI R16, R18, UR4, RZ, 0x1c ;  /* 0x0000000412107c11 */ /* 0x001fe4000f8fe0ff */
[----:B--2-4-:R-:W-:Y:S02]  /*1070*/  LEA.HI R13, R33, UR4, RZ, 0x1c ;  /* 0x00000004210d7c11 */ /* 0x014fe4000f8fe0ff */
[----:B------:R-:W-:Y:S02]  /*1080*/  ISETP.GE.AND P0, PT, R16, UR22, PT ;  /* 0x0000001610007c0c */ /* 0x000fe4000bf06270 */
[----:B------:R-:W-:Y:S02]  /*1090*/  ISETP.GE.AND P1, PT, R13, UR22, PT ;  /* 0x000000160d007c0c */ /* 0x000fe4000bf26270 */
[----:B------:R-:W-:-:S02]  /*10a0*/  LOP3.LUT R40, R33, 0xf, RZ, 0xc0, !PT ;  /* 0x0000000f21287812 */ /* 0x000fc400078ec0ff */
[----:B------:R-:W-:Y:S02]  /*10b0*/  LOP3.LUT R39, R18, 0xf, RZ, 0xc0, !PT ;  /* 0x0000000f12277812 */ /* 0x000fe400078ec0ff */
[----:B------:R-:W-:Y:S02]  /*10c0*/  IADD3 R19, PT, PT, R33, UR18, RZ ;  /* 0x0000001221137c10 */ /* 0x000fe4000fffe0ff */
[----:B------:R-:W-:Y:S02]  /*10d0*/  MOV R17, 0x2 ;  /* 0x0000000200117802 */ /* 0x000fe40000000f00 */
[----:B------:R-:W-:Y:S02]  /*10e0*/  PRMT R38, RZ, 0x7610, R38 ;  /* 0x00007610ff267816 */ /* 0x000fe40000000026 */
[----:B------:R-:W-:Y:S02]  /*10f0*/  @!P0 LEA R16, R16, R39, 0x4 ;  /* 0x0000002710108211 */ /* 0x000fe400078e20ff */
[----:B-1----:R-:W-:-:S02]  /*1100*/  @!P1 LEA R12, R13, R40, 0x4 ;  /* 0x000000280d0c9211 */ /* 0x002fc400078e20ff */
[----:B------:R-:W-:Y:S01]  /*1110*/  LEA.HI R15, R19, UR4, RZ, 0x1c ;  /* 0x00000004130f7c11 */ /* 0x000fe2000f8fe0ff */
[----:B------:R-:W-:-:S03]  /*1120*/  @!P0 IMAD.WIDE.U32 R16, R16, R17, UR8 ;  /* 0x0000000810108e25 */ /* 0x000fc6000f8e0011 */
[----:B------:R-:W-:Y:S01]  /*1130*/  ISETP.GE.AND P2, PT, R15, UR22, PT ;  /* 0x000000160f007c0c */ /* 0x000fe2000bf46270 */
[----:B------:R-:W-:Y:S01]  /*1140*/  @!P1 IMAD.WIDE.U32 R12, R12, R41, UR8 ;  /* 0x000000080c0c9e25 */ /* 0x000fe2000f8e0029 */
[C---:B------:R-:W-:Y:S01]  /*1150*/  IADD3 R41, PT, PT, R19.reuse, UR18, RZ ;  /* 0x0000001213297c10 */ /* 0x040fe2000fffe0ff */
[----:B------:R0:W2:Y:S01]  /*1160*/  @!P0 LDG.E.U16.CONSTANT R38, desc[UR16][R16.64] ;  /* 0x0000001010268981 */ /* 0x0000a2000c1e9500 */
[----:B------:R-:W-:Y:S02]  /*1170*/  LOP3.LUT R44, R19, 0xf, RZ, 0xc0, !PT ;  /* 0x0000000f132c7812 */ /* 0x000fe400078ec0ff */
[----:B------:R-:W-:Y:S02]  /*1180*/  LEA.HI R45, R41, UR4, RZ, 0x1c ;  /* 0x00000004292d7c11 */ /* 0x000fe4000f8fe0ff */
[----:B------:R-:W-:Y:S02]  /*1190*/  PRMT R42, RZ, 0x7610, R42 ;  /* 0x00007610ff2a7816 */ /* 0x000fe4000000002a */
[----:B------:R-:W-:-:S02]  /*11a0*/  ISETP.GE.AND P0, PT, R45, UR22, PT ;  /* 0x000000162d007c0c */ /* 0x000fc4000bf06270 */
[----:B------:R-:W-:Y:S02]  /*11b0*/  LOP3.LUT R43, R41, 0xf, RZ, 0xc0, !PT ;  /* 0x0000000f292b7812 */ /* 0x000fe400078ec0ff */
[----:B------:R-:W-:Y:S01]  /*11c0*/  @!P2 LEA R15, R15, R44, 0x4 ;  /* 0x0000002c0f0fa211 */ /* 0x000fe200078e20ff */
[----:B------:R1:W3:Y:S01]  /*11d0*/  @!P1 LDG.E.U16.CONSTANT R42, desc[UR16][R12.64] ;  /* 0x000000100c2a9981 */ /* 0x0002e2000c1e9500 */
[----:B------:R-:W-:Y:S02]  /*11e0*/  MOV R14, 0x2 ;  /* 0x00000002000e7802 */ /* 0x000fe40000000f00 */
[----:B0-----:R-:W-:-:S03]  /*11f0*/  PRMT R16, RZ, 0x7610, R16 ;  /* 0x00007610ff107816 */ /* 0x001fc60000000010 */
[----:B------:R-:W-:Y:S02]  /*1200*/  @!P2 IMAD.WIDE.U32 R14, R15, R14, UR8 ;  /* 0x000000080f0eae25 */ /* 0x000fe4000f8e000e */
[----:B------:R-:W-:Y:S02]  /*1210*/  @!P0 LEA R17, R45, R43, 0x4 ;  /* 0x0000002b2d118211 */ /* 0x000fe400078e20ff */
[----:B------:R-:W-:Y:S01]  /*1220*/  HFMA2 R45, -RZ, RZ, 0, 1.1920928955078125e-07 ;  /* 0x00000002ff2d7431 */ /* 0x000fe200000001ff */
[----:B------:R-:W4:Y:S04]  /*1230*/  @!P2 LDG.E.U16.CONSTANT R16, desc[UR16][R14.64] ;  /* 0x000000100e10a981 */ /* 0x000f28000c1e9500 */
[----:B-1----:R-:W-:Y:S01]  /*1240*/  @!P0 IMAD.WIDE.U32 R12, R17, R45, UR8 ;  /* 0x00000008110c8e25 */ /* 0x002fe2000f8e002d */
[----:B------:R-:W-:-:S06]  /*1250*/  PRMT R17, RZ, 0x7610, R17 ;  /* 0x00007610ff117816 */ /* 0x000fcc0000000011 */
[----:B------:R0:W5:Y:S01]  /*1260*/  @!P0 LDG.E.U16.CONSTANT R17, desc[UR16][R12.64] ;  /* 0x000000100c118981 */ /* 0x000162000c1e9500 */
[----:B------:R-:W1:Y:S01]  /*1270*/  S2UR UR14, SR_CgaCtaId ;  /* 0x00000000000e79c3 */ /* 0x000e620000008800 */
[----:B------:R-:W-:Y:S01]  /*1280*/  UMOV UR13, 0x400 ;  /* 0x00000400000d7882 */ /* 0x000fe20000000000 */
[----:B------:R-:W-:Y:S02]  /*1290*/  LOP3.LUT R39, R39, 0x1f0, R18, 0xf8, !PT ;  /* 0x000001f027277812 */ /* 0x000fe400078ef812 */
[----:B------:R-:W-:Y:S02]  /*12a0*/  LOP3.LUT R33, R40, 0x1f0, R33, 0xf8, !PT ;  /* 0x000001f028217812 */ /* 0x000fe400078ef821 */
[----:B------:R-:W-:Y:S02]  /*12b0*/  LOP3.LUT R19, R44, 0x1f0, R19, 0xf8, !PT ;  /* 0x000001f02c137812 */ /* 0x000fe400078ef813 */
[----:B------:R-:W-:Y:S02]  /*12c0*/  LOP3.LUT R43, R43, 0x1f0, R41, 0xf8, !PT ;  /* 0x000001f02b2b7812 */ /* 0x000fe400078ef829 */
[----:B------:R-:W-:-:S04]  /*12d0*/  IADD3 R18, PT, PT, R41, UR18, RZ ;  /* 0x0000001229127c10 */ /* 0x000fc8000fffe0ff */
[----:B------:R-:W-:Y:S01]  /*12e0*/  ISETP.GE.U32.AND P0, PT, R18, 0x200, PT ;  /* 0x000002001200780c */ /* 0x000fe20003f06070 */
[----:B-1----:R-:W-:-:S06]  /*12f0*/  ULEA UR13, UR14, UR13, 0x18 ;  /* 0x0000000d0e0d7291 */ /* 0x002fcc000f8ec0ff */
[----:B------:R-:W-:Y:S02]  /*1300*/  LEA R39, R39, UR13, 0x1 ;  /* 0x0000000d27277c11 */ /* 0x000fe4000f8e08ff */
[----:B------:R-:W-:Y:S02]  /*1310*/  LEA R33, R33, UR13, 0x1 ;  /* 0x0000000d21217c11 */ /* 0x000fe4000f8e08ff */
[----:B------:R-:W-:Y:S02]  /*1320*/  LEA R19, R19, UR13, 0x1 ;  /* 0x0000000d13137c11 */ /* 0x000fe4000f8e08ff */
[----:B0-----:R-:W-:Y:S01]  /*1330*/  LEA R12, R43, UR13, 0x1 ;  /* 0x0000000d2b0c7c11 */ /* 0x001fe2000f8e08ff */
[----:B--2---:R0:W-:Y:S04]  /*1340*/  STS.U16 [R39+0x400], R38 ;  /* 0x0004002627007388 */ /* 0x0041e80000000400 */
[----:B---3--:R0:W-:Y:S04]  /*1350*/  STS.U16 [R33+0x400], R42 ;  /* 0x0004002a21007388 */ /* 0x0081e80000000400 */
[----:B----4-:R0:W-:Y:S04]  /*1360*/  STS.U16 [R19+0x400], R16 ;  /* 0x0004001013007388 */ /* 0x0101e80000000400 */
[----:B-----5:R0:W-:Y:S01]  /*1370*/  STS.U16 [R12+0x400], R17 ;  /* 0x000400110c007388 */ /* 0x0201e20000000400 */
[----:B------:R-:W-:Y:S05]  /*1380*/  @!P0 BRA `(.L_x_22) ;  /* 0xfffffffc002c8947 */ /* 0x000fea000383ffff */
.L_x_2:
[----:B0-----:R-:W-:Y:S05]  /*1390*/  BSYNC.RECONVERGENT B0 ;  /* 0x0000000000007941 */ /* 0x001fea0003800200 */
.L_x_1:
[----:B------:R-:W0:Y:S01]  /*13a0*/  S2R R33, SR_TID.X ;  /* 0x0000000000217919 */ /* 0x000e220000002100 */
[----:B------:R-:W-:Y:S01]  /*13b0*/  BAR.SYNC.DEFER_BLOCKING 0x0 ;  /* 0x0000000000007b1d */ /* 0x000fe20000010000 */
[----:B0-----:R-:W-:-:S13]  /*13c0*/  ISETP.GT.U32.AND P0, PT, R33, 0x1f, PT ;  /* 0x0000001f2100780c */ /* 0x001fda0003f04070 */
[----:B------:R-:W-:Y:S05]  /*13d0*/  @P0 BRA `(.L_x_23) ;  /* 0x0000002400ac0947 */ /* 0x000fea0003800000 */
[----:B------:R-:W0:Y:S01]  /*13e0*/  LDC R39, c[0x0][0x3a4] ;  /* 0x0000e900ff277b82 */ /* 0x000e220000000800 */
[----:B------:R-:W-:Y:S02]  /*13f0*/  MOV R17, 0xff800000 ;  /* 0xff80000000117802 */ /* 0x000fe40000000f00 */
[----:B0-----:R-:W-:-:S13]  /*1400*/  ISETP.LE.AND P1, PT, R39, UR15, PT ;  /* 0x0000000f27007c0c */ /* 0x001fda000bf23270 */
[----:B------:R-:W-:Y:S05]  /*1410*/  @P1 BRA `(.L_x_24) ;  /* 0x0000000400601947 */ /* 0x000fea0003800000 */
[----:B------:R-:W-:Y:S01]  /*1420*/  MOV R44, UR10 ;  /* 0x0000000a002c7c02 */ /* 0x000fe20008000f00 */
[----:B-12-4-:R-:W0:Y:S01]  /*1430*/  LDS.128 R12, [R0] ;  /* 0x00000000000c7984 */ /* 0x016e220000000c00 */
[----:B------:R-:W-:Y:S01]  /*1440*/  MOV R45, UR11 ;  /* 0x0000000b002d7c02 */ /* 0x000fe20008000f00 */
[----:B------:R-:W1:Y:S01]  /*1450*/  LDCU UR13, c[0x0][0x3a8] ;  /* 0x00007500ff0d77ac */ /* 0x000e620008000800 */
[----:B---3--:R-:W-:Y:S02]  /*1460*/  MOV R18, UR10 ;  /* 0x0000000a00127c02 */ /* 0x008fe40008000f00 */
[----:B------:R-:W-:Y:S01]  /*1470*/  MOV R19, UR11 ;  /* 0x0000000b00137c02 */ /* 0x000fe20008000f00 */
[----:B------:R-:W2:Y:S01]  /*1480*/  LDG.E.U16.CONSTANT R44, desc[UR16][R44.64] ;  /* 0x000000102c2c7981 */ /* 0x000ea2000c1e9500 */
[----:B------:R-:W-:Y:S02]  /*1490*/  MOV R40, UR10 ;  /* 0x0000000a00287c02 */ /* 0x000fe40008000f00 */
[----:B------:R-:W-:Y:S01]  /*14a0*/  MOV R41, UR11 ;  /* 0x0000000b00297c02 */ /* 0x000fe20008000f00 */
[----:B------:R-:W3:Y:S04]  /*14b0*/  LDG.E.U16.CONSTANT R16, desc[UR16][R18.64+0x6] ;  /* 0x0000061012107981 */ /* 0x000ee8000c1e9500 */
[----:B------:R0:W4:Y:S04]  /*14c0*/  LDG.E.U16.CONSTANT R38, desc[UR16][R40.64+0x4] ;  /* 0x0000041028267981 */ /* 0x000128000c1e9500 */
[----:B------:R-:W5:Y:S01]  /*14d0*/  LDG.E.U16.CONSTANT R45, desc[UR16][R18.64+0x2] ;  /* 0x00000210122d7981 */ /* 0x000f62000c1e9500 */
[----:B------:R-:W-:-:S02]  /*14e0*/  MOV R42, UR10 ;  /* 0x0000000a002a7c02 */ /* 0x000fc40008000f00 */
[----:B------:R-:W-:-:S05]  /*14f0*/  MOV R43, UR11 ;  /* 0x0000000b002b7c02 */ /* 0x000fca0008000f00 */
[----:B------:R1:W3:Y:S01]  /*1500*/  LDG.E.U16.CONSTANT R17, desc[UR16][R42.64+0x8] ;  /* 0x000008102a117981 */ /* 0x0002e2000c1e9500 */
[--C-:B0-----:R-:W-:Y:S02]  /*1510*/  HADD2.F32 R41, -RZ, R12.reuse.H0_H0 ;  /* 0x2000000cff297230 */ /* 0x101fe40000004100 */
[----:B------:R-:W-:Y:S02]  /*1520*/  HADD2.F32 R12, -RZ, R12.H1_H1 ;  /* 0x3000000cff0c7230 */ /* 0x000fe40000004100 */
[----:B-1----:R-:W-:Y:S02]  /*1530*/  HADD2.F32 R42, -RZ, R13.H0_H0 ;  /* 0x2000000dff2a7230 */ /* 0x002fe40000004100 */
[----:B--2---:R-:W-:-:S05]  /*1540*/  HADD2.F32 R44, -RZ, R44.H0_H0 ;  /* 0x2000002cff2c7230 */ /* 0x004fca0000004100 */
[----:B------:R-:W-:Y:S01]  /*1550*/  FFMA R44, R44, R41, RZ ;  /* 0x000000292c2c7223 */ /* 0x000fe200000000ff */
[----:B------:R-:W-:Y:S01]  /*1560*/  MOV R41, UR11 ;  /* 0x0000000b00297c02 */ /* 0x000fe20008000f00 */
[----:B-----5:R-:W-:-:S05]  /*1570*/  HADD2.F32 R45, -RZ, R45.H0_H0 ;  /* 0x2000002dff2d7230 */ /* 0x020fca0000004100 */
[----:B------:R-:W-:Y:S01]  /*1580*/  FFMA R44, R45, R12, R44 ;  /* 0x0000000c2d2c7223 */ /* 0x000fe2000000002c */
[----:B----4-:R-:W-:Y:S01]  /*1590*/  HADD2.F32 R45, -RZ, R38.H0_H0 ;  /* 0x20000026ff2d7230 */ /* 0x010fe20000004100 */
[----:B------:R-:W2:Y:S04]  /*15a0*/  LDG.E.U16.CONSTANT R12, desc[UR16][R40.64+0xa] ;  /* 0x00000a10280c7981 */ /* 0x000ea8000c1e9500 */
[----:B------:R0:W4:Y:S04]  /*15b0*/  LDG.E.U16.CONSTANT R38, desc[UR16][R18.64+0xc] ;  /* 0x00000c1012267981 */ /* 0x000128000c1e9500 */
[----:B------:R1:W5:Y:S01]  /*15c0*/  LDG.E.U16.CONSTANT R40, desc[UR16][R40.64+0x12] ;  /* 0x0000121028287981 */ /* 0x000362000c1e9500 */
[----:B0-----:R-:W-:Y:S01]  /*15d0*/  FFMA R18, R45, R42, R44 ;  /* 0x0000002a2d127223 */ /* 0x001fe2000000002c */
[----:B------:R-:W-:-:S02]  /*15e0*/  MOV R44, UR10 ;  /* 0x0000000a002c7c02 */ /* 0x000fc40008000f00 */
[----:B------:R-:W-:Y:S02]  /*15f0*/  MOV R45, UR11 ;  /* 0x0000000b002d7c02 */ /* 0x000fe40008000f00 */
[----:B------:R-:W-:-:S03]  /*1600*/  MOV R42, UR10 ;  /* 0x0000000a002a7c02 */ /* 0x000fc60008000f00 */
[----:B------:R-:W5:Y:S04]  /*1610*/  LDG.E.U16.CONSTANT R44, desc[UR16][R44.64+0xe] ;  /* 0x00000e102c2c7981 */ /* 0x000f68000c1e9500 */
[----:B------:R-:W5:Y:S01]  /*1620*/  LDG.E.U16.CONSTANT R42, desc[UR16][R42.64+0x10] ;  /* 0x000010102a2a7981 */ /* 0x000f62000c1e9500 */
[----:B------:R-:W-:Y:S02]  /*1630*/  HADD2.F32 R19, -RZ, R13.H1_H1 ;  /* 0x3000000dff137230 */ /* 0x000fe40000004100 */
[----:B---3--:R-:W-:Y:S02]  /*1640*/  HADD2.F32 R13, -RZ, R16.H0_H0 ;  /* 0x20000010ff0d7230 */ /* 0x008fe40000004100 */
[----:B------:R-:W-:Y:S02]  /*1650*/  HADD2.F32 R16, -RZ, R17.H0_H0 ;  /* 0x20000011ff107230 */ /* 0x000fe40000004100 */
[----:B------:R-:W-:-:S02]  /*1660*/  HADD2.F32 R17, -RZ, R14.H0_H0 ;  /* 0x2000000eff117230 */ /* 0x000fc40000004100 */
[----:B------:R-:W-:-:S04]  /*1670*/  FFMA R13, R13, R19, R18 ;  /* 0x000000130d0d7223 */ /* 0x000fc80000000012 */
[----:B------:R-:W-:Y:S02]  /*1680*/  FFMA R13, R16, R17, R13 ;  /* 0x00000011100d7223 */ /* 0x000fe4000000000d */
[----:B------:R-:W1:Y:S01]  /*1690*/  LDS.128 R16, [R0+0x10] ;  /* 0x0000100000107984 */ /* 0x000e620000000c00 */
[----:B------:R-:W-:Y:S02]  /*16a0*/  HADD2.F32 R14, -RZ, R14.H1_H1 ;  /* 0x3000000eff0e7230 */ /* 0x000fe40000004100 */
[--C-:B-1----:R-:W-:Y:S02]  /*16b0*/  HADD2.F32 R41, -RZ, R16.reuse.H0_H0 ;  /* 0x20000010ff297230 */ /* 0x102fe40000004100 */
[----:B------:R-:W-:Y:S02]  /*16c0*/  HADD2.F32 R16, -RZ, R16.H1_H1 ;  /* 0x30000010ff107230 */ /* 0x000fe40000004100 */
[----:B--2---:R-:W-:-:S05]  /*16d0*/  HADD2.F32 R12, -RZ, R12.H0_H0 ;  /* 0x2000000cff0c7230 */ /* 0x004fca0000004100 */
[----:B------:R-:W-:Y:S01]  /*16e0*/  FFMA R12, R12, R14, R13 ;  /* 0x0000000e0c0c7223 */ /* 0x000fe2000000000d */
[----:B----4-:R-:W-:Y:S02]  /*16f0*/  HADD2.F32 R13, -RZ, R38.H0_H0 ;  /* 0x20000026ff0d7230 */ /* 0x010fe40000004100 */
[--C-:B------:R-:W-:Y:S02]  /*1700*/  HADD2.F32 R14, -RZ, R15.reuse.H0_H0 ;  /* 0x2000000fff0e7230 */ /* 0x100fe40000004100 */
[----:B------:R-:W-:-:S03]  /*1710*/  HADD2.F32 R38, -RZ, R15.H1_H1 ;  /* 0x3000000fff267230 */ /* 0x000fc60000004100 */
[----:B------:R-:W-:Y:S01]  /*1720*/  FFMA R14, R13, R14, R12 ;  /* 0x0000000e0d0e7223 */ /* 0x000fe2000000000c */
[----:B------:R-:W-:Y:S02]  /*1730*/  MOV R12, UR10 ;  /* 0x0000000a000c7c02 */ /* 0x000fe40008000f00 */
[----:B------:R-:W-:Y:S01]  /*1740*/  MOV R13, UR11 ;  /* 0x0000000b000d7c02 */ /* 0x000fe20008000f00 */
[----:B-----5:R-:W-:-:S05]  /*1750*/  HADD2.F32 R15, -RZ, R44.H0_H0 ;  /* 0x2000002cff0f7230 */ /* 0x020fca0000004100 */
[----:B------:R-:W-:Y:S01]  /*1760*/  FFMA R14, R15, R38, R14 ;  /* 0x000000260f0e7223 */ /* 0x000fe2000000000e */
[----:B------:R-:W-:Y:S01]  /*1770*/  HADD2.F32 R15, -RZ, R42.H0_H0 ;  /* 0x2000002aff0f7230 */ /* 0x000fe20000004100 */
[----:B------:R-:W2:Y:S01]  /*1780*/  LDG.E.U16.CONSTANT R38, desc[UR16][R12.64+0x14] ;  /* 0x000014100c267981 */ /* 0x000ea2000c1e9500 */
[----:B------:R-:W-:-:S03]  /*1790*/  MOV R42, UR10 ;  /* 0x0000000a002a7c02 */ /* 0x000fc60008000f00 */
[----:B------:R-:W-:Y:S01]  /*17a0*/  FFMA R14, R15, R41, R14 ;  /* 0x000000290f0e7223 */ /* 0x000fe2000000000e */
[----:B------:R-:W-:Y:S01]  /*17b0*/  HADD2.F32 R15, -RZ, R40.H0_H0 ;  /* 0x20000028ff0f7230 */ /* 0x000fe20000004100 */
[----:B------:R-:W-:Y:S01]  /*17c0*/  MOV R40, UR10 ;  /* 0x0000000a00287c02 */ /* 0x000fe20008000f00 */
[----:B------:R2:W3:Y:S01]  /*17d0*/  LDG.E.U16.CONSTANT R42, desc[UR16][R42.64+0x16] ;  /* 0x000016102a2a7981 */ /* 0x0004e2000c1e9500 */
[----:B------:R-:W-:Y:S02]  /*17e0*/  MOV R41, UR11 ;  /* 0x0000000b00297c02 */ /* 0x000fe40008000f00 */
[----:B------:R-:W-:Y:S01]  /*17f0*/  FFMA R16, R15, R16, R14 ;  /* 0x000000100f107223 */ /* 0x000fe2000000000e */
[----:B------:R-:W-:Y:S01]  /*1800*/  MOV R14, UR10 ;  /* 0x0000000a000e7c02 */ /* 0x000fe20008000f00 */
[----:B------:R-:W4:Y:S01]  /*1810*/  LDG.E.U16.CONSTANT R12, desc[UR16][R12.64+0x1c] ;  /* 0x00001c100c0c7981 */ /* 0x000f22000c1e9500 */
[----:B------:R-:W-:-:S03]  /*1820*/  MOV R15, UR11 ;  /* 0x0000000b000f7c02 */ /* 0x000fc60008000f00 */
[----:B------:R-:W5:Y:S01]  /*1830*/  LDG.E.U16.CONSTANT R40, desc[UR16][R40.64+0x18] ;  /* 0x0000181028287981 */ /* 0x000f62000c1e9500 */
[----:B------:R-:W-:-:S03]  /*1840*/  MOV R44, UR10 ;  /* 0x0000000a002c7c02 */ /* 0x000fc60008000f00 */
[----:B------:R5:W4:Y:S04]  /*1850*/  LDG.E.U16.CONSTANT R14, desc[UR16][R14.64+0x1a] ;  /* 0x00001a100e0e7981 */ /* 0x000b28000c1e9500 */
[----:B------:R-:W4:Y:S01]  /*1860*/  LDG.E.U16.CONSTANT R44, desc[UR16][R44.64+0x1e] ;  /* 0x00001e102c2c7981 */ /* 0x000f22000c1e9500 */
[----:B--2---:R-:W-:Y:S02]  /*1870*/  HADD2.F32 R43, -RZ, R38.H0_H0 ;  /* 0x20000026ff2b7230 */ /* 0x004fe40000004100 */
[----:B------:R-:W-:-:S05]  /*1880*/  HADD2.F32 R38, -RZ, R17.H0_H0 ;  /* 0x20000011ff267230 */ /* 0x000fca0000004100 */
[----:B------:R-:W-:Y:S01]  /*1890*/  FFMA R16, R43, R38, R16 ;  /* 0x000000262b107223 */ /* 0x000fe20000000010 */
[----:B------:R-:W-:Y:S02]  /*18a0*/  HADD2.F32 R38, -RZ, R17.H1_H1 ;  /* 0x30000011ff267230 */ /* 0x000fe40000004100 */
[----:B---3--:R-:W-:-:S05]  /*18b0*/  HADD2.F32 R17, -RZ, R42.H0_H0 ;  /* 0x2000002aff117230 */ /* 0x008fca0000004100 */
[----:B------:R-:W-:Y:S01]  /*18c0*/  FFMA R16, R17, R38, R16 ;  /* 0x0000002611107223 */ /* 0x000fe20000000010 */
[----:B------:R-:W-:Y:S02]  /*18d0*/  HADD2.F32 R17, -RZ, R18.H0_H0 ;  /* 0x20000012ff117230 */ /* 0x000fe40000004100 */
[----:B-----5:R-:W-:Y:S02]  /*18e0*/  HADD2.F32 R15, -RZ, R40.H0_H0 ;  /* 0x20000028ff0f7230 */ /* 0x020fe40000004100 */
[----:B------:R-:W-:Y:S02]  /*18f0*/  HADD2.F32 R18, -RZ, R18.H1_H1 ;  /* 0x30000012ff127230 */ /* 0x000fe40000004100 */
[----:B----4-:R-:W-:Y:S02]  /*1900*/  HADD2.F32 R14, -RZ, R14.H0_H0 ;  /* 0x2000000eff0e7230 */ /* 0x010fe40000004100 */
[----:B------:R-:W-:Y:S01]  /*1910*/  FFMA R15, R15, R17, R16 ;  /* 0x000000110f0f7223 */ /* 0x000fe20000000010 */
[----:B------:R-:W-:-:S02]  /*1920*/  HADD2.F32 R16, -RZ, R19.H0_H0 ;  /* 0x20000013ff107230 */ /* 0x000fc40000004100 */
[----:B------:R-:W-:Y:S02]  /*1930*/  HADD2.F32 R13, -RZ, R12.H0_H0 ;  /* 0x2000000cff0d7230 */ /* 0x000fe40000004100 */
[----:B------:R-:W-:Y:S01]  /*1940*/  FFMA R14, R14, R18, R15 ;  /* 0x000000120e0e7223 */ /* 0x000fe2000000000f */
[----:B------:R-:W-:Y:S02]  /*1950*/  HADD2.F32 R19, -RZ, R19.H1_H1 ;  /* 0x30000013ff137230 */ /* 0x000fe40000004100 */
[----:B------:R-:W-:Y:S02]  /*1960*/  HADD2.F32 R44, -RZ, R44.H0_H0 ;  /* 0x2000002cff2c7230 */ /* 0x000fe40000004100 */
[----:B------:R-:W-:-:S04]  /*1970*/  FFMA R13, R13, R16, R14 ;  /* 0x000000100d0d7223 */ /* 0x000fc8000000000e */
[----:B------:R-:W-:-:S04]  /*1980*/  FFMA R13, R44, R19, R13 ;  /* 0x000000132c0d7223 */ /* 0x000fc8000000000d */
[----:B------:R-:W-:-:S07]  /*1990*/  FMUL R17, R13, UR13 ;  /* 0x0000000d0d117c20 */ /* 0x000fce0008400000 */
.L_x_24:
[----:B------:R-:W-:Y:S01]  /*19a0*/  UMOV UR13, 0xffffffff ;  /* 0xffffffff000d7882 */ /* 0x000fe20000000000 */
[----:B------:R-:W-:Y:S02]  /*19b0*/  IADD3 R43, PT, PT, R29, UR4, RZ ;  /* 0x000000041d2b7c10 */ /* 0x000fe4000fffe0ff */
[----:B------:R-:W-:Y:S05]  /*19c0*/  BRA.DIV UR13, `(.L_x_25) ;  /* 0x000001720df47947 */ /* 0x000fea000b800000 */
[----:B------:R-:W0:Y:S01]  /*19d0*/  SHFL.BFLY PT, R16, R17, 0x10, 0x1f ;  /* 0x0e001f0011107f89 */ /* 0x000e2200000e0000 */
[----:B------:R-:W5:Y:S01]  /*19e0*/  LDC R38, c[0x0][0x3a0] ;  /* 0x0000e800ff267b82 */ /* 0x000f620000000800 */
[----:B------:R-:W-:Y:S01]  /*19f0*/  PLOP3.LUT P0, PT, PT, PT, PT, 0x80, 0x8 ;  /* 0x000000000008781c */ /* 0x000fe20003f0f070 */
[----:B------:R-:W-:Y:S01]  /*1a00*/  HFMA2 R15, -RZ, RZ, 0, 0 ;  /* 0x00000000ff0f7431 */ /* 0x000fe200000001ff */
[----:B0-----:R-:W-:Y:S02]  /*1a10*/  FMNMX R19, R16, R17, !PT ;  /* 0x0000001110137209 */ /* 0x001fe40007800000 */
[----:B-----5:R-:W-:-:S03]  /*1a20*/  ISETP.GE.OR P1, PT, R43, R38, P1 ;  /* 0x000000262b00720c */ /* 0x020fc60000f26670 */
[----:B------:R-:W0:Y:S02]  /*1a30*/  SHFL.BFLY PT, R16, R19, 0x8, 0x1f ;  /* 0x0d001f0013107f89 */ /* 0x000e2400000e0000 */
[----:B0-----:R-:W-:-:S05]  /*1a40*/  FMNMX R40, R19, R16, !PT ;  /* 0x0000001013287209 */ /* 0x001fca0007800000 */
[----:B------:R-:W0:Y:S02]  /*1a50*/  SHFL.BFLY PT, R16, R40, 0x4, 0x1f ;  /* 0x0c801f0028107f89 */ /* 0x000e2400000e0000 */
[----:B0-----:R-:W-:-:S05]  /*1a60*/  FMNMX R41, R40, R16, !PT ;  /* 0x0000001028297209 */ /* 0x001fca0007800000 */
[----:B------:R-:W0:Y:S02]  /*1a70*/  SHFL.BFLY PT, R16, R41, 0x2, 0x1f ;  /* 0x0c401f0029107f89 */ /* 0x000e2400000e0000 */
[----:B0-----:R-:W-:-:S05]  /*1a80*/  FMNMX R42, R41, R16, !PT ;  /* 0x00000010292a7209 */ /* 0x001fca0007800000 */
[----:B------:R-:W3:Y:S02]  /*1a90*/  SHFL.BFLY PT, R16, R42, 0x1, 0x1f ;  /* 0x0c201f002a107f89 */ /* 0x000ee400000e0000 */
[----:B---3--:R-:W-:-:S05]  /*1aa0*/  FMNMX R18, R42, R16, !PT ;  /* 0x000000102a127209 */ /* 0x008fca0007800000 */
[----:B------:R-:W-:-:S04]  /*1ab0*/  @!P1 FADD R17, -R18, R17 ;  /* 0x0000001112119221 */ /* 0x000fc80000000100 */
[----:B------:R-:W-:-:S05]  /*1ac0*/  @!P1 FMUL R17, R17, 1.4426950216293334961 ;  /* 0x3fb8aa3b11119820 */ /* 0x000fca0000400000 */
[----:B------:R-:W-:-:S04]  /*1ad0*/  @!P1 FSETP.GEU.AND P2, PT, R17, -126, PT ;  /* 0xc2fc00001100980b */ /* 0x000fc80003f4e000 */
[----:B------:R-:W-:-:S13]  /*1ae0*/  @!P1 PLOP3.LUT P0, PT, P2, PT, PT, 0x80, 0x8 ;  /* 0x000000000008981c */ /* 0x000fda000170f070 */
[----:B------:R-:W-:-:S04]  /*1af0*/  @!P0 FMUL R17, R17, 0.5 ;  /* 0x3f00000011118820 */ /* 0x000fc80000400000 */
[----:B-1----:R-:W0:Y:S02]  /*1b00*/  @!P1 MUFU.EX2 R12, R17 ;  /* 0x00000011000c9308 */ /* 0x002e240000000800 */
[----:B0-----:R-:W-:-:S05]  /*1b10*/  @!P0 FMUL R12, R12, R12 ;  /* 0x0000000c0c0c8220 */ /* 0x001fca0000400000 */
[----:B------:R-:W-:-:S05]  /*1b20*/  @!P1 MOV R15, R12 ;  /* 0x0000000c000f9202 */ /* 0x000fca0000000f00 */
[----:B------:R-:W0:Y:S02]  /*1b30*/  SHFL.BFLY PT, R16, R15, 0x10, 0x1f ;  /* 0x0e001f000f107f89 */ /* 0x000e2400000e0000 */
[----:B0-----:R-:W-:-:S05]  /*1b40*/  FADD R19, R16, R15 ;  /* 0x0000000f10137221 */ /* 0x001fca0000000000 */
[----:B------:R-:W0:Y:S02]  /*1b50*/  SHFL.BFLY PT, R16, R19, 0x8, 0x1f ;  /* 0x0d001f0013107f89 */ /* 0x000e2400000e0000 */
[----:B0-----:R-:W-:-:S05]  /*1b60*/  FADD R40, R19, R16 ;  /* 0x0000001013287221 */ /* 0x001fca0000000000 */
[----:B------:R-:W0:Y:S02]  /*1b70*/  SHFL.BFLY PT, R16, R40, 0x4, 0x1f ;  /* 0x0c801f0028107f89 */ /* 0x000e2400000e0000 */
[----:B0-----:R-:W-:-:S05]  /*1b80*/  FADD R41, R40, R16 ;  /* 0x0000001028297221 */ /* 0x001fca0000000000 */
[----:B------:R-:W0:Y:S02]  /*1b90*/  SHFL.BFLY PT, R16, R41, 0x2, 0x1f ;  /* 0x0c401f0029107f89 */ /* 0x000e2400000e0000 */
[----:B0-----:R-:W-:-:S05]  /*1ba0*/  FADD R17, R41, R16 ;  /* 0x0000001029117221 */ /* 0x001fca0000000000 */
[----:B------:R0:W1:Y:S02]  /*1bb0*/  SHFL.BFLY PT, R16, R17, 0x1, 0x1f ;  /* 0x0c201f0011107f89 */ /* 0x00006400000e0000 */
.L_x_177:
[----:B-1----:R-:W-:Y:S01]  /*1bc0*/  FADD R16, R17, R16 ;  /* 0x0000001011107221 */ /* 0x002fe20000000000 */
[----:B------:R-:W-:Y:S01]  /*1bd0*/  FSETP.NEU.AND P3, PT, R7, RZ, PT ;  /* 0x000000ff0700720b */ /* 0x000fe20003f6d000 */
[----:B------:R-:W-:Y:S01]  /*1be0*/  UIADD3 UR13, UPT, UPT, UR15, 0x1, URZ ;  /* 0x000000010f0d7890 */ /* 0x000fe2000fffe0ff */
[----:B------:R-:W-:Y:S02]  /*1bf0*/  FMNMX R41, R32, R18, !PT ;  /* 0x0000001220297209 */ /* 0x000fe40007800000 */
[----:B------:R-:W-:Y:S02]  /*1c00*/  FSETP.NEU.AND P4, PT, R16, RZ, PT ;  /* 0x000000ff1000720b */ /* 0x000fe40003f8d000 */
[----:B------:R-:W-:Y:S02]  /*1c10*/  PLOP3.LUT P0, PT, PT, PT, PT, 0x80, 0x8 ;  /* 0x000000000008781c */ /* 0x000fe40003f0f070 */
[----:B------:R-:W-:Y:S02]  /*1c20*/  ISETP.NE.AND P2, PT, R29, RZ, PT ;  /* 0x000000ff1d00720c */ /* 0x000fe40003f45270 */
[----:B------:R-:W-:-:S03]  /*1c30*/  MOV R15, RZ ;  /* 0x000000ff000f7202 */ /* 0x000fc60000000f00 */
[----:B------:R-:W-:-:S04]  /*1c40*/  @P3 FADD R12, R32, -R41 ;  /* 0x80000029200c3221 */ /* 0x000fc80000000000 */
[----:B------:R-:W-:Y:S01]  /*1c50*/  @P4 FADD R18, R18, -R41 ;  /* 0x8000002912124221 */ /* 0x000fe20000000000 */
[----:B--2-4-:R-:W-:-:S03]  /*1c60*/  @P3 FMUL R13, R12, 1.4426950216293334961 ;  /* 0x3fb8aa3b0c0d3820 */ /* 0x014fc60000400000 */
[----:B------:R-:W-:Y:S01]  /*1c70*/  @P4 FMUL R18, R18, 1.4426950216293334961 ;  /* 0x3fb8aa3b12124820 */ /* 0x000fe20000400000 */
[----:B------:R-:W1:Y:S01]  /*1c80*/  @!P2 S2R R32, SR_CgaCtaId ;  /* 0x000000000020a919 */ /* 0x000e620000008800 */
[----:B------:R-:W-:Y:S02]  /*1c90*/  @P3 FSETP.GEU.AND P5, PT, R13, -126, PT ;  /* 0xc2fc00000d00380b */ /* 0x000fe40003fae000 */
[----:B0-----:R-:W-:Y:S02]  /*1ca0*/  @!P2 MOV R17, 0x400 ;  /* 0x000004000011a802 */ /* 0x001fe40000000f00 */
[----:B------:R-:W-:-:S04]  /*1cb0*/  @P4 FSETP.GEU.AND P1, PT, R18, -126, PT ;  /* 0xc2fc00001200480b */ /* 0x000fc80003f2e000 */
[----:B------:R-:W-:Y:S02]  /*1cc0*/  @P4 PLOP3.LUT P0, PT, P1, PT, PT, 0x80, 0x8 ;  /* 0x000000000008481c */ /* 0x000fe40000f0f070 */
[----:B------:R-:W-:Y:S02]  /*1cd0*/  PLOP3.LUT P1, PT, PT, PT, PT, 0x80, 0x8 ;  /* 0x000000000008781c */ /* 0x000fe40003f2f070 */
[----:B------:R-:W-:-:S09]  /*1ce0*/  @P3 PLOP3.LUT P1, PT, P5, PT, PT, 0x80, 0x8 ;  /* 0x000000000008381c */ /* 0x000fd20002f2f070 */
[----:B------:R-:W-:-:S04]  /*1cf0*/  @!P0 FMUL R18, R18, 0.5 ;  /* 0x3f00000012128820 */ /* 0x000fc80000400000 */
[----:B------:R-:W0:Y:S01]  /*1d00*/  @P4 MUFU.EX2 R12, R18 ;  /* 0x00000012000c4308 */ /* 0x000e220000000800 */
[----:B------:R-:W-:Y:S01]  /*1d10*/  @!P1 FMUL R13, R13, 0.5 ;  /* 0x3f0000000d0d9820 */ /* 0x000fe20000400000 */
[----:B-1----:R-:W-:-:S06]  /*1d20*/  @!P2 LEA R32, R32, R17, 0x18 ;  /* 0x000000112020a211 */ /* 0x002fcc00078ec0ff */
[----:B------:R-:W1:Y:S01]  /*1d30*/  @P3 MUFU.EX2 R14, R13 ;  /* 0x0000000d000e3308 */ /* 0x000e620000000800 */
[----:B------:R-:W-:Y:S01]  /*1d40*/  MOV R17, 0xff800000 ;  /* 0xff80000000117802 */ /* 0x000fe20000000f00 */
[----:B------:R2:W-:Y:S01]  /*1d50*/  @!P2 STS [R32+0x800], R41 ;  /* 0x000800292000a388 */ /* 0x0005e20000000800 */
[----:B0-----:R-:W-:-:S05]  /*1d60*/  @!P0 FMUL R12, R12, R12 ;  /* 0x0000000c0c0c8220 */ /* 0x001fca0000400000 */
[----:B------:R-:W-:Y:S02]  /*1d70*/  @P4 MOV R15, R12 ;  /* 0x0000000c000f4202 */ /* 0x000fe40000000f00 */
[----:B------:R-:W-:Y:S01]  /*1d80*/  MOV R12, RZ ;  /* 0x000000ff000c7202 */ /* 0x000fe20000000f00 */
[----:B-1----:R-:W-:Y:S01]  /*1d90*/  @!P1 FMUL R14, R14, R14 ;  /* 0x0000000e0e0e9220 */ /* 0x002fe20000400000 */
[----:B------:R-:W-:-:S04]  /*1da0*/  ISETP.LE.AND P1, PT, R39, UR13, PT ;  /* 0x0000000d27007c0c */ /* 0x000fc8000bf23270 */
[----:B------:R-:W-:Y:S01]  /*1db0*/  @P3 MOV R12, R14 ;  /* 0x0000000e000c3202 */ /* 0x000fe20000000f00 */
[----:B------:R-:W-:-:S04]  /*1dc0*/  FMUL R14, R16, R15 ;  /* 0x0000000f100e7220 */ /* 0x000fc80000400000 */
[----:B------:R-:W-:Y:S01]  /*1dd0*/  FFMA R7, R7, R12, R14 ;  /* 0x0000000c07077223 */ /* 0x000fe2000000000e */
[----:B------:R2:W-:Y:S04]  /*1de0*/  @!P2 STS [R32+0x820], R12 ;  /* 0x0008200c2000a388 */ /* 0x0005e80000000800 */
[----:B------:R2:W-:Y:S01]  /*1df0*/  @!P2 STS [R32+0x810], R7 ;  /* 0x000810072000a388 */ /* 0x0005e20000000800 */
[----:B------:R-:W-:Y:S05]  /*1e00*/  @P1 BRA `(.L_x_26) ;  /* 0x0000000400581947 */ /* 0x000fea0003800000 */
[----:B------:R-:W-:Y:S01]  /*1e10*/  MOV R16, UR10 ;  /* 0x0000000a00107c02 */ /* 0x000fe20008000f00 */
[----:B--2---:R-:W0:Y:S01]  /*1e20*/  LDS.128 R12, [R0] ;  /* 0x00000000000c7984 */ /* 0x004e220000000c00 */
[----:B------:R-:W-:Y:S01]  /*1e30*/  MOV R17, UR11 ;  /* 0x0000000b00117c02 */ /* 0x000fe20008000f00 */
[----:B------:R-:W1:Y:S04]  /*1e40*/  LDCU UR13, c[0x0][0x3a8] ;  /* 0x00007500ff0d77ac */ /* 0x000e680008000800 */
[----:B------:R-:W2:Y:S01]  /*1e50*/  LDG.E.U16.CONSTANT R40, desc[UR16][R16.64+0x20] ;  /* 0x0000201010287981 */ /* 0x000ea2000c1e9500 */
[----:B------:R-:W-:Y:S02]  /*1e60*/  MOV R44, UR10 ;  /* 0x0000000a002c7c02 */ /* 0x000fe40008000f00 */
[----:B------:R-:W-:Y:S01]  /*1e70*/  MOV R45, UR11 ;  /* 0x0000000b002d7c02 */ /* 0x000fe20008000f00 */
[----:B------:R-:W3:Y:S04]  /*1e80*/  LDG.E.U16.CONSTANT R32, desc[UR16][R16.64+0x22] ;  /* 0x0000221010207981 */ /* 0x000ee8000c1e9500 */
[----:B------:R-:W4:Y:S01]  /*1e90*/  LDG.E.U16.CONSTANT R44, desc[UR16][R44.64+0x24] ;  /* 0x000024102c2c7981 */ /* 0x000f22000c1e9500 */
[----:B------:R-:W-:-:S02]  /*1ea0*/  MOV R18, UR10 ;  /* 0x0000000a00127c02 */ /* 0x000fc40008000f00 */
[----:B------:R-:W-:-:S05]  /*1eb0*/  MOV R19, UR11 ;  /* 0x0000000b00137c02 */ /* 0x000fca0008000f00 */
[----:B------:R-:W5:Y:S04]  /*1ec0*/  LDG.E.U16.CONSTANT R18, desc[UR16][R18.64+0x26] ;  /* 0x0000261012127981 */ /* 0x000f68000c1e9500 */
[----:B------:R-:W5:Y:S01]  /*1ed0*/  LDG.E.U16.CONSTANT R19, desc[UR16][R16.64+0x28] ;  /* 0x0000281010137981 */ /* 0x000f62000c1e9500 */
[--C-:B0-----:R-:W-:Y:S02]  /*1ee0*/  HADD2.F32 R42, -RZ, R12.reuse.H0_H0 ;  /* 0x2000000cff2a7230 */ /* 0x101fe40000004100 */
[----:B------:R-:W-:Y:S02]  /*1ef0*/  HADD2.F32 R12, -RZ, R12.H1_H1 ;  /* 0x3000000cff0c7230 */ /* 0x000fe40000004100 */
[----:B--2---:R-:W-:Y:S02]  /*1f00*/  HADD2.F32 R40, -RZ, R40.H0_H0 ;  /* 0x20000028ff287230 */ /* 0x004fe40000004100 */
[----:B---3--:R-:W-:-:S03]  /*1f10*/  HADD2.F32 R32, -RZ, R32.H0_H0 ;  /* 0x20000020ff207230 */ /* 0x008fc60000004100 */
[----:B------:R-:W-:Y:S02]  /*1f20*/  FFMA R40, R40, R42, RZ ;  /* 0x0000002a28287223 */ /* 0x000fe400000000ff */
[----:B------:R-:W2:Y:S01]  /*1f30*/  LDG.E.U16.CONSTANT R42, desc[UR16][R16.64+0x2c] ;  /* 0x00002c10102a7981 */ /* 0x000ea2000c1e9500 */
[----:B----4-:R-:W-:Y:S02]  /*1f40*/  HADD2.F32 R45, -RZ, R44.H0_H0 ;  /* 0x2000002cff2d7230 */ /* 0x010fe40000004100 */
[----:B------:R-:W-:Y:S01]  /*1f50*/  FFMA R12, R32, R12, R40 ;  /* 0x0000000c200c7223 */ /* 0x000fe20000000028 */
[----:B------:R-:W-:Y:S01]  /*1f60*/  HADD2.F32 R32, -RZ, R13.H0_H0 ;  /* 0x2000000dff207230 */ /* 0x000fe20000004100 */
[----:B------:R-:W-:Y:S01]  /*1f70*/  MOV R44, UR10 ;  /* 0x0000000a002c7c02 */ /* 0x000fe20008000f00 */
[----:B------:R-:W3:Y:S03]  /*1f80*/  LDG.E.U16.CONSTANT R40, desc[UR16][R16.64+0x2e] ;  /* 0x00002e1010287981 */ /* 0x000ee6000c1e9500 */
[----:B------:R-:W-:Y:S01]  /*1f90*/  FFMA R12, R45, R32, R12 ;  /* 0x000000202d0c7223 */ /* 0x000fe2000000000c */
[----:B------:R-:W-:-:S05]  /*1fa0*/  MOV R45, UR11 ;  /* 0x0000000b002d7c02 */ /* 0x000fca0008000f00 */
[----:B------:R0:W4:Y:S04]  /*1fb0*/  LDG.E.U16.CONSTANT R32, desc[UR16][R44.64+0x2a] ;  /* 0x00002a102c207981 */ /* 0x000128000c1e9500 */
[----:B------:R-:W3:Y:S01]  /*1fc0*/  LDG.E.U16.CONSTANT R16, desc[UR16][R16.64+0x34] ;  /* 0x0000341010107981 */ /* 0x000ee2000c1e9500 */
[----:B0-----:R-:W-:Y:S02]  /*1fd0*/  HADD2.F32 R44, -RZ, R13.H1_H1 ;  /* 0x3000000dff2c7230 */ /* 0x001fe40000004100 */
[----:B-----5:R-:W-:Y:S02]  /*1fe0*/  HADD2.F32 R13, -RZ, R18.H0_H0 ;  /* 0x20000012ff0d7230 */ /* 0x020fe40000004100 */
[----:B------:R-:W-:-:S03]  /*1ff0*/  HADD2.F32 R19, -RZ, R19.H0_H0 ;  /* 0x20000013ff137230 */ /* 0x000fc60000004100 */
[----:B------:R-:W-:Y:S01]  /*2000*/  FFMA R12, R13, R44, R12 ;  /* 0x0000002c0d0c7223 */ /* 0x000fe2000000000c */
[----:B------:R-:W-:Y:S01]  /*2010*/  HADD2.F32 R13, -RZ, R14.H0_H0 ;  /* 0x2000000eff0d7230 */ /* 0x000fe20000004100 */
[----:B------:R-:W-:-:S04]  /*2020*/  MOV R18, UR10 ;  /* 0x0000000a00127c02 */ /* 0x000fc80008000f00 */
[----:B------:R-:W-:Y:S01]  /*2030*/  FFMA R44, R19, R13, R12 ;  /* 0x0000000d132c7223 */ /* 0x000fe2000000000c */
[----:B------:R-:W-:Y:S02]  /*2040*/  MOV R19, UR11 ;  /* 0x0000000b00137c02 */ /* 0x000fe40008000f00 */
[----:B------:R-:W-:-:S03]  /*2050*/  MOV R12, UR10 ;  /* 0x0000000a000c7c02 */ /* 0x000fc60008000f00 */
[----:B------:R-:W5:Y:S01]  /*2060*/  LDG.E.U16.CONSTANT R18, desc[UR16][R18.64+0x30] ;  /* 0x0000301012127981 */ /* 0x000f62000c1e9500 */
[----:B------:R-:W-:-:S05]  /*2070*/  MOV R13, UR11 ;  /* 0x0000000b000d7c02 */ /* 0x000fca0008000f00 */
[----:B------:R0:W5:Y:S01]  /*2080*/  LDG.E.U16.CONSTANT R19, desc[UR16][R12.64+0x32] ;  /* 0x000032100c137981 */ /* 0x000162000c1e9500 */
[----:B------:R-:W-:Y:S02]  /*2090*/  HADD2.F32 R14, -RZ, R14.H1_H1 ;  /* 0x3000000eff0e7230 */ /* 0x000fe40000004100 */
[----:B----4-:R-:W-:Y:S02]  /*20a0*/  HADD2.F32 R45, -RZ, R32.H0_H0 ;  /* 0x20000020ff2d7230 */ /* 0x010fe40000004100 */
[----:B------:R-:W-:-:S03]  /*20b0*/  HADD2.F32 R32, -RZ, R15.H0_H0 ;  /* 0x2000000fff207230 */ /* 0x000fc60000004100 */
[----:B------:R-:W-:Y:S01]  /*20c0*/  FFMA R14, R45, R14, R44 ;  /* 0x0000000e2d0e7223 */ /* 0x000fe2000000002c */
[----:B--2---:R-:W-:-:S05]  /*20d0*/  HADD2.F32 R45, -RZ, R42.H0_H0 ;  /* 0x2000002aff2d7230 */ /* 0x004fca0000004100 */
[----:B------:R-:W-:Y:S01]  /*20e0*/  FFMA R14, R45, R32, R14 ;  /* 0x000000202d0e7223 */ /* 0x000fe2000000000e */
[----:B------:R-:W-:Y:S02]  /*20f0*/  HADD2.F32 R32, -RZ, R15.H1_H1 ;  /* 0x3000000fff207230 */ /* 0x000fe40000004100 */
[----:B---3--:R-:W-:-:S05]  /*2100*/  HADD2.F32 R15, -RZ, R40.H0_H0 ;  /* 0x20000028ff0f7230 */ /* 0x008fca0000004100 */
[----:B------:R-:W-:Y:S02]  /*2110*/  FFMA R32, R15, R32, R14 ;  /* 0x000000200f207223 */ /* 0x000fe4000000000e */
[----:B0-----:R-:W0:Y:S01]  /*2120*/  LDS.128 R12, [R0+0x10] ;  /* 0x00001000000c7984 */ /* 0x001e220000000c00 */
[----:B-----5:R-:W-:Y:S01]  /*2130*/  HADD2.F32 R17, -RZ, R18.H0_H0 ;  /* 0x20000012ff117230 */ /* 0x020fe20000004100 */
[----:B------:R-:W-:Y:S02]  /*2140*/  MOV R44, UR10 ;  /* 0x0000000a002c7c02 */ /* 0x000fe40008000f00 */
[----:B------:R-:W-:-:S05]  /*2150*/  MOV R45, UR11 ;  /* 0x0000000b002d7c02 */ /* 0x000fca0008000f00 */
[----:B------:R-:W2:Y:S01]  /*2160*/  LDG.E.U16.CONSTANT R44, desc[UR16][R44.64+0x3c] ;  /* 0x00003c102c2c7981 */ /* 0x000ea2000c1e9500 */
[----:B0-----:R-:W-:-:S05]  /*2170*/  HADD2.F32 R18, -RZ, R12.H0_H0 ;  /* 0x2000000cff127230 */ /* 0x001fca0000004100 */
[----:B------:R-:W-:Y:S01]  /*2180*/  FFMA R17, R17, R18, R32 ;  /* 0x0000001211117223 */ /* 0x000fe20000000020 */
[----:B------:R-:W-:Y:S02]  /*2190*/  HADD2.F32 R32, -RZ, R12.H1_H1 ;  /* 0x3000000cff207230 */ /* 0x000fe40000004100 */
[----:B------:R-:W-:Y:S01]  /*21a0*/  HADD2.F32 R12, -RZ, R19.H0_H0 ;  /* 0x20000013ff0c7230 */ /* 0x000fe20000004100 */
[----:B------:R-:W-:Y:S02]  /*21b0*/  MOV R18, UR10 ;  /* 0x0000000a00127c02 */ /* 0x000fe40008000f00 */
[----:B------:R-:W-:Y:S01]  /*21c0*/  MOV R19, UR11 ;  /* 0x0000000b00137c02 */ /* 0x000fe20008000f00 */
[----:B------:R-:W-:Y:S02]  /*21d0*/  HADD2.F32 R40, -RZ, R13.H0_H0 ;  /* 0x2000000dff287230 */ /* 0x000fe40000004100 */
[----:B------:R-:W-:Y:S01]  /*21e0*/  FFMA R32, R12, R32, R17 ;  /* 0x000000200c207223 */ /* 0x000fe20000000011 */
[----:B------:R-:W-:Y:S01]  /*21f0*/  HADD2.F32 R17, -RZ, R16.H0_H0 ;  /* 0x20000010ff117230 */ /* 0x000fe20000004100 */
[----:B------:R-:W3:Y:S01]  /*2200*/  LDG.E.U16.CONSTANT R12, desc[UR16][R18.64+0x36] ;  /* 0x00003610120c7981 */ /* 0x000ee2000c1e9500 */
[----:B------:R-:W-:-:S03]  /*2210*/  MOV R16, UR10 ;  /* 0x0000000a00107c02 */ /* 0x000fc60008000f00 */
[----:B------:R-:W-:Y:S01]  /*2220*/  FFMA R32, R17, R40, R32 ;  /* 0x0000002811207223 */ /* 0x000fe20000000020 */
[----:B------:R-:W-:Y:S01]  /*2230*/  MOV R17, UR11 ;  /* 0x0000000b00117c02 */ /* 0x000fe20008000f00 */
[----:B------:R0:W4:Y:S04]  /*2240*/  LDG.E.U16.CONSTANT R40, desc[UR16][R18.64+0x38] ;  /* 0x0000381012287981 */ /* 0x000128000c1e9500 */
[----:B------:R-:W5:Y:S04]  /*2250*/  LDG.E.U16.CONSTANT R42, desc[UR16][R16.64+0x3a] ;  /* 0x00003a10102a7981 */ /* 0x000f68000c1e9500 */
[----:B------:R2:W5:Y:S01]  /*2260*/  LDG.E.U16.CONSTANT R16, desc[UR16][R16.64+0x3e] ;  /* 0x00003e1010107981 */ /* 0x000562000c1e9500 */
[----:B0-----:R-:W-:-:S02]  /*2270*/  HADD2.F32 R18, -RZ, R13.H1_H1 ;  /* 0x3000000dff127230 */ /* 0x001fc40000004100 */
[----:B--2---:R-:W-:Y:S02]  /*2280*/  HADD2.F32 R17, -RZ, R44.H0_H0 ;  /* 0x2000002cff117230 */ /* 0x004fe40000004100 */
[----:B---3--:R-:W-:Y:S02]  /*2290*/  HADD2.F32 R13, -RZ, R12.H0_H0 ;  /* 0x2000000cff0d7230 */ /* 0x008fe40000004100 */
[----:B------:R-:W-:Y:S02]  /*22a0*/  HADD2.F32 R12, -RZ, R14.H0_H0 ;  /* 0x2000000eff0c7230 */ /* 0x000fe40000004100 */
[----:B----4-:R-:W-:Y:S02]  /*22b0*/  HADD2.F32 R40, -RZ, R40.H0_H0 ;  /* 0x20000028ff287230 */ /* 0x010fe40000004100 */
[----:B------:R-:W-:Y:S01]  /*22c0*/  FFMA R13, R13, R18, R32 ;  /* 0x000000120d0d7223 */ /* 0x000fe20000000020 */
[----:B------:R-:W-:-:S03]  /*22d0*/  HADD2.F32 R14, -RZ, R14.H1_H1 ;  /* 0x3000000eff0e7230 */ /* 0x000fc60000004100 */
[----:B------:R-:W-:Y:S01]  /*22e0*/  FFMA R12, R40, R12, R13 ;  /* 0x0000000c280c7223 */ /* 0x000fe2000000000d */
[----:B-----5:R-:W-:Y:S02]  /*22f0*/  HADD2.F32 R13, -RZ, R42.H0_H0 ;  /* 0x2000002aff0d7230 */ /* 0x020fe40000004100 */
[----:B------:R-:W-:-:S03]  /*2300*/  HADD2.F32 R18, -RZ, R15.H0_H0 ;  /* 0x2000000fff127230 */ /* 0x000fc60000004100 */
[----:B------:R-:W-:Y:S01]  /*2310*/  FFMA R12, R13, R14, R12 ;  /* 0x0000000e0d0c7223 */ /* 0x000fe2000000000c */
[----:B------:R-:W-:Y:S02]  /*2320*/  HADD2.F32 R15, -RZ, R15.H1_H1 ;  /* 0x3000000fff0f7230 */ /* 0x000fe40000004100 */
[----:B------:R-:W-:Y:S02]  /*2330*/  HADD2.F32 R13, -RZ, R16.H0_H0 ;  /* 0x20000010ff0d7230 */ /* 0x000fe40000004100 */
[----:B------:R-:W-:-:S04]  /*2340*/  FFMA R12, R17, R18, R12 ;  /* 0x00000012110c7223 */ /* 0x000fc8000000000c */
[----:B------:R-:W-:-:S04]  /*2350*/  FFMA R12, R13, R15, R12 ;  /* 0x0000000f0d0c7223 */ /* 0x000fc8000000000c */
[----:B-1----:R-:W-:-:S07]  /*2360*/  FMUL R17, R12, UR13 ;  /* 0x0000000d0c117c20 */ /* 0x002fce0008400000 */
.L_x_26:
[----:B------:R-:W-:-:S03]  /*2370*/  UMOV UR13, 0xffffffff ;  /* 0xffffffff000d7882 */ /* 0x000fc60000000000 */
[----:B------:R-:W-:Y:S05]  /*2380*/  BRA.DIV UR13, `(.L_x_27) ;  /* 0x0000016e0dac7947 */ /* 0x000fea000b800000 */
[----:B------:R-:W0:Y:S01]  /*2390*/  SHFL.BFLY PT, R16, R17, 0x10, 0x1f ;  /* 0x0e001f0011107f89 */ /* 0x000e2200000e0000 */
[----:B------:R-:W-:Y:S02]  /*23a0*/  ISETP.GE.OR P1, PT, R43, R38, P1 ;  /* 0x000000262b00720c */ /* 0x000fe40000f26670 */
[----:B------:R-:W-:Y:S02]  /*23b0*/  PLOP3.LUT P0, PT, PT, PT, PT, 0x80, 0x8 ;  /* 0x000000000008781c */ /* 0x000fe40003f0f070 */
[----:B0-----:R-:W-:-:S05]  /*23c0*/  FMNMX R15, R16, R17, !PT ;  /* 0x00000011100f7209 */ /* 0x001fca0007800000 */
[----:B------:R-:W0:Y:S02]  /*23d0*/  SHFL.BFLY PT, R16, R15, 0x8, 0x1f ;  /* 0x0d001f000f107f89 */ /* 0x000e2400000e0000 */
[----:B0-----:R-:W-:Y:S01]  /*23e0*/  FMNMX R19, R15, R16, !PT ;  /* 0x000000100f137209 */ /* 0x001fe20007800000 */
[----:B------:R-:W-:-:S04]  /*23f0*/  HFMA2 R15, -RZ, RZ, 0, 0 ;  /* 0x00000000ff0f7431 */ /* 0x000fc800000001ff */
[----:B------:R-:W2:Y:S02]  /*2400*/  SHFL.BFLY PT, R16, R19, 0x4, 0x1f ;  /* 0x0c801f0013107f89 */ /* 0x000ea400000e0000 */
[----:B--2---:R-:W-:-:S05]  /*2410*/  FMNMX R32, R19, R16, !PT ;  /* 0x0000001013207209 */ /* 0x004fca0007800000 */
[----:B------:R-:W0:Y:S02]  /*2420*/  SHFL.BFLY PT, R16, R32, 0x2, 0x1f ;  /* 0x0c401f0020107f89 */ /* 0x000e2400000e0000 */
[----:B0-----:R-:W-:-:S05]  /*2430*/  FMNMX R40, R32, R16, !PT ;  /* 0x0000001020287209 */ /* 0x001fca0007800000 */
[----:B------:R-:W0:Y:S02]  /*2440*/  SHFL.BFLY PT, R16, R40, 0x1, 0x1f ;  /* 0x0c201f0028107f89 */ /* 0x000e2400000e0000 */
[----:B0-----:R-:W-:-:S05]  /*2450*/  FMNMX R18, R40, R16, !PT ;  /* 0x0000001028127209 */ /* 0x001fca0007800000 */
[----:B------:R-:W-:-:S04]  /*2460*/  @!P1 FADD R17, -R18, R17 ;  /* 0x0000001112119221 */ /* 0x000fc80000000100 */
[----:B------:R-:W-:-:S05]  /*2470*/  @!P1 FMUL R17, R17, 1.4426950216293334961 ;  /* 0x3fb8aa3b11119820 */ /* 0x000fca0000400000 */
[----:B------:R-:W-:-:S04]  /*2480*/  @!P1 FSETP.GEU.AND P3, PT, R17, -126, PT ;  /* 0xc2fc00001100980b */ /* 0x000fc80003f6e000 */
[----:B------:R-:W-:-:S13]  /*2490*/  @!P1 PLOP3.LUT P0, PT, P3, PT, PT, 0x80, 0x8 ;  /* 0x000000000008981c */ /* 0x000fda0001f0f070 */
[----:B------:R-:W-:-:S04]  /*24a0*/  @!P0 FMUL R17, R17, 0.5 ;  /* 0x3f00000011118820 */ /* 0x000fc80000400000 */
[----:B------:R-:W0:Y:S02]  /*24b0*/  @!P1 MUFU.EX2 R16, R17 ;  /* 0x0000001100109308 */ /* 0x000e240000000800 */
        /* <DEDUP_REMOVED lines=11> */
.L_x_189:
[----:B-1----:R-:W-:Y:S01]  /*2570*/  FADD R16, R17, R16 ;  /* 0x0000001011107221 */ /* 0x002fe20000000000 */
[----:B------:R-:W-:Y:S01]  /*2580*/  FSETP.NEU.AND P3, PT, R6, RZ, PT ;  /* 0x000000ff0600720b */ /* 0x000fe20003f6d000 */
[----:B------:R-:W1:Y:S01]  /*2590*/  @!P2 S2R R40, SR_CgaCtaId ;  /* 0x000000000028a919 */ /* 0x000e620000008800 */
[----:B------:R-:W-:Y:S02]  /*25a0*/  FMNMX R32, R31, R18, !PT ;  /* 0x000000121f207209 */ /* 0x000fe40007800000 */
[----:B------:R-:W-:Y:S02]  /*25b0*/  FSETP.NEU.AND P4, PT, R16, RZ, PT ;  /* 0x000000ff1000720b */ /* 0x000fe40003f8d000 */
[----:B------:R-:W-:Y:S02]  /*25c0*/  PLOP3.LUT P0, PT, PT, PT, PT, 0x80, 0x8 ;  /* 0x000000000008781c */ /* 0x000fe40003f0f070 */
[----:B------:R-:W-:Y:S02]  /*25d0*/  MOV R15, RZ ;  /* 0x000000ff000f7202 */ /* 0x000fe40000000f00 */
[----:B0-----:R-:W-:-:S03]  /*25e0*/  @!P2 MOV R17, 0x400 ;  /* 0x000004000011a802 */ /* 0x001fc60000000f00 */
[----:B------:R-:W-:-:S04]  /*25f0*/  @P3 FADD R12, R31, -R32 ;  /* 0x800000201f0c3221 */ /* 0x000fc80000000000 */
[----:B------:R-:W-:Y:S01]  /*2600*/  @P4 FADD R18, R18, -R32 ;  /* 0x8000002012124221 */ /* 0x000fe20000000000 */
[----:B------:R-:W-:-:S03]  /*2610*/  @P3 FMUL R12, R12, 1.4426950216293334961 ;  /* 0x3fb8aa3b0c0c3820 */ /* 0x000fc60000400000 */
[----:B------:R-:W-:Y:S02]  /*2620*/  @P4 FMUL R18, R18, 1.4426950216293334961 ;  /* 0x3fb8aa3b12124820 */ /* 0x000fe40000400000 */
[----:B------:R-:W-:-:S03]  /*2630*/  @P3 FSETP.GEU.AND P5, PT, R12, -126, PT ;  /* 0xc2fc00000c00380b */ /* 0x000fc60003fae000 */
[----:B------:R-:W-:-:S04]  /*2640*/  @P4 FSETP.GEU.AND P1, PT, R18, -126, PT ;  /* 0xc2fc00001200480b */ /* 0x000fc80003f2e000 */
[----:B------:R-:W-:Y:S02]  /*2650*/  @P4 PLOP3.LUT P0, PT, P1, PT, PT, 0x80, 0x8 ;  /* 0x000000000008481c */ /* 0x000fe40000f0f070 */
[----:B------:R-:W-:Y:S02]  /*2660*/  PLOP3.LUT P1, PT, PT, PT, PT, 0x80, 0x8 ;  /* 0x000000000008781c */ /* 0x000fe40003f2f070 */
[----:B------:R-:W-:Y:S02]  /*2670*/  @P3 PLOP3.LUT P1, PT, P5, PT, PT, 0x80, 0x8 ;  /* 0x000000000008381c */ /* 0x000fe40002f2f070 */
[----:B-1----:R-:W-:Y:S02]  /*2680*/  @!P2 LEA R19, R40, R17, 0x18 ;  /* 0x000000112813a211 */ /* 0x002fe400078ec0ff */
[----:B------:R-:W-:-:S03]  /*2690*/  MOV R17, 0xff800000 ;  /* 0xff80000000117802 */ /* 0x000fc60000000f00 */
[----:B------:R0:W-:Y:S02]  /*26a0*/  @!P2 STS [R19+0x804], R32 ;  /* 0x000804201300a388 */ /* 0x0001e40000000800 */
[----:B------:R-:W-:-:S04]  /*26b0*/  @!P0 FMUL R18, R18, 0.5 ;  /* 0x3f00000012128820 */ /* 0x000fc80000400000 */
[----:B------:R-:W1:Y:S01]  /*26c0*/  @P4 MUFU.EX2 R13, R18 ;  /* 0x00000012000d4308 */ /* 0x000e620000000800 */
[----:B------:R-:W-:-:S07]  /*26d0*/  @!P1 FMUL R12, R12, 0.5 ;  /* 0x3f0000000c0c9820 */ /* 0x000fce0000400000 */
[----:B------:R-:W2:Y:S01]  /*26e0*/  @P3 MUFU.EX2 R14, R12 ;  /* 0x0000000c000e3308 */ /* 0x000ea20000000800 */
[----:B-1----:R-:W-:-:S05]  /*26f0*/  @!P0 FMUL R13, R13, R13 ;  /* 0x0000000d0d0d8220 */ /* 0x002fca0000400000 */
[----:B------:R-:W-:Y:S02]  /*2700*/  @P4 MOV R15, R13 ;  /* 0x0000000d000f4202 */ /* 0x000fe40000000f00 */
[----:B------:R-:W-:Y:S01]  /*2710*/  MOV R13, RZ ;  /* 0x000000ff000d7202 */ /* 0x000fe20000000f00 */
[----:B--2---:R-:W-:Y:S01]  /*2720*/  @!P1 FMUL R14, R14, R14 ;  /* 0x0000000e0e0e9220 */ /* 0x004fe20000400000 */
[----:B------:R-:W-:Y:S01]  /*2730*/  ISETP.LE.AND P1, PT, R39, UR19, PT ;  /* 0x0000001327007c0c */ /* 0x000fe2000bf23270 */
[----:B------:R-:W-:-:S03]  /*2740*/  FMUL R15, R16, R15 ;  /* 0x0000000f100f7220 */ /* 0x000fc60000400000 */
[----:B------:R-:W-:-:S05]  /*2750*/  @P3 MOV R13, R14 ;  /* 0x0000000e000d3202 */ /* 0x000fca0000000f00 */
[----:B------:R-:W-:Y:S01]  /*2760*/  FFMA R6, R6, R13, R15 ;  /* 0x0000000d06067223 */ /* 0x000fe2000000000f */
[----:B------:R0:W-:Y:S04]  /*2770*/  @!P2 STS [R19+0x824], R13 ;  /* 0x0008240d1300a388 */ /* 0x0001e80000000800 */
[----:B------:R0:W-:Y:S01]  /*2780*/  @!P2 STS [R19+0x814], R6 ;  /* 0x000814061300a388 */ /* 0x0001e20000000800 */
[----:B------:R-:W-:Y:S05]  /*2790*/  @P1 BRA `(.L_x_28) ;  /* 0x0000000400501947 */ /* 0x000fea0003800000 */
[----:B------:R-:W-:Y:S01]  /*27a0*/  MOV R16, UR10 ;  /* 0x0000000a00107c02 */ /* 0x000fe20008000f00 */
[----:B0-----:R-:W0:Y:S01]  /*27b0*/  LDS.128 R12, [R0] ;  /* 0x00000000000c7984 */ /* 0x001e220000000c00 */
        /* <DEDUP_REMOVED lines=16> */
[----:B------:R-:W2:Y:S02]  /*28c0*/  LDG.E.U16.CONSTANT R42, desc[UR16][R16.64+0x4c] ;  /* 0x00004c10102a7981 */ /* 0x000ea4000c1e9500 */
[----:B------:R-:W-:Y:S01]  /*28d0*/  FFMA R12, R31, R12, R40 ;  /* 0x0000000c1f0c7223 */ /* 0x000fe20000000028 */
[----:B----4-:R-:W-:Y:S01]  /*28e0*/  HADD2.F32 R31, -RZ, R44.H0_H0 ;  /* 0x2000002cff1f7230 */ /* 0x010fe20000004100 */
[----:B------:R-:W-:Y:S01]  /*28f0*/  MOV R44, UR10 ;  /* 0x0000000a002c7c02 */ /* 0x000fe20008000f00 */
[----:B------:R-:W-:-:S05]  /*2900*/  HADD2.F32 R40, -RZ, R13.H0_H0 ;  /* 0x2000000dff287230 */ /* 0x000fca0000004100 */
[----:B------:R-:W-:Y:S02]  /*2910*/  FFMA R12, R31, R40, R12 ;  /* 0x000000281f0c7223 */ /* 0x000fe4000000000c */
[----:B------:R0:W3:Y:S04]  /*2920*/  LDG.E.U16.CONSTANT R31, desc[UR16][R44.64+0x4a] ;  /* 0x00004a102c1f7981 */ /* 0x0000e8000c1e9500 */
[----:B------:R-:W4:Y:S01]  /*2930*/  LDG.E.U16.CONSTANT R40, desc[UR16][R16.64+0x4e] ;  /* 0x00004e1010287981 */ /* 0x000f22000c1e9500 */
[----:B0-----:R-:W-:Y:S02]  /*2940*/  HADD2.F32 R44, -RZ, R13.H1_H1 ;  /* 0x3000000dff2c7230 */ /* 0x001fe40000004100 */
[----:B-----5:R-:W-:Y:S02]  /*2950*/  HADD2.F32 R13, -RZ, R18.H0_H0 ;  /* 0x20000012ff0d7230 */ /* 0x020fe40000004100 */
[----:B------:R-:W-:Y:S01]  /*2960*/  HADD2.F32 R19, -RZ, R19.H0_H0 ;  /* 0x20000013ff137230 */ /* 0x000fe20000004100 */
[----:B------:R-:W5:Y:S02]  /*2970*/  LDG.E.U16.CONSTANT R16, desc[UR16][R16.64+0x54] ;  /* 0x0000541010107981 */ /* 0x000f64000c1e9500 */
        /* <DEDUP_REMOVED lines=10> */
[----:B---3--:R-:W-:-:S05]  /*2a20*/  HADD2.F32 R31, -RZ, R31.H0_H0 ;  /* 0x2000001fff1f7230 */ /* 0x008fca0000004100 */
[----:B------:R-:W-:Y:S01]  /*2a30*/  FFMA R14, R31, R14, R44 ;  /* 0x0000000e1f0e7223 */ /* 0x000fe2000000002c */
[----:B--2---:R-:W-:Y:S02]  /*2a40*/  HADD2.F32 R31, -RZ, R42.H0_H0 ;  /* 0x2000002aff1f7230 */ /* 0x004fe40000004100 */
[----:B------:R-:W-:-:S05]  /*2a50*/  HADD2.F32 R42, -RZ, R15.H0_H0 ;  /* 0x2000000fff2a7230 */ /* 0x000fca0000004100 */
[----:B------:R-:W-:Y:S01]  /*2a60*/  FFMA R14, R31, R42, R14 ;  /* 0x0000002a1f0e7223 */ /* 0x000fe2000000000e */
[----:B------:R-:W-:Y:S02]  /*2a70*/  HADD2.F32 R31, -RZ, R15.H1_H1 ;  /* 0x3000000fff1f7230 */ /* 0x000fe40000004100 */
[----:B----4-:R-:W-:-:S05]  /*2a80*/  HADD2.F32 R15, -RZ, R40.H0_H0 ;  /* 0x20000028ff0f7230 */ /* 0x010fca0000004100 */
[----:B------:R-:W-:Y:S02]  /*2a90*/  FFMA R31, R15, R31, R14 ;  /* 0x0000001f0f1f7223 */ /* 0x000fe4000000000e */
[----:B0-----:R-:W0:Y:S01]  /*2aa0*/  LDS.128 R12, [R0+0x10] ;  /* 0x00001000000c7984 */ /* 0x001e220000000c00 */
[----:B-----5:R-:W-:Y:S02]  /*2ab0*/  HADD2.F32 R18, -RZ, R18.H0_H0 ;  /* 0x20000012ff127230 */ /* 0x020fe40000004100 */
[----:B------:R-:W-:Y:S01]  /*2ac0*/  HADD2.F32 R16, -RZ, R16.H0_H0 ;  /* 0x20000010ff107230 */ /* 0x000fe20000004100 */
[----:B------:R-:W-:-:S06]  /*2ad0*/  MOV R44, UR10 ;  /* 0x0000000a002c7c02 */ /* 0x000fcc0008000f00 */
[----:B------:R-:W2:Y:S01]  /*2ae0*/  LDG.E.U16.CONSTANT R44, desc[UR16][R44.64+0x5c] ;  /* 0x00005c102c2c7981 */ /* 0x000ea2000c1e9500 */
[----:B0-----:R-:W-:-:S05]  /*2af0*/  HADD2.F32 R17, -RZ, R12.H0_H0 ;  /* 0x2000000cff117230 */ /* 0x001fca0000004100 */
[----:B------:R-:W-:Y:S01]  /*2b00*/  FFMA R17, R18, R17, R31 ;  /* 0x0000001112117223 */ /* 0x000fe2000000001f */
[----:B------:R-:W-:Y:S01]  /*2b10*/  HADD2.F32 R31, -RZ, R12.H1_H1 ;  /* 0x3000000cff1f7230 */ /* 0x000fe20000004100 */
[----:B------:R-:W-:Y:S01]  /*2b20*/  MOV R18, UR10 ;  /* 0x0000000a00127c02 */ /* 0x000fe20008000f00 */
[----:B------:R-:W-:Y:S01]  /*2b30*/  HADD2.F32 R12, -RZ, R19.H0_H0 ;  /* 0x20000013ff0c7230 */ /* 0x000fe20000004100 */
[----:B------:R-:W-:-:S04]  /*2b40*/  MOV R19, UR11 ;  /* 0x0000000b00137c02 */ /* 0x000fc80008000f00 */
[----:B------:R-:W-:Y:S01]  /*2b50*/  FFMA R31, R12, R31, R17 ;  /* 0x0000001f0c1f7223 */ /* 0x000fe20000000011 */
[----:B------:R-:W-:Y:S01]  /*2b60*/  HADD2.F32 R17, -RZ, R13.H0_H0 ;  /* 0x2000000dff117230 */ /* 0x000fe20000004100 */
[----:B------:R-:W3:Y:S04]  /*2b70*/  LDG.E.U16.CONSTANT R12, desc[UR16][R18.64+0x56] ;  /* 0x00005610120c7981 */ /* 0x000ee8000c1e9500 */
[----:B------:R-:W-:Y:S01]  /*2b80*/  FFMA R31, R16, R17, R31 ;  /* 0x00000011101f7223 */ /* 0x000fe2000000001f */
[----:B------:R0:W4:Y:S01]  /*2b90*/  LDG.E.U16.CONSTANT R40, desc[UR16][R18.64+0x58] ;  /* 0x0000581012287981 */ /* 0x000122000c1e9500 */
[----:B------:R-:W-:Y:S02]  /*2ba0*/  MOV R16, UR10 ;  /* 0x0000000a00107c02 */ /* 0x000fe40008000f00 */
[----:B------:R-:W-:-:S05]  /*2bb0*/  MOV R17, UR11 ;  /* 0x0000000b00117c02 */ /* 0x000fca0008000f00 */
[----:B------:R-:W5:Y:S04]  /*2bc0*/  LDG.E.U16.CONSTANT R42, desc[UR16][R16.64+0x5a] ;  /* 0x00005a10102a7981 */ /* 0x000f68000c1e9500 */
[----:B------:R2:W5:Y:S01]  /*2bd0*/  LDG.E.U16.CONSTANT R16, desc[UR16][R16.64+0x5e] ;  /* 0x00005e1010107981 */ /* 0x000562000c1e9500 */
[----:B------:R-:W-:Y:S02]  /*2be0*/  HADD2.F32 R13, -RZ, R13.H1_H1 ;  /* 0x3000000dff0d7230 */ /* 0x000fe40000004100 */
[--C-:B0-----:R-:W-:Y:S02]  /*2bf0*/  HADD2.F32 R18, -RZ, R14.reuse.H0_H0 ;  /* 0x2000000eff127230 */ /* 0x101fe40000004100 */
[----:B------:R-:W-:Y:S02]  /*2c00*/  HADD2.F32 R14, -RZ, R14.H1_H1 ;  /* 0x3000000eff0e7230 */ /* 0x000fe40000004100 */
[----:B--2---:R-:W-:-:S02]  /*2c10*/  HADD2.F32 R17, -RZ, R44.H0_H0 ;  /* 0x2000002cff117230 */ /* 0x004fc40000004100 */
[----:B---3--:R-:W-:-:S05]  /*2c20*/  HADD2.F32 R12, -RZ, R12.H0_H0 ;  /* 0x2000000cff0c7230 */ /* 0x008fca0000004100 */
[----:B------:R-:W-:Y:S01]  /*2c30*/  FFMA R12, R12, R13, R31 ;  /* 0x0000000d0c0c7223 */ /* 0x000fe2000000001f */
[----:B----4-:R-:W-:-:S05]  /*2c40*/  HADD2.F32 R13, -RZ, R40.H0_H0 ;  /* 0x20000028ff0d7230 */ /* 0x010fca0000004100 */
[----:B------:R-:W-:Y:S01]  /*2c50*/  FFMA R12, R13, R18, R12 ;  /* 0x000000120d0c7223 */ /* 0x000fe2000000000c */
[----:B-----5:R-:W-:Y:S02]  /*2c60*/  HADD2.F32 R13, -RZ, R42.H0_H0 ;  /* 0x2000002aff0d7230 */ /* 0x020fe40000004100 */
[----:B------:R-:W-:-:S03]  /*2c70*/  HADD2.F32 R18, -RZ, R15.H0_H0 ;  /* 0x2000000fff127230 */ /* 0x000fc60000004100 */
[----:B------:R-:W-:Y:S01]  /*2c80*/  FFMA R12, R13, R14, R12 ;  /* 0x0000000e0d0c7223 */ /* 0x000fe2000000000c */
[----:B------:R-:W-:-:S03]  /*2c90*/  HADD2.F32 R15, -RZ, R15.H1_H1 ;  /* 0x3000000fff0f7230 */ /* 0x000fc60000004100 */
[----:B------:R-:W-:Y:S01]  /*2ca0*/  FFMA R12, R17, R18, R12 ;  /* 0x00000012110c7223 */ /* 0x000fe2000000000c */
[----:B------:R-:W-:-:S05]  /*2cb0*/  HADD2.F32 R13, -RZ, R16.H0_H0 ;  /* 0x20000010ff0d7230 */ /* 0x000fca0000004100 */
[----:B------:R-:W-:-:S04]  /*2cc0*/  FFMA R12, R13, R15, R12 ;  /* 0x0000000f0d0c7223 */ /* 0x000fc8000000000c */
[----:B-1----:R-:W-:-:S07]  /*2cd0*/  FMUL R17, R12, UR13 ;  /* 0x0000000d0c117c20 */ /* 0x002fce0008400000 */
.L_x_28:
[----:B------:R-:W-:-:S03]  /*2ce0*/  UMOV UR13, 0xffffffff ;  /* 0xffffffff000d7882 */ /* 0x000fc60000000000 */
[----:B------:R-:W-:Y:S05]  /*2cf0*/  BRA.DIV UR13, `(.L_x_29) ;  /* 0x0000016a0d7c7947 */ /* 0x000fea000b800000 */
[----:B------:R-:W1:Y:S01]  /*2d00*/  SHFL.BFLY PT, R16, R17, 0x10, 0x1f ;  /* 0x0e001f0011107f89 */ /* 0x000e6200000e0000 */
[----:B------:R-:W-:Y:S02]  /*2d10*/  ISETP.GE.OR P1, PT, R43, R38, P1 ;  /* 0x000000262b00720c */ /* 0x000fe40000f26670 */
[----:B------:R-:W-:Y:S02]  /*2d20*/  PLOP3.LUT P0, PT, PT, PT, PT, 0x80, 0x8 ;  /* 0x000000000008781c */ /* 0x000fe40003f0f070 */
[----:B-1----:R-:W-:-:S05]  /*2d30*/  FMNMX R15, R16, R17, !PT ;  /* 0x00000011100f7209 */ /* 0x002fca0007800000 */
[----:B------:R-:W0:Y:S02]  /*2d40*/  SHFL.BFLY PT, R16, R15, 0x8, 0x1f ;  /* 0x0d001f000f107f89 */ /* 0x000e2400000e0000 */
[----:B0-----:R-:W-:Y:S01]  /*2d50*/  FMNMX R19, R15, R16, !PT ;  /* 0x000000100f137209 */ /* 0x001fe20007800000 */
[----:B------:R-:W-:-:S04]  /*2d60*/  HFMA2 R15, -RZ, RZ, 0, 0 ;  /* 0x00000000ff0f7431 */ /* 0x000fc800000001ff */
[----:B------:R-:W0:Y:S02]  /*2d70*/  SHFL.BFLY PT, R16, R19, 0x4, 0x1f ;  /* 0x0c801f0013107f89 */ /* 0x000e2400000e0000 */
[----:B0-----:R-:W-:-:S05]  /*2d80*/  FMNMX R31, R19, R16, !PT ;  /* 0x00000010131f7209 */ /* 0x001fca0007800000 */
        /* <DEDUP_REMOVED lines=21> */
.L_x_201:
[----:B-1----:R-:W-:Y:S01]  /*2ee0*/  FADD R16, R17, R16 ;  /* 0x0000001011107221 */ /* 0x002fe20000000000 */
[----:B------:R-:W-:Y:S02]  /*2ef0*/  FSETP.NEU.AND P3, PT, R5, RZ, PT ;  /* 0x000000ff0500720b */ /* 0x000fe40003f6d000 */
[----:B------:R-:W-:Y:S02]  /*2f00*/  FMNMX R31, R30, R18, !PT ;  /* 0x000000121e1f7209 */ /* 0x000fe40007800000 */
[----:B------:R-:W-:Y:S02]  /*2f10*/  FSETP.NEU.AND P4, PT, R16, RZ, PT ;  /* 0x000000ff1000720b */ /* 0x000fe40003f8d000 */
[----:B------:R-:W-:Y:S02]  /*2f20*/  PLOP3.LUT P0, PT, PT, PT, PT, 0x80, 0x8 ;  /* 0x000000000008781c */ /* 0x000fe40003f0f070 */
[----:B------:R-:W-:Y:S02]  /*2f30*/  MOV R15, RZ ;  /* 0x000000ff000f7202 */ /* 0x000fe40000000f00 */
[----:B0-----:R-:W-:-:S03]  /*2f40*/  @!P2 MOV R17, 0x400 ;  /* 0x000004000011a802 */ /* 0x001fc60000000f00 */
[--C-:B------:R-:W-:Y:S02]  /*2f50*/  @P3 FADD R12, R30, -R31.reuse ;  /* 0x8000001f1e0c3221 */ /* 0x100fe40000000000 */
[----:B------:R-:W0:Y:S02]  /*2f60*/  @!P2 S2R R30, SR_CgaCtaId ;  /* 0x00000000001ea919 */ /* 0x000e240000008800 */
[----:B------:R-:W-:Y:S01]  /*2f70*/  @P4 FADD R18, R18, -R31 ;  /* 0x8000001f12124221 */ /* 0x000fe20000000000 */
[----:B------:R-:W-:-:S03]  /*2f80*/  @P3 FMUL R13, R12, 1.4426950216293334961 ;  /* 0x3fb8aa3b0c0d3820 */ /* 0x000fc60000400000 */
[----:B------:R-:W-:Y:S02]  /*2f90*/  @P4 FMUL R18, R18, 1.4426950216293334961 ;  /* 0x3fb8aa3b12124820 */ /* 0x000fe40000400000 */
[----:B------:R-:W-:-:S03]  /*2fa0*/  @P3 FSETP.GEU.AND P5, PT, R13, -126, PT ;  /* 0xc2fc00000d00380b */ /* 0x000fc60003fae000 */
[----:B------:R-:W-:-:S04]  /*2fb0*/  @P4 FSETP.GEU.AND P1, PT, R18, -126, PT ;  /* 0xc2fc00001200480b */ /* 0x000fc80003f2e000 */
[----:B------:R-:W-:Y:S02]  /*2fc0*/  @P4 PLOP3.LUT P0, PT, P1, PT, PT, 0x80, 0x8 ;  /* 0x000000000008481c */ /* 0x000fe40000f0f070 */
[----:B------:R-:W-:Y:S02]  /*2fd0*/  PLOP3.LUT P1, PT, PT, PT, PT, 0x80, 0x8 ;  /* 0x000000000008781c */ /* 0x000fe40003f2f070 */
[----:B------:R-:W-:-:S09]  /*2fe0*/  @P3 PLOP3.LUT P1, PT, P5, PT, PT, 0x80, 0x8 ;  /* 0x000000000008381c */ /* 0x000fd20002f2f070 */
[----:B------:R-:W-:-:S04]  /*2ff0*/  @!P0 FMUL R18, R18, 0.5 ;  /* 0x3f00000012128820 */ /* 0x000fc80000400000 */
[----:B------:R-:W1:Y:S01]  /*3000*/  @P4 MUFU.EX2 R12, R18 ;  /* 0x00000012000c4308 */ /* 0x000e620000000800 */
[----:B------:R-:W-:Y:S01]  /*3010*/  @!P1 FMUL R13, R13, 0.5 ;  /* 0x3f0000000d0d9820 */ /* 0x000fe20000400000 */
[----:B0-----:R-:W-:Y:S02]  /*3020*/  @!P2 LEA R30, R30, R17, 0x18 ;  /* 0x000000111e1ea211 */ /* 0x001fe400078ec0ff */
[----:B------:R-:W-:-:S03]  /*3030*/  MOV R17, 0xff800000 ;  /* 0xff80000000117802 */ /* 0x000fc60000000f00 */
[----:B------:R0:W-:Y:S01]  /*3040*/  @!P2 STS [R30+0x808], R31 ;  /* 0x0008081f1e00a388 */ /* 0x0001e20000000800 */
[----:B------:R-:W2:Y:S01]  /*3050*/  @P3 MUFU.EX2 R14, R13 ;  /* 0x0000000d000e3308 */ /* 0x000ea20000000800 */
[----:B-1----:R-:W-:-:S05]  /*3060*/  @!P0 FMUL R12, R12, R12 ;  /* 0x0000000c0c0c8220 */ /* 0x002fca0000400000 */
[----:B------:R-:W-:Y:S02]  /*3070*/  @P4 MOV R15, R12 ;  /* 0x0000000c000f4202 */ /* 0x000fe40000000f00 */
[----:B------:R-:W-:Y:S01]  /*3080*/  MOV R12, RZ ;  /* 0x000000ff000c7202 */ /* 0x000fe20000000f00 */
[----:B--2---:R-:W-:Y:S01]  /*3090*/  @!P1 FMUL R14, R14, R14 ;  /* 0x0000000e0e0e9220 */ /* 0x004fe20000400000 */
        /* <DEDUP_REMOVED lines=8> */
[----:B0-----:R-:W0:Y:S01]  /*3120*/  LDS.128 R12, [R0] ;  /* 0x00000000000c7984 */ /* 0x001e220000000c00 */
[----:B------:R-:W-:Y:S01]  /*3130*/  MOV R45, UR11 ;  /* 0x0000000b002d7c02 */ /* 0x000fe20008000f00 */
[----:B------:R-:W1:Y:S01]  /*3140*/  LDCU UR13, c[0x0][0x3a8] ;  /* 0x00007500ff0d77ac */ /* 0x000e620008000800 */
[----:B------:R-:W-:-:S03]  /*3150*/  MOV R18, UR10 ;  /* 0x0000000a00127c02 */ /* 0x000fc60008000f00 */
[----:B------:R-:W2:Y:S01]  /*3160*/  LDG.E.U16.CONSTANT R39, desc[UR16][R44.64+0x60] ;  /* 0x000060102c277981 */ /* 0x000ea2000c1e9500 */
[----:B------:R-:W-:Y:S02]  /*3170*/  MOV R19, UR11 ;  /* 0x0000000b00137c02 */ /* 0x000fe40008000f00 */
[----:B------:R-:W-:Y:S01]  /*3180*/  MOV R17, UR11 ;  /* 0x0000000b00117c02 */ /* 0x000fe20008000f00 */
[----:B------:R-:W3:Y:S01]  /*3190*/  LDG.E.U16.CONSTANT R40, desc[UR16][R44.64+0x68] ;  /* 0x000068102c287981 */ /* 0x000ee2000c1e9500 */
[----:B------:R-:W-:-:S03]  /*31a0*/  MOV R16, UR10 ;  /* 0x0000000a00107c02 */ /* 0x000fc60008000f00 */
[----:B------:R-:W4:Y:S04]  /*31b0*/  LDG.E.U16.CONSTANT R30, desc[UR16][R18.64+0x62] ;  /* 0x00006210121e7981 */ /* 0x000f28000c1e9500 */
[----:B------:R-:W5:Y:S04]  /*31c0*/  LDG.E.U16.CONSTANT R17, desc[UR16][R16.64+0x64] ;  /* 0x0000641010117981 */ /* 0x000f68000c1e9500 */
[----:B------:R-:W3:Y:S04]  /*31d0*/  LDG.E.U16.CONSTANT R16, desc[UR16][R18.64+0x66] ;  /* 0x0000661012107981 */ /* 0x000ee8000c1e9500 */
[----:B------:R-:W3:Y:S04]  /*31e0*/  LDG.E.U16.CONSTANT R18, desc[UR16][R18.64+0x6a] ;  /* 0x00006a1012127981 */ /* 0x000ee8000c1e9500 */
[----:B------:R1:W3:Y:S01]  /*31f0*/  LDG.E.U16.CONSTANT R19, desc[UR16][R44.64+0x6c] ;  /* 0x00006c102c137981 */ /* 0x0002e2000c1e9500 */
[----:B0-----:R-:W-:-:S02]  /*3200*/  HADD2.F32 R42, -RZ, R12.H0_H0 ;  /* 0x2000000cff2a7230 */ /* 0x001fc40000004100 */
[----:B--2---:R-:W-:-:S05]  /*3210*/  HADD2.F32 R39, -RZ, R39.H0_H0 ;  /* 0x20000027ff277230 */ /* 0x004fca0000004100 */
[----:B------:R-:W-:Y:S01]  /*3220*/  FFMA R39, R39, R42, RZ ;  /* 0x0000002a27277223 */ /* 0x000fe200000000ff */
[----:B------:R-:W-:Y:S02]  /*3230*/  HADD2.F32 R42, -RZ, R12.H1_H1 ;  /* 0x3000000cff2a7230 */ /* 0x000fe40000004100 */
[----:B----4-:R-:W-:Y:S02]  /*3240*/  HADD2.F32 R12, -RZ, R30.H0_H0 ;  /* 0x2000001eff0c7230 */ /* 0x010fe40000004100 */
[----:B------:R-:W-:Y:S02]  /*3250*/  HADD2.F32 R30, -RZ, R13.H0_H0 ;  /* 0x2000000dff1e7230 */ /* 0x000fe40000004100 */
[----:B-----5:R-:W-:Y:S02]  /*3260*/  HADD2.F32 R17, -RZ, R17.H0_H0 ;  /* 0x20000011ff117230 */ /* 0x020fe40000004100 */
[----:B------:R-:W-:-:S04]  /*3270*/  FFMA R12, R12, R42, R39 ;  /* 0x0000002a0c0c7223 */ /* 0x000fc80000000027 */
[----:B------:R-:W-:Y:S01]  /*3280*/  FFMA R12, R17, R30, R12 ;  /* 0x0000001e110c7223 */ /* 0x000fe2000000000c */
[----:B------:R-:W-:Y:S02]  /*3290*/  HADD2.F32 R17, -RZ, R13.H1_H1 ;  /* 0x3000000dff117230 */ /* 0x000fe40000004100 */
[----:B---3--:R-:W-:Y:S01]  /*32a0*/  HADD2.F32 R13, -RZ, R16.H0_H0 ;  /* 0x20000010ff0d7230 */ /* 0x008fe20000004100 */
[----:B------:R-:W-:-:S04]  /*32b0*/  MOV R16, UR10 ;  /* 0x0000000a00107c02 */ /* 0x000fc80008000f00 */
[----:B------:R-:W-:Y:S01]  /*32c0*/  FFMA R42, R13, R17, R12 ;  /* 0x000000110d2a7223 */ /* 0x000fe2000000000c */
[----:B------:R-:W-:Y:S02]  /*32d0*/  MOV R17, UR11 ;  /* 0x0000000b00117c02 */ /* 0x000fe40008000f00 */
[----:B------:R-:W-:Y:S02]  /*32e0*/  MOV R12, UR10 ;  /* 0x0000000a000c7c02 */ /* 0x000fe40008000f00 */
[----:B------:R-:W-:Y:S01]  /*32f0*/  MOV R13, UR11 ;  /* 0x0000000b000d7c02 */ /* 0x000fe20008000f00 */
[----:B------:R0:W2:Y:S01]  /*3300*/  LDG.E.U16.CONSTANT R30, desc[UR16][R16.64+0x6e] ;  /* 0x00006e10101e7981 */ /* 0x0000a2000c1e9500 */
[----:B-1----:R-:W-:Y:S02]  /*3310*/  HADD2.F32 R45, -RZ, R40.H0_H0 ;  /* 0x20000028ff2d7230 */ /* 0x002fe40000004100 */
[--C-:B------:R-:W-:Y:S01]  /*3320*/  HADD2.F32 R40, -RZ, R14.reuse.H0_H0 ;  /* 0x2000000eff287230 */ /* 0x100fe20000004100 */
[----:B------:R-:W3:Y:S04]  /*3330*/  LDG.E.U16.CONSTANT R39, desc[UR16][R12.64+0x70] ;  /* 0x000070100c277981 */ /* 0x000ee8000c1e9500 */
[----:B------:R-:W-:Y:S01]  /*3340*/  FFMA R42, R45, R40, R42 ;  /* 0x000000282d2a7223 */ /* 0x000fe2000000002a */
[----:B------:R-:W-:Y:S01]  /*3350*/  MOV R45, UR11 ;  /* 0x0000000b002d7c02 */ /* 0x000fe20008000f00 */
[----:B------:R2:W4:Y:S04]  /*3360*/  LDG.E.U16.CONSTANT R40, desc[UR16][R12.64+0x72] ;  /* 0x000072100c287981 */ /* 0x000528000c1e9500 */
[----:B------:R-:W5:Y:S01]  /*3370*/  LDG.E.U16.CONSTANT R44, desc[UR16][R44.64+0x74] ;  /* 0x000074102c2c7981 */ /* 0x000f62000c1e9500 */
[----:B------:R-:W-:-:S02]  /*3380*/  HADD2.F32 R14, -RZ, R14.H1_H1 ;  /* 0x3000000eff0e7230 */ /* 0x000fc40000004100 */
[----:B------:R-:W-:Y:S02]  /*3390*/  HADD2.F32 R18, -RZ, R18.H0_H0 ;  /* 0x20000012ff127230 */ /* 0x000fe40000004100 */
[----:B0-----:R-:W-:Y:S02]  /*33a0*/  HADD2.F32 R16, -RZ, R15.H0_H0 ;  /* 0x2000000fff107230 */ /* 0x001fe40000004100 */
[----:B------:R-:W-:Y:S02]  /*33b0*/  HADD2.F32 R19, -RZ, R19.H0_H0 ;  /* 0x20000013ff137230 */ /* 0x000fe40000004100 */
[----:B------:R-:W-:-:S04]  /*33c0*/  FFMA R14, R18, R14, R42 ;  /* 0x0000000e120e7223 */ /* 0x000fc8000000002a */
[----:B------:R-:W-:Y:S02]  /*33d0*/  FFMA R14, R19, R16, R14 ;  /* 0x00000010130e7223 */ /* 0x000fe4000000000e */
[----:B------:R-:W0:Y:S01]  /*33e0*/  LDS.128 R16, [R0+0x10] ;  /* 0x0000100000107984 */ /* 0x000e220000000c00 */
[----:B------:R-:W-:Y:S02]  /*33f0*/  HADD2.F32 R15, -RZ, R15.H1_H1 ;  /* 0x3000000fff0f7230 */ /* 0x000fe40000004100 */
[----:B--2---:R-:W-:Y:S02]  /*3400*/  HADD2.F32 R13, -RZ, R30.H0_H0 ;  /* 0x2000001eff0d7230 */ /* 0x004fe40000004100 */
[----:B---3--:R-:W-:-:S03]  /*3410*/  HADD2.F32 R12, -RZ, R39.H0_H0 ;  /* 0x20000027ff0c7230 */ /* 0x008fc60000004100 */
[----:B------:R-:W-:Y:S01]  /*3420*/  FFMA R13, R13, R15, R14 ;  /* 0x0000000f0d0d7223 */ /* 0x000fe2000000000e */
[--C-:B0-----:R-:W-:Y:S02]  /*3430*/  HADD2.F32 R14, -RZ, R16.reuse.H0_H0 ;  /* 0x20000010ff0e7230 */ /* 0x101fe40000004100 */
[----:B------:R-:W-:Y:S02]  /*3440*/  HADD2.F32 R30, -RZ, R16.H1_H1 ;  /* 0x30000010ff1e7230 */ /* 0x000fe40000004100 */
[----:B----4-:R-:W-:Y:S02]  /*3450*/  HADD2.F32 R15, -RZ, R40.H0_H0 ;  /* 0x20000028ff0f7230 */ /* 0x010fe40000004100 */
[----:B------:R-:W-:Y:S01]  /*3460*/  FFMA R14, R12, R14, R13 ;  /* 0x0000000e0c0e7223 */ /* 0x000fe2000000000d */
[----:B------:R-:W-:Y:S02]  /*3470*/  MOV R12, UR10 ;  /* 0x0000000a000c7c02 */ /* 0x000fe40008000f00 */
[----:B------:R-:W-:Y:S01]  /*3480*/  MOV R13, UR11 ;  /* 0x0000000b000d7c02 */ /* 0x000fe20008000f00 */
[----:B------:R-:W-:Y:S01]  /*3490*/  FFMA R30, R15, R30, R14 ;  /* 0x0000001e0f1e7223 */ /* 0x000fe2000000000e */
[----:B------:R-:W-:-:S02]  /*34a0*/  HADD2.F32 R14, -RZ, R17.H0_H0 ;  /* 0x20000011ff0e7230 */ /* 0x000fc40000004100 */
[----:B-----5:R-:W-:Y:S01]  /*34b0*/  HADD2.F32 R15, -RZ, R44.H0_H0 ;  /* 0x2000002cff0f7230 */ /* 0x020fe20000004100 */
[----:B------:R-:W2:Y:S01]  /*34c0*/  LDG.E.U16.CONSTANT R16, desc[UR16][R12.64+0x76] ;  /* 0x000076100c107981 */ /* 0x000ea2000c1e9500 */
[----:B------:R-:W-:-:S03]  /*34d0*/  MOV R44, UR10 ;  /* 0x0000000a002c7c02 */ /* 0x000fc60008000f00 */
[----:B------:R-:W-:Y:S01]  /*34e0*/  FFMA R30, R15, R14, R30 ;  /* 0x0000000e0f1e7223 */ /* 0x000fe2000000001e */
[----:B------:R-:W-:Y:S01]  /*34f0*/  MOV R14, UR10 ;  /* 0x0000000a000e7c02 */ /* 0x000fe20008000f00 */
[----:B------:R-:W3:Y:S01]  /*3500*/  LDG.E.U16.CONSTANT R39, desc[UR16][R12.64+0x7c] ;  /* 0x00007c100c277981 */ /* 0x000ee2000c1e9500 */
[----:B------:R-:W-:-:S03]  /*3510*/  MOV R15, UR11 ;  /* 0x0000000b000f7c02 */ /* 0x000fc60008000f00 */
[----:B------:R-:W4:Y:S04]  /*3520*/  LDG.E.U16.CONSTANT R44, desc[UR16][R44.64+0x78] ;  /* 0x000078102c2c7981 */ /* 0x000f28000c1e9500 */
[----:B------:R-:W5:Y:S04]  /*3530*/  LDG.E.U16.CONSTANT R14, desc[UR16][R14.64+0x7a] ;  /* 0x00007a100e0e7981 */ /* 0x000f68000c1e9500 */
[----:B------:R3:W3:Y:S01]  /*3540*/  LDG.E.U16.CONSTANT R40, desc[UR16][R12.64+0x7e] ;  /* 0x00007e100c287981 */ /* 0x0006e2000c1e9500 */
[----:B------:R-:W-:Y:S02]  /*3550*/  HADD2.F32 R42, -RZ, R17.H1_H1 ;  /* 0x30000011ff2a7230 */ /* 0x000fe40000004100 */
[----:B--2---:R-:W-:-:S05]  /*3560*/  HADD2.F32 R17, -RZ, R16.H0_H0 ;  /* 0x20000010ff117230 */ /* 0x004fca0000004100 */
[----:B------:R-:W-:Y:S01]  /*3570*/  FFMA R17, R17, R42, R30 ;  /* 0x0000002a11117223 */ /* 0x000fe2000000001e */
[----:B------:R-:W-:Y:S02]  /*3580*/  HADD2.F32 R30, -RZ, R18.H0_H0 ;  /* 0x20000012ff1e7230 */ /* 0x000fe40000004100 */
[----:B----4-:R-:W-:Y:S02]  /*3590*/  HADD2.F32 R16, -RZ, R44.H0_H0 ;  /* 0x2000002cff107230 */ /* 0x010fe40000004100 */
[----:B------:R-:W-:Y:S02]  /*35a0*/  HADD2.F32 R18, -RZ, R18.H1_H1 ;  /* 0x30000012ff127230 */ /* 0x000fe40000004100 */
[----:B-----5:R-:W-:Y:S02]  /*35b0*/  HADD2.F32 R15, -RZ, R14.H0_H0 ;  /* 0x2000000eff0f7230 */ /* 0x020fe40000004100 */
[----:B------:R-:W-:Y:S01]  /*35c0*/  FFMA R16, R16, R30, R17 ;  /* 0x0000001e10107223 */ /* 0x000fe20000000011 */
[----:B------:R-:W-:-:S02]  /*35d0*/  HADD2.F32 R14, -RZ, R19.H0_H0 ;  /* 0x20000013ff0e7230 */ /* 0x000fc40000004100 */
[----:B---3--:R-:W-:Y:S02]  /*35e0*/  HADD2.F32 R12, -RZ, R39.H0_H0 ;  /* 0x20000027ff0c7230 */ /* 0x008fe40000004100 */
[----:B------:R-:W-:Y:S01]  /*35f0*/  FFMA R15, R15, R18, R16 ;  /* 0x000000120f0f7223 */ /* 0x000fe20000000010 */
[----:B------:R-:W-:Y:S02]  /*3600*/  HADD2.F32 R19, -RZ, R19.H1_H1 ;  /* 0x30000013ff137230 */ /* 0x000fe40000004100 */
[----:B------:R-:W-:Y:S02]  /*3610*/  HADD2.F32 R13, -RZ, R40.H0_H0 ;  /* 0x20000028ff0d7230 */ /* 0x000fe40000004100 */
[----:B------:R-:W-:-:S04]  /*3620*/  FFMA R12, R12, R14, R15 ;  /* 0x0000000e0c0c7223 */ /* 0x000fc8000000000f */
[----:B------:R-:W-:-:S04]  /*3630*/  FFMA R12, R13, R19, R12 ;  /* 0x000000130d0c7223 */ /* 0x000fc8000000000c */
[----:B------:R-:W-:-:S07]  /*3640*/  FMUL R17, R12, UR13 ;  /* 0x0000000d0c117c20 */ /* 0x000fce0008400000 */
.L_x_30:
[----:B------:R-:W-:-:S03]  /*3650*/  UMOV UR13, 0xffffffff ;  /* 0xffffffff000d7882 */ /* 0x000fc60000000000 */
[----:B------:R-:W-:Y:S05]  /*3660*/  BRA.DIV UR13, `(.L_x_31) ;  /* 0x000001660d4c7947 */ /* 0x000fea000b800000 */
[----:B------:R-:W1:Y:S01]  /*3670*/  SHFL.BFLY PT, R16, R17, 0x10, 0x1f ;  /* 0x0e001f0011107f89 */ /* 0x000e6200000e0000 */
[----:B------:R-:W-:Y:S02]  /*3680*/  ISETP.GE.OR P1, PT, R43, R38, P1 ;  /* 0x000000262b00720c */ /* 0x000fe40000f26670 */
[----:B------:R-:W-:Y:S02]  /*3690*/  PLOP3.LUT P0, PT, PT, PT, PT, 0x80, 0x8 ;  /* 0x000000000008781c */ /* 0x000fe40003f0f070 */
[----:B-1----:R-:W-:-:S05]  /*36a0*/  FMNMX R15, R16, R17, !PT ;  /* 0x00000011100f7209 */ /* 0x002fca0007800000 */
[----:B------:R-:W1:Y:S02]  /*36b0*/  SHFL.BFLY PT, R16, R15, 0x8, 0x1f ;  /* 0x0d001f000f107f89 */ /* 0x000e6400000e0000 */
[----:B-1----:R-:W-:Y:S01]  /*36c0*/  FMNMX R19, R15, R16, !PT ;  /* 0x000000100f137209 */ /* 0x002fe20007800000 */
        /* <DEDUP_REMOVED lines=24> */
.L_x_213:
        /* <DEDUP_REMOVED lines=18> */
[----:B------:R-:W0:Y:S01]  /*3970*/  @P4 MUFU.EX2 R12, R18 ;  /* 0x00000012000c4308 */ /* 0x000e220000000800 */
[----:B------:R-:W-:-:S07]  /*3980*/  @!P1 FMUL R4, R4, 0.5 ;  /* 0x3f00000004049820 */ /* 0x000fce0000400000 */
[----:B------:R2:W3:Y:S01]  /*3990*/  @P3 MUFU.EX2 R14, R4 ;  /* 0x00000004000e3308 */ /* 0x0004e20000000800 */
[----:B0-----:R-:W-:Y:S01]  /*39a0*/  @!P0 FMUL R12, R12, R12 ;  /* 0x0000000c0c0c8220 */ /* 0x001fe20000400000 */
[----:B--2---:R-:W-:-:S04]  /*39b0*/  MOV R4, R13 ;  /* 0x0000000d00047202 */ /* 0x004fc80000000f00 */
[----:B------:R-:W-:Y:S02]  /*39c0*/  @P4 MOV R15, R12 ;  /* 0x0000000c000f4202 */ /* 0x000fe40000000f00 */
[----:B------:R-:W-:Y:S01]  /*39d0*/  MOV R12, RZ ;  /* 0x000000ff000c7202 */ /* 0x000fe20000000f00 */
[----:B---3--:R-:W-:-:S05]  /*39e0*/  @!P1 FMUL R14, R14, R14 ;  /* 0x0000000e0e0e9220 */ /* 0x008fca0000400000 */
[----:B------:R-:W-:Y:S01]  /*39f0*/  @P3 MOV R12, R14 ;  /* 0x0000000e000c3202 */ /* 0x000fe20000000f00 */
[----:B------:R-:W-:Y:S01]  /*3a00*/  FMUL R14, R16, R15 ;  /* 0x0000000f100e7220 */ /* 0x000fe20000400000 */
[----:B-1----:R-:W-:Y:S02]  /*3a10*/  @!P2 LEA R16, R30, R17, 0x18 ;  /* 0x000000111e10a211 */ /* 0x002fe400078ec0ff */
[----:B------:R-:W-:Y:S01]  /*3a20*/  MOV R30, R31 ;  /* 0x0000001f001e7202 */ /* 0x000fe20000000f00 */
[----:B------:R-:W-:Y:S01]  /*3a30*/  FFMA R3, R3, R12, R14 ;  /* 0x0000000c03037223 */ /* 0x000fe2000000000e */
[----:B------:R-:W-:Y:S01]  /*3a40*/  MOV R31, R32 ;  /* 0x00000020001f7202 */ /* 0x000fe20000000f00 */
[----:B------:R0:W-:Y:S01]  /*3a50*/  @!P2 STS [R16+0x80c], R13 ;  /* 0x00080c0d1000a388 */ /* 0x0001e20000000800 */
[----:B------:R-:W-:-:S03]  /*3a60*/  MOV R32, R41 ;  /* 0x0000002900207202 */ /* 0x000fc60000000f00 */
[----:B------:R0:W-:Y:S04]  /*3a70*/  @!P2 STS [R16+0x82c], R12 ;  /* 0x00082c0c1000a388 */ /* 0x0001e80000000800 */
[----:B------:R0:W-:Y:S02]  /*3a80*/  @!P2 STS [R16+0x81c], R3 ;  /* 0x00081c031000a388 */ /* 0x0001e40000000800 */
.L_x_23:
[----:B01----:R-:W-:Y:S01]  /*3a90*/  SHF.R.U32.HI R12, RZ, 0x5, R33 ;  /* 0x00000005ff0c7819 */ /* 0x003fe20000011621 */
[----:B------:R-:W-:Y:S05]  /*3aa0*/  WARPSYNC.ALL ;  /* 0x0000000000007948 */ /* 0x000fea0003800000 */
[----:B------:R-:W-:Y:S01]  /*3ab0*/  BAR.SYNC.DEFER_BLOCKING 0x0 ;  /* 0x0000000000007b1d */ /* 0x000fe20000010000 */
[----:B------:R-:W-:-:S05]  /*3ac0*/  ISETP.NE.AND P0, PT, R12, 0x1, PT ;  /* 0x000000010c00780c */ /* 0x000fca0003f05270 */
[----:B------:R-:W-:Y:S08]  /*3ad0*/  BSSY.RECONVERGENT B0, `(.L_x_32) ;  /* 0x00014e8000007945 */ /* 0x000ff00003800200 */
[----:B------:R-:W-:Y:S05]  /*3ae0*/  @P0 BRA `(.L_x_33) ;  /* 0x0000014c00980947 */ /* 0x000fea0003800000 */
[----:B--2-4-:R-:W0:Y:S01]  /*3af0*/  LDS R13, [R27+0x820] ;  /* 0x000820001b0d7984 */ /* 0x014e220000000800 */
[----:B------:R-:W1:Y:S01]  /*3b00*/  LDC R15, c[0x0][0x3a4] ;  /* 0x0000e900ff0f7b82 */ /* 0x000e620000000800 */
[----:B------:R-:W-:Y:S01]  /*3b10*/  LOP3.LUT R33, R33, 0x1f, RZ, 0xc0, !PT ;  /* 0x0000001f21217812 */ /* 0x000fe200078ec0ff */
[----:B------:R-:W-:Y:S01]  /*3b20*/  BSSY.RECONVERGENT B1, `(.L_x_34) ;  /* 0x0000059000017945 */ /* 0x000fe20003800200 */
[----:B------:R-:W2:Y:S02]  /*3b30*/  LDS R12, [R27+0x828] ;  /* 0x000828001b0c7984 */ /* 0x000ea40000000800 */
[----:B------:R-:W-:Y:S02]  /*3b40*/  SHF.R.U32.HI R33, RZ, 0x4, R33 ;  /* 0x00000004ff217819 */ /* 0x000fe40000011621 */
[----:B------:R-:W4:Y:S02]  /*3b50*/  LDS.U16 R14, [R2+0x400] ;  /* 0x00040000020e7984 */ /* 0x000f240000000400 */
[----:B------:R-:W-:-:S04]  /*3b60*/  IADD3 R16, PT, PT, R33, UR15, RZ ;  /* 0x0000000f21107c10 */ /* 0x000fc8000fffe0ff */
[-C--:B-1----:R-:W-:Y:S02]  /*3b70*/  ISETP.GE.AND P0, PT, R16, R15.reuse, PT ;  /* 0x0000000f1000720c */ /* 0x082fe40003f06270 */
[----:B------:R-:W-:Y:S01]  /*3b80*/  ISETP.GE.AND P1, PT, R24, R15, PT ;  /* 0x0000000f1800720c */ /* 0x000fe20003f26270 */
[----:B0-----:R-:W-:Y:S01]  /*3b90*/  FMUL R26, R26, R13 ;  /* 0x0000000d1a1a7220 */ /* 0x001fe20000400000 */
[----:B--2---:R-:W-:Y:S01]  /*3ba0*/  FMUL R25, R25, R12 ;  /* 0x0000000c19197220 */ /* 0x004fe20000400000 */
[----:B----4-:R-:W-:-:S08]  /*3bb0*/  HADD2.F32 R33, -RZ, R14.H0_H0 ;  /* 0x2000000eff217230 */ /* 0x010fd00000004100 */
[----:B------:R-:W-:Y:S05]  /*3bc0*/  @P0 BRA `(.L_x_35) ;  /* 0x0000000400380947 */ /* 0x000fea0003800000 */
[----:B------:R-:W2:Y:S01]  /*3bd0*/  LDG.E.U16.CONSTANT R16, desc[UR16][R36.64] ;  /* 0x0000001024107981 */ /* 0x000ea2000c1e9500 */
[----:B------:R-:W0:Y:S03]  /*3be0*/  S2UR UR14, SR_CgaCtaId ;  /* 0x00000000000e79c3 */ /* 0x000e260000008800 */
[----:B------:R-:W4:Y:S01]  /*3bf0*/  LDG.E.U16.CONSTANT R43, desc[UR16][R36.64+0x2] ;  /* 0x00000210242b7981 */ /* 0x000f22000c1e9500 */
[----:B------:R-:W-:-:S03]  /*3c00*/  UMOV UR13, 0x400 ;  /* 0x00000400000d7882 */ /* 0x000fc60000000000 */
[----:B---3--:R-:W3:Y:S04]  /*3c10*/  LDG.E.U16.CONSTANT R18, desc[UR16][R36.64+0x4] ;  /* 0x0000041024127981 */ /* 0x008ee8000c1e9500 */
[----:B------:R-:W5:Y:S04]  /*3c20*/  LDG.E.U16.CONSTANT R17, desc[UR16][R36.64+0x6] ;  /* 0x0000061024117981 */ /* 0x000f68000c1e9500 */
[----:B------:R-:W5:Y:S04]  /*3c30*/  LDG.E.U16.CONSTANT R41, desc[UR16][R36.64+0x8] ;  /* 0x0000081024297981 */ /* 0x000f68000c1e9500 */
[----:B------:R-:W5:Y:S04]  /*3c40*/  LDG.E.U16.CONSTANT R42, desc[UR16][R36.64+0xa] ;  /* 0x00000a10242a7981 */ /* 0x000f68000c1e9500 */
[----:B------:R-:W5:Y:S01]  /*3c50*/  LDG.E.U16.CONSTANT R39, desc[UR16][R36.64+0xc] ;  /* 0x00000c1024277981 */ /* 0x000f62000c1e9500 */
[----:B0-----:R-:W-:-:S03]  /*3c60*/  ULEA UR13, UR14, UR13, 0x18 ;  /* 0x0000000d0e0d7291 */ /* 0x001fc6000f8ec0ff */
[----:B------:R-:W5:Y:S04]  /*3c70*/  LDG.E.U16.CONSTANT R38, desc[UR16][R36.64+0xe] ;  /* 0x00000e1024267981 */ /* 0x000f68000c1e9500 */
[----:B------:R-:W5:Y:S04]  /*3c80*/  LDG.E.U16.CONSTANT R40, desc[UR16][R36.64+0x10] ;  /* 0x0000101024287981 */ /* 0x000f68000c1e9500 */
[----:B------:R-:W0:Y:S02]  /*3c90*/  LDS.128 R12, [UR13] ;  /* 0x0000000dff0c7984 */ /* 0x000e240008000c00 */
[----:B0-----:R-:W-:-:S02]  /*3ca0*/  HADD2.F32 R19, -RZ, R12.H0_H0 ;  /* 0x2000000cff137230 */ /* 0x001fc40000004100 */
[----:B------:R-:W-:Y:S02]  /*3cb0*/  HADD2.F32 R12, -RZ, R12.H1_H1 ;  /* 0x3000000cff0c7230 */ /* 0x000fe40000004100 */
[----:B--2---:R-:W-:Y:S02]  /*3cc0*/  HADD2.F32 R16, -RZ, R16.H0_H0 ;  /* 0x20000010ff107230 */ /* 0x004fe40000004100 */
[----:B----4-:R-:W-:-:S03]  /*3cd0*/  HADD2.F32 R43, -RZ, R43.H0_H0 ;  /* 0x2000002bff2b7230 */ /* 0x010fc60000004100 */
[----:B------:R-:W-:Y:S01]  /*3ce0*/  FFMA R16, R16, R19, RZ ;  /* 0x0000001310107223 */ /* 0x000fe200000000ff */
[----:B---3--:R-:W-:-:S03]  /*3cf0*/  HADD2.F32 R19, -RZ, R18.H0_H0 ;  /* 0x20000012ff137230 */ /* 0x008fc60000004100 */
[----:B------:R-:W-:Y:S01]  /*3d00*/  FFMA R12, R43, R12, R16 ;  /* 0x0000000c2b0c7223 */ /* 0x000fe20000000010 */
[----:B------:R-:W-:Y:S02]  /*3d10*/  HADD2.F32 R16, -RZ, R13.H0_H0 ;  /* 0x2000000dff107230 */ /* 0x000fe40000004100 */
[----:B-----5:R-:W-:Y:S02]  /*3d20*/  HADD2.F32 R17, -RZ, R17.H0_H0 ;  /* 0x20000011ff117230 */ /* 0x020fe40000004100 */
[----:B------:R-:W-:Y:S02]  /*3d30*/  HADD2.F32 R13, -RZ, R13.H1_H1 ;  /* 0x3000000dff0d7230 */ /* 0x000fe40000004100 */
[----:B------:R-:W-:-:S04]  /*3d40*/  FFMA R12, R19, R16, R12 ;  /* 0x00000010130c7223 */ /* 0x000fc8000000000c */
[----:B------:R-:W-:Y:S02]  /*3d50*/  FFMA R12, R17, R13, R12 ;  /* 0x0000000d110c7223 */ /* 0x000fe4000000000c */
[----:B------:R-:W0:Y:S01]  /*3d60*/  LDS.128 R16, [UR13+0x10] ;  /* 0x0000100dff107984 */ /* 0x000e220008000c00 */
[----:B------:R-:W-:Y:S01]  /*3d70*/  HADD2.F32 R41, -RZ, R41.H0_H0 ;  /* 0x20000029ff297230 */ /* 0x000fe20000004100 */
[----:B------:R-:W1:Y:S01]  /*3d80*/  LDCU UR13, c[0x0][0x3a8] ;  /* 0x00007500ff0d77ac */ /* 0x000e620008000800 */
[--C-:B------:R-:W-:Y:S02]  /*3d90*/  HADD2.F32 R13, -RZ, R14.reuse.H0_H0 ;  /* 0x2000000eff0d7230 */ /* 0x100fe40000004100 */
[----:B------:R-:W-:-:S03]  /*3da0*/  HADD2.F32 R14, -RZ, R14.H1_H1 ;  /* 0x3000000eff0e7230 */ /* 0x000fc60000004100 */
[----:B------:R-:W-:Y:S01]  /*3db0*/  FFMA R12, R41, R13, R12 ;  /* 0x0000000d290c7223 */ /* 0x000fe2000000000c */
[----:B------:R-:W-:-:S05]  /*3dc0*/  HADD2.F32 R13, -RZ, R42.H0_H0 ;  /* 0x2000002aff0d7230 */ /* 0x000fca0000004100 */
[----:B------:R-:W-:Y:S02]  /*3dd0*/  FFMA R13, R13, R14, R12 ;  /* 0x0000000e0d0d7223 */ /* 0x000fe4000000000c */
[----:B------:R-:W2:Y:S01]  /*3de0*/  LDG.E.U16.CONSTANT R12, desc[UR16][R36.64+0x12] ;  /* 0x00001210240c7981 */ /* 0x000ea2000c1e9500 */
[----:B------:R-:W-:Y:S02]  /*3df0*/  HADD2.F32 R14, -RZ, R39.H0_H0 ;  /* 0x20000027ff0e7230 */ /* 0x000fe40000004100 */
[--C-:B------:R-:W-:Y:S02]  /*3e00*/  HADD2.F32 R39, -RZ, R15.reuse.H0_H0 ;  /* 0x2000000fff277230 */ /* 0x100fe40000004100 */
[----:B------:R-:W-:-:S03]  /*3e10*/  HADD2.F32 R15, -RZ, R15.H1_H1 ;  /* 0x3000000fff0f7230 */ /* 0x000fc60000004100 */
[----:B------:R-:W-:Y:S02]  /*3e20*/  FFMA R39, R14, R39, R13 ;  /* 0x000000270e277223 */ /* 0x000fe4000000000d */
[----:B------:R-:W3:Y:S01]  /*3e30*/  LDG.E.U16.CONSTANT R13, desc[UR16][R36.64+0x14] ;  /* 0x00001410240d7981 */ /* 0x000ee2000c1e9500 */
[----:B------:R-:W-:-:S03]  /*3e40*/  HADD2.F32 R38, -RZ, R38.H0_H0 ;  /* 0x20000026ff267230 */ /* 0x000fc60000004100 */
[----:B------:R-:W4:Y:S02]  /*3e50*/  LDG.E.U16.CONSTANT R14, desc[UR16][R36.64+0x16] ;  /* 0x00001610240e7981 */ /* 0x000f24000c1e9500 */
[----:B------:R-:W-:Y:S01]  /*3e60*/  FFMA R38, R38, R15, R39 ;  /* 0x0000000f26267223 */ /* 0x000fe20000000027 */
[----:B------:R-:W-:Y:S01]  /*3e70*/  HADD2.F32 R39, -RZ, R40.H0_H0 ;  /* 0x20000028ff277230 */ /* 0x000fe20000004100 */
[----:B------:R-:W5:Y:S01]  /*3e80*/  LDG.E.U16.CONSTANT R15, desc[UR16][R36.64+0x18] ;  /* 0x00001810240f7981 */ /* 0x000f62000c1e9500 */
[----:B0-----:R-:W-:-:S05]  /*3e90*/  HADD2.F32 R40, -RZ, R16.H0_H0 ;  /* 0x20000010ff287230 */ /* 0x001fca0000004100 */
[----:B------:R-:W-:Y:S02]  /*3ea0*/  FFMA R41, R39, R40, R38 ;  /* 0x0000002827297223 */ /* 0x000fe40000000026 */
[----:B------:R-:W5:Y:S04]  /*3eb0*/  LDG.E.U16.CONSTANT R40, desc[UR16][R36.64+0x1a] ;  /* 0x00001a1024287981 */ /* 0x000f68000c1e9500 */
[----:B------:R-:W5:Y:S04]  /*3ec0*/  LDG.E.U16.CONSTANT R39, desc[UR16][R36.64+0x1c] ;  /* 0x00001c1024277981 */ /* 0x000f68000c1e9500 */
[----:B------:R-:W5:Y:S01]  /*3ed0*/  LDG.E.U16.CONSTANT R38, desc[UR16][R36.64+0x1e] ;  /* 0x00001e1024267981 */ /* 0x000f62000c1e9500 */
[----:B------:R-:W-:-:S02]  /*3ee0*/  HADD2.F32 R16, -RZ, R16.H1_H1 ;  /* 0x30000010ff107230 */ /* 0x000fc40000004100 */
[----:B--2---:R-:W-:-:S05]  /*3ef0*/  HADD2.F32 R12, -RZ, R12.H0_H0 ;  /* 0x2000000cff0c7230 */ /* 0x004fca0000004100 */
[----:B------:R-:W-:Y:S02]  /*3f00*/  FFMA R16, R12, R16, R41 ;  /* 0x000000100c107223 */ /* 0x000fe40000000029 */
[----:B------:R-:W1:Y:S01]  /*3f10*/  LDS R12, [R27+0x800] ;  /* 0x000800001b0c7984 */ /* 0x000e620000000800 */
[----:B------:R-:W-:Y:S02]  /*3f20*/  HADD2.F32 R41, -RZ, R17.H0_H0 ;  /* 0x20000011ff297230 */ /* 0x000fe40000004100 */
[----:B---3--:R-:W-:Y:S02]  /*3f30*/  HADD2.F32 R13, -RZ, R13.H0_H0 ;  /* 0x2000000dff0d7230 */ /* 0x008fe40000004100 */
[----:B------:R-:W-:Y:S02]  /*3f40*/  HADD2.F32 R17, -RZ, R17.H1_H1 ;  /* 0x30000011ff117230 */ /* 0x000fe40000004100 */
[----:B----4-:R-:W-:Y:S02]  /*3f50*/  HADD2.F32 R14, -RZ, R14.H0_H0 ;  /* 0x2000000eff0e7230 */ /* 0x010fe40000004100 */
[----:B------:R-:W-:-:S04]  /*3f60*/  FFMA R13, R13, R41, R16 ;  /* 0x000000290d0d7223 */ /* 0x000fc80000000010 */
[----:B------:R-:W-:Y:S01]  /*3f70*/  FFMA R13, R14, R17, R13 ;  /* 0x000000110e0d7223 */ /* 0x000fe2000000000d */
[----:B-----5:R-:W-:Y:S02]  /*3f80*/  HADD2.F32 R14, -RZ, R15.H0_H0 ;  /* 0x2000000fff0e7230 */ /* 0x020fe40000004100 */
[--C-:B------:R-:W-:Y:S02]  /*3f90*/  HADD2.F32 R15, -RZ, R18.reuse.H0_H0 ;  /* 0x20000012ff0f7230 */ /* 0x100fe40000004100 */
[----:B------:R-:W-:-:S03]  /*3fa0*/  HADD2.F32 R18, -RZ, R18.H1_H1 ;  /* 0x30000012ff127230 */ /* 0x000fc60000004100 */
[----:B------:R-:W-:Y:S01]  /*3fb0*/  FFMA R13, R14, R15, R13 ;  /* 0x0000000f0e0d7223 */ /* 0x000fe2000000000d */
[----:B------:R-:W-:Y:S02]  /*3fc0*/  HADD2.F32 R40, -RZ, R40.H0_H0 ;  /* 0x20000028ff287230 */ /* 0x000fe40000004100 */
[----:B------:R-:W-:Y:S02]  /*3fd0*/  HADD2.F32 R15, -RZ, R19.H0_H0 ;  /* 0x20000013ff0f7230 */ /* 0x000fe40000004100 */
[----:B------:R-:W-:Y:S02]  /*3fe0*/  HADD2.F32 R14, -RZ, R39.H0_H0 ;  /* 0x20000027ff0e7230 */ /* 0x000fe40000004100 */
[----:B------:R-:W-:Y:S01]  /*3ff0*/  FFMA R13, R40, R18, R13 ;  /* 0x00000012280d7223 */ /* 0x000fe2000000000d */
[----:B------:R-:W-:Y:S02]  /*4000*/  HADD2.F32 R19, -RZ, R19.H1_H1 ;  /* 0x30000013ff137230 */ /* 0x000fe40000004100 */
[----:B------:R-:W-:-:S02]  /*4010*/  HADD2.F32 R38, -RZ, R38.H0_H0 ;  /* 0x20000026ff267230 */ /* 0x000fc40000004100 */
[----:B------:R-:W-:-:S04]  /*4020*/  FFMA R13, R14, R15, R13 ;  /* 0x0000000f0e0d7223 */ /* 0x000fc8000000000d */
[----:B------:R-:W-:-:S04]  /*4030*/  FFMA R13, R38, R19, R13 ;  /* 0x00000013260d7223 */ /* 0x000fc8000000000d */
[----:B-1----:R-:W-:-:S04]  /*4040*/  FFMA R12, R13, UR13, -R12 ;  /* 0x0000000d0d0c7c23 */ /* 0x002fc8000800080c */
[----:B------:R-:W-:-:S05]  /*4050*/  FMUL R12, R12, 1.4426950216293334961 ;  /* 0x3fb8aa3b0c0c7820 */ /* 0x000fca0000400000 */
[----:B------:R-:W-:-:S13]  /*4060*/  FSETP.GEU.AND P2, PT, R12, -126, PT ;  /* 0xc2fc00000c00780b */ /* 0x000fda0003f4e000 */
[----:B------:R-:W-:-:S04]  /*4070*/  @!P2 FMUL R12, R12, 0.5 ;  /* 0x3f0000000c0ca820 */ /* 0x000fc80000400000 */
[----:B------:R-:W0:Y:S02]  /*4080*/  MUFU.EX2 R13, R12 ;  /* 0x0000000c000d7308 */ /* 0x000e240000000800 */
[----:B0-----:R-:W-:-:S04]  /*4090*/  @!P2 FMUL R13, R13, R13 ;  /* 0x0000000d0d0da220 */ /* 0x001fc80000400000 */
[----:B------:R-:W-:-:S07]  /*40a0*/  FFMA R26, R33, R13, R26 ;  /* 0x0000000d211a7223 */ /* 0x000fce000000001a */
.L_x_35:
[----:B------:R-:W-:Y:S05]  /*40b0*/  BSYNC.RECONVERGENT B1 ;  /* 0x0000000000017941 */ /* 0x000fea0003800200 */
.L_x_34:
[----:B------:R-:W-:Y:S04]  /*40c0*/  BSSY.RECONVERGENT B1, `(.L_x_36) ;  /* 0x0000050000017945 */ /* 0x000fe80003800200 */
        /* <DEDUP_REMOVED lines=13> */
[----:B------:R-:W0:Y:S01]  /*41a0*/  LDS.128 R12, [UR13] ;  /* 0x0000000dff0c7984 */ /* 0x000e220008000c00 */
[----:B--2---:R-:W-:Y:S02]  /*41b0*/  HADD2.F32 R19, -RZ, R16.H0_H0 ;  /* 0x20000010ff137230 */ /* 0x004fe40000004100 */
[----:B0-----:R-:W-:-:S02]  /*41c0*/  HADD2.F32 R16, -RZ, R12.H0_H0 ;  /* 0x2000000cff107230 */ /* 0x001fc40000004100 */
[----:B----4-:R-:W-:-:S03]  /*41d0*/  HADD2.F32 R43, -RZ, R43.H0_H0 ;  /* 0x2000002bff2b7230 */ /* 0x010fc60000004100 */
[----:B------:R-:W-:Y:S01]  /*41e0*/  FFMA R16, R16, R19, RZ ;  /* 0x0000001310107223 */ /* 0x000fe200000000ff */
[----:B------:R-:W-:-:S05]  /*41f0*/  HADD2.F32 R19, -RZ, R12.H1_H1 ;  /* 0x3000000cff137230 */ /* 0x000fca0000004100 */
[----:B------:R-:W-:Y:S01]  /*4200*/  FFMA R16, R19, R43, R16 ;  /* 0x0000002b13107223 */ /* 0x000fe20000000010 */
[----:B---3--:R-:W-:Y:S02]  /*4210*/  HADD2.F32 R19, -RZ, R18.H0_H0 ;  /* 0x20000012ff137230 */ /* 0x008fe40000004100 */
[----:B------:R-:W-:Y:S02]  /*4220*/  HADD2.F32 R43, -RZ, R13.H0_H0 ;  /* 0x2000000dff2b7230 */ /* 0x000fe40000004100 */
[----:B-----5:R-:W-:Y:S02]  /*4230*/  HADD2.F32 R17, -RZ, R17.H0_H0 ;  /* 0x20000011ff117230 */ /* 0x020fe40000004100 */
[----:B------:R-:W-:Y:S02]  /*4240*/  HADD2.F32 R13, -RZ, R13.H1_H1 ;  /* 0x3000000dff0d7230 */ /* 0x000fe40000004100 */
[----:B------:R-:W-:Y:S01]  /*4250*/  FFMA R16, R43, R19, R16 ;  /* 0x000000132b107223 */ /* 0x000fe20000000010 */
[----:B------:R-:W-:-:S03]  /*4260*/  HADD2.F32 R41, -RZ, R41.H0_H0 ;  /* 0x20000029ff297230 */ /* 0x000fc60000004100 */
[----:B------:R-:W-:Y:S01]  /*4270*/  FFMA R12, R13, R17, R16 ;  /* 0x000000110d0c7223 */ /* 0x000fe20000000010 */
[----:B------:R-:W-:Y:S01]  /*4280*/  HADD2.F32 R13, -RZ, R14.H0_H0 ;  /* 0x2000000eff0d7230 */ /* 0x000fe20000004100 */
[----:B------:R-:W0:Y:S01]  /*4290*/  LDS.128 R16, [UR13+0x10] ;  /* 0x0000100dff107984 */ /* 0x000e220008000c00 */
[----:B------:R-:W-:Y:S01]  /*42a0*/  HADD2.F32 R38, -RZ, R38.H0_H0 ;  /* 0x20000026ff267230 */ /* 0x000fe20000004100 */
[----:B------:R-:W1:Y:S02]  /*42b0*/  LDCU UR13, c[0x0][0x3a8] ;  /* 0x00007500ff0d77ac */ /* 0x000e640008000800 */
[----:B------:R-:W-:Y:S01]  /*42c0*/  FFMA R12, R13, R41, R12 ;  /* 0x000000290d0c7223 */ /* 0x000fe2000000000c */
[----:B------:R-:W-:Y:S02]  /*42d0*/  HADD2.F32 R13, -RZ, R42.H0_H0 ;  /* 0x2000002aff0d7230 */ /* 0x000fe40000004100 */
[----:B------:R-:W-:-:S05]  /*42e0*/  HADD2.F32 R41, -RZ, R14.H1_H1 ;  /* 0x3000000eff297230 */ /* 0x000fca0000004100 */
[----:B------:R-:W-:Y:S02]  /*42f0*/  FFMA R13, R41, R13, R12 ;  /* 0x0000000d290d7223 */ /* 0x000fe4000000000c */
[----:B------:R-:W2:Y:S01]  /*4300*/  LDG.E.U16.CONSTANT R12, desc[UR16][R34.64+0x12] ;  /* 0x00001210220c7981 */ /* 0x000ea2000c1e9500 */
[----:B------:R-:W-:Y:S02]  /*4310*/  HADD2.F32 R14, -RZ, R39.H0_H0 ;  /* 0x20000027ff0e7230 */ /* 0x000fe40000004100 */
[----:B------:R-:W-:-:S05]  /*4320*/  HADD2.F32 R42, -RZ, R15.H0_H0 ;  /* 0x2000000fff2a7230 */ /* 0x000fca0000004100 */
[----:B------:R-:W-:Y:S02]  /*4330*/  FFMA R39, R42, R14, R13 ;  /* 0x0000000e2a277223 */ /* 0x000fe4000000000d */
[----:B------:R-:W3:Y:S01]  /*4340*/  LDG.E.U16.CONSTANT R13, desc[UR16][R34.64+0x14] ;  /* 0x00001410220d7981 */ /* 0x000ee2000c1e9500 */
[----:B------:R-:W-:-:S03]  /*4350*/  HADD2.F32 R42, -RZ, R15.H1_H1 ;  /* 0x3000000fff2a7230 */ /* 0x000fc60000004100 */
[----:B------:R-:W4:Y:S02]  /*4360*/  LDG.E.U16.CONSTANT R14, desc[UR16][R34.64+0x16] ;  /* 0x00001610220e7981 */ /* 0x000f24000c1e9500 */
[----:B------:R-:W-:Y:S02]  /*4370*/  FFMA R38, R42, R38, R39 ;  /* 0x000000262a267223 */ /* 0x000fe40000000027 */
[----:B------:R-:W5:Y:S01]  /*4380*/  LDG.E.U16.CONSTANT R15, desc[UR16][R34.64+0x18] ;  /* 0x00001810220f7981 */ /* 0x000f62000c1e9500 */
[----:B------:R-:W-:-:S03]  /*4390*/  HADD2.F32 R39, -RZ, R40.H0_H0 ;  /* 0x20000028ff277230 */ /* 0x000fc60000004100 */
[----:B------:R-:W5:Y:S01]  /*43a0*/  LDG.E.U16.CONSTANT R40, desc[UR16][R34.64+0x1a] ;  /* 0x00001a1022287981 */ /* 0x000f62000c1e9500 */
[----:B0-----:R-:W-:-:S05]  /*43b0*/  HADD2.F32 R41, -RZ, R16.H0_H0 ;  /* 0x20000010ff297230 */ /* 0x001fca0000004100 */
[----:B------:R-:W-:Y:S02]  /*43c0*/  FFMA R41, R41, R39, R38 ;  /* 0x0000002729297223 */ /* 0x000fe40000000026 */
[----:B------:R-:W5:Y:S04]  /*43d0*/  LDG.E.U16.CONSTANT R39, desc[UR16][R34.64+0x1c] ;  /* 0x00001c1022277981 */ /* 0x000f68000c1e9500 */
[----:B------:R-:W5:Y:S01]  /*43e0*/  LDG.E.U16.CONSTANT R38, desc[UR16][R34.64+0x1e] ;  /* 0x00001e1022267981 */ /* 0x000f62000c1e9500 */
[----:B------:R-:W-:Y:S02]  /*43f0*/  HADD2.F32 R16, -RZ, R16.H1_H1 ;  /* 0x30000010ff107230 */ /* 0x000fe40000004100 */
[--C-:B------:R-:W-:Y:S02]  /*4400*/  HADD2.F32 R42, -RZ, R17.reuse.H0_H0 ;  /* 0x20000011ff2a7230 */ /* 0x100fe40000004100 */
[----:B------:R-:W-:-:S02]  /*4410*/  HADD2.F32 R17, -RZ, R17.H1_H1 ;  /* 0x30000011ff117230 */ /* 0x000fc40000004100 */
[----:B--2---:R-:W-:-:S05]  /*4420*/  HADD2.F32 R12, -RZ, R12.H0_H0 ;  /* 0x2000000cff0c7230 */ /* 0x004fca0000004100 */
[----:B------:R-:W-:Y:S02]  /*4430*/  FFMA R41, R16, R12, R41 ;  /* 0x0000000c10297223 */ /* 0x000fe40000000029 */
[----:B------:R-:W1:Y:S01]  /*4440*/  LDS R12, [R27+0x808] ;  /* 0x000808001b0c7984 */ /* 0x000e620000000800 */
[----:B---3--:R-:W-:Y:S02]  /*4450*/  HADD2.F32 R16, -RZ, R13.H0_H0 ;  /* 0x2000000dff107230 */ /* 0x008fe40000004100 */
[----:B----4-:R-:W-:-:S03]  /*4460*/  HADD2.F32 R13, -RZ, R14.H0_H0 ;  /* 0x2000000eff0d7230 */ /* 0x010fc60000004100 */
[----:B------:R-:W-:Y:S01]  /*4470*/  FFMA R16, R42, R16, R41 ;  /* 0x000000102a107223 */ /* 0x000fe20000000029 */
[----:B-----5:R-:W-:-:S03]  /*4480*/  HADD2.F32 R14, -RZ, R15.H0_H0 ;  /* 0x2000000fff0e7230 */ /* 0x020fc60000004100 */
[----:B------:R-:W-:Y:S01]  /*4490*/  FFMA R13, R17, R13, R16 ;  /* 0x0000000d110d7223 */ /* 0x000fe20000000010 */
[----:B------:R-:W-:Y:S02]  /*44a0*/  HADD2.F32 R16, -RZ, R18.H0_H0 ;  /* 0x20000012ff107230 */ /* 0x000fe40000004100 */
[----:B------:R-:W-:Y:S02]  /*44b0*/  HADD2.F32 R40, -RZ, R40.H0_H0 ;  /* 0x20000028ff287230 */ /* 0x000fe40000004100 */
[----:B------:R-:W-:Y:S02]  /*44c0*/  HADD2.F32 R18, -RZ, R18.H1_H1 ;  /* 0x30000012ff127230 */ /* 0x000fe40000004100 */
[----:B------:R-:W-:Y:S01]  /*44d0*/  FFMA R13, R16, R14, R13 ;  /* 0x0000000e100d7223 */ /* 0x000fe2000000000d */
[----:B------:R-:W-:-:S03]  /*44e0*/  HADD2.F32 R16, -RZ, R19.H0_H0 ;  /* 0x20000013ff107230 */ /* 0x000fc60000004100 */
[----:B------:R-:W-:Y:S01]  /*44f0*/  FFMA R13, R18, R40, R13 ;  /* 0x00000028120d7223 */ /* 0x000fe2000000000d */
[----:B------:R-:W-:Y:S02]  /*4500*/  HADD2.F32 R14, -RZ, R39.H0_H0 ;  /* 0x20000027ff0e7230 */ /* 0x000fe40000004100 */
[----:B------:R-:W-:Y:S02]  /*4510*/  HADD2.F32 R18, -RZ, R19.H1_H1 ;  /* 0x30000013ff127230 */ /* 0x000fe40000004100 */
[----:B------:R-:W-:Y:S02]  /*4520*/  HADD2.F32 R38, -RZ, R38.H0_H0 ;  /* 0x20000026ff267230 */ /* 0x000fe40000004100 */
        /* <DEDUP_REMOVED lines=9> */
.L_x_37:
[----:B------:R-:W-:Y:S05]  /*45c0*/  BSYNC.RECONVERGENT B1 ;  /* 0x0000000000017941 */ /* 0x000fea0003800200 */
.L_x_36:
[----:B------:R-:W0:Y:S01]  /*45d0*/  LDC R33, c[0x0][0x3a0] ;  /* 0x0000e800ff217b82 */ /* 0x000e220000000800 */
[----:B------:R-:W-:-:S06]  /*45e0*/  UIADD3 UR13, UPT, UPT, UR4, 0x1, URZ ;  /* 0x00000001040d7890 */ /* 0x000fcc000fffe0ff */
[----:B0-----:R-:W-:-:S13]  /*45f0*/  ISETP.LE.AND P2, PT, R33, UR13, PT ;  /* 0x0000000d21007c0c */ /* 0x001fda000bf43270 */
[----:B------:R-:W-:Y:S05]  /*4600*/  @P2 BRA `(.L_x_33) ;  /* 0x0000014000d02947 */ /* 0x000fea0003800000 */
[----:B------:R-:W0:Y:S01]  /*4610*/  LDS.U16 R38, [R2+0x420] ;  /* 0x0004200002267984 */ /* 0x000e220000000400 */
[----:B------:R-:W-:Y:S01]  /*4620*/  BSSY.RECONVERGENT B1, `(.L_x_38) ;  /* 0x0000051000017945 */ /* 0x000fe20003800200 */
[----:B0-----:R-:W-:-:S03]  /*4630*/  HADD2.F32 R38, -RZ, R38.H0_H0 ;  /* 0x20000026ff267230 */ /* 0x001fc60000004100 */
[----:B------:R-:W-:Y:S05]  /*4640*/  @P0 BRA `(.L_x_39) ;  /* 0x0000000400380947 */ /* 0x000fea0003800000 */
[----:B------:R-:W2:Y:S01]  /*4650*/  LDG.E.U16.CONSTANT R16, desc[UR16][R36.64] ;  /* 0x0000001024107981 */ /* 0x000ea2000c1e9500 */
[----:B------:R-:W0:Y:S01]  /*4660*/  S2UR UR14, SR_CgaCtaId ;  /* 0x00000000000e79c3 */ /* 0x000e220000008800 */
[----:B------:R-:W-:Y:S02]  /*4670*/  UMOV UR13, 0x400 ;  /* 0x00000400000d7882 */ /* 0x000fe40000000000 */
[----:B------:R-:W4:Y:S04]  /*4680*/  LDG.E.U16.CONSTANT R42, desc[UR16][R36.64+0x2] ;  /* 0x00000210242a7981 */ /* 0x000f28000c1e9500 */
[----:B------:R-:W5:Y:S04]  /*4690*/  LDG.E.U16.CONSTANT R17, desc[UR16][R36.64+0x4] ;  /* 0x0000041024117981 */ /* 0x000f68000c1e9500 */
[----:B------:R-:W5:Y:S04]  /*46a0*/  LDG.E.U16.CONSTANT R19, desc[UR16][R36.64+0x6] ;  /* 0x0000061024137981 */ /* 0x000f68000c1e9500 */
[----:B---3--:R-:W3:Y:S04]  /*46b0*/  LDG.E.U16.CONSTANT R18, desc[UR16][R36.64+0x8] ;  /* 0x0000081024127981 */ /* 0x008ee8000c1e9500 */
[----:B------:R-:W3:Y:S04]  /*46c0*/  LDG.E.U16.CONSTANT R39, desc[UR16][R36.64+0xa] ;  /* 0x00000a1024277981 */ /* 0x000ee8000c1e9500 */
[----:B------:R-:W3:Y:S01]  /*46d0*/  LDG.E.U16.CONSTANT R40, desc[UR16][R36.64+0xc] ;  /* 0x00000c1024287981 */ /* 0x000ee2000c1e9500 */
[----:B0-----:R-:W-:-:S09]  /*46e0*/  ULEA UR13, UR14, UR13, 0x18 ;  /* 0x0000000d0e0d7291 */ /* 0x001fd2000f8ec0ff */
[----:B------:R-:W0:Y:S02]  /*46f0*/  LDS.128 R12, [UR13+0x20] ;  /* 0x0000200dff0c7984 */ /* 0x000e240008000c00 */
[--C-:B0-----:R-:W-:Y:S02]  /*4700*/  HADD2.F32 R41, -RZ, R12.reuse.H0_H0 ;  /* 0x2000000cff297230 */ /* 0x101fe40000004100 */
[----:B------:R-:W-:Y:S02]  /*4710*/  HADD2.F32 R43, -RZ, R12.H1_H1 ;  /* 0x3000000cff2b7230 */ /* 0x000fe40000004100 */
[----:B------:R-:W3:Y:S01]  /*4720*/  LDG.E.U16.CONSTANT R12, desc[UR16][R36.64+0x10] ;  /* 0x00001010240c7981 */ /* 0x000ee2000c1e9500 */
[----:B--2---:R-:W-:-:S05]  /*4730*/  HADD2.F32 R16, -RZ, R16.H0_H0 ;  /* 0x20000010ff107230 */ /* 0x004fca0000004100 */
[----:B------:R-:W-:Y:S02]  /*4740*/  FFMA R16, R16, R41, RZ ;  /* 0x0000002910107223 */ /* 0x000fe400000000ff */
[----:B------:R-:W2:Y:S01]  /*4750*/  LDG.E.U16.CONSTANT R41, desc[UR16][R36.64+0xe] ;  /* 0x00000e1024297981 */ /* 0x000ea2000c1e9500 */
[----:B----4-:R-:W-:-:S05]  /*4760*/  HADD2.F32 R45, -RZ, R42.H0_H0 ;  /* 0x2000002aff2d7230 */ /* 0x010fca0000004100 */
[----:B------:R-:W-:Y:S01]  /*4770*/  FFMA R16, R45, R43, R16 ;  /* 0x0000002b2d107223 */ /* 0x000fe20000000010 */
[----:B-----5:R-:W-:Y:S02]  /*4780*/  HADD2.F32 R43, -RZ, R17.H0_H0 ;  /* 0x20000011ff2b7230 */ /* 0x020fe40000004100 */
[----:B------:R-:W-:Y:S02]  /*4790*/  HADD2.F32 R17, -RZ, R13.H0_H0 ;  /* 0x2000000dff117230 */ /* 0x000fe40000004100 */
[----:B------:R-:W-:Y:S02]  /*47a0*/  HADD2.F32 R19, -RZ, R19.H0_H0 ;  /* 0x20000013ff137230 */ /* 0x000fe40000004100 */
[----:B------:R-:W-:Y:S02]  /*47b0*/  HADD2.F32 R13, -RZ, R13.H1_H1 ;  /* 0x3000000dff0d7230 */ /* 0x000fe40000004100 */
[----:B------:R-:W-:Y:S01]  /*47c0*/  FFMA R16, R43, R17, R16 ;  /* 0x000000112b107223 */ /* 0x000fe20000000010 */
[----:B---3--:R-:W-:-:S03]  /*47d0*/  HADD2.F32 R18, -RZ, R18.H0_H0 ;  /* 0x20000012ff127230 */ /* 0x008fc60000004100 */
[----:B------:R-:W-:Y:S01]  /*47e0*/  FFMA R13, R19, R13, R16 ;  /* 0x0000000d130d7223 */ /* 0x000fe20000000010 */
[----:B------:R-:W-:-:S05]  /*47f0*/  HADD2.F32 R16, -RZ, R14.H0_H0 ;  /* 0x2000000eff107230 */ /* 0x000fca0000004100 */
[----:B------:R-:W-:Y:S02]  /*4800*/  FFMA R13, R18, R16, R13 ;  /* 0x00000010120d7223 */ /* 0x000fe4000000000d */
[----:B------:R-:W0:Y:S01]  /*4810*/  LDS.128 R16, [UR13+0x30] ;  /* 0x0000300dff107984 */ /* 0x000e220008000c00 */
[----:B------:R-:W-:Y:S01]  /*4820*/  HADD2.F32 R42, -RZ, R39.H0_H0 ;  /* 0x20000027ff2a7230 */ /* 0x000fe20000004100 */
[----:B------:R-:W1:Y:S01]  /*4830*/  LDCU UR13, c[0x0][0x3a8] ;  /* 0x00007500ff0d77ac */ /* 0x000e620008000800 */
[----:B------:R-:W-:-:S05]  /*4840*/  HADD2.F32 R14, -RZ, R14.H1_H1 ;  /* 0x3000000eff0e7230 */ /* 0x000fca0000004100 */
[----:B------:R-:W-:Y:S02]  /*4850*/  FFMA R14, R42, R14, R13 ;  /* 0x0000000e2a0e7223 */ /* 0x000fe4000000000d */
[----:B------:R-:W3:Y:S01]  /*4860*/  LDG.E.U16.CONSTANT R13, desc[UR16][R36.64+0x12] ;  /* 0x00001210240d7981 */ /* 0x000ee2000c1e9500 */
[----:B------:R-:W-:Y:S02]  /*4870*/  HADD2.F32 R43, -RZ, R40.H0_H0 ;  /* 0x20000028ff2b7230 */ /* 0x000fe40000004100 */
[--C-:B------:R-:W-:Y:S02]  /*4880*/  HADD2.F32 R39, -RZ, R15.reuse.H0_H0 ;  /* 0x2000000fff277230 */ /* 0x100fe40000004100 */
[----:B------:R-:W-:Y:S02]  /*4890*/  HADD2.F32 R40, -RZ, R15.H1_H1 ;  /* 0x3000000fff287230 */ /* 0x000fe40000004100 */
[----:B------:R-:W4:Y:S01]  /*48a0*/  LDG.E.U16.CONSTANT R15, desc[UR16][R36.64+0x16] ;  /* 0x00001610240f7981 */ /* 0x000f22000c1e9500 */
[----:B------:R-:W-:-:S03]  /*48b0*/  FFMA R39, R43, R39, R14 ;  /* 0x000000272b277223 */ /* 0x000fc6000000000e */
[----:B------:R-:W5:Y:S01]  /*48c0*/  LDG.E.U16.CONSTANT R14, desc[UR16][R36.64+0x14] ;  /* 0x00001410240e7981 */ /* 0x000f62000c1e9500 */
[----:B--2---:R-:W-:-:S03]  /*48d0*/  HADD2.F32 R42, -RZ, R41.H0_H0 ;  /* 0x20000029ff2a7230 */ /* 0x004fc60000004100 */
[----:B------:R-:W2:Y:S02]  /*48e0*/  LDG.E.U16.CONSTANT R41, desc[UR16][R36.64+0x1a] ;  /* 0x00001a1024297981 */ /* 0x000ea4000c1e9500 */
[----:B------:R-:W-:Y:S01]  /*48f0*/  FFMA R39, R42, R40, R39 ;  /* 0x000000282a277223 */ /* 0x000fe20000000027 */
[----:B------:R-:W-:Y:S01]  /*4900*/  HADD2.F32 R42, -RZ, R12.H0_H0 ;  /* 0x2000000cff2a7230 */ /* 0x000fe20000004100 */
[----:B------:R-:W2:Y:S01]  /*4910*/  LDG.E.U16.CONSTANT R40, desc[UR16][R36.64+0x1c] ;  /* 0x00001c1024287981 */ /* 0x000ea2000c1e9500 */
[----:B0-----:R-:W-:-:S05]  /*4920*/  HADD2.F32 R12, -RZ, R16.H0_H0 ;  /* 0x20000010ff0c7230 */ /* 0x001fca0000004100 */
[----:B------:R-:W-:Y:S02]  /*4930*/  FFMA R42, R42, R12, R39 ;  /* 0x0000000c2a2a7223 */ /* 0x000fe40000000027 */
[----:B------:R-:W2:Y:S04]  /*4940*/  LDG.E.U16.CONSTANT R39, desc[UR16][R36.64+0x18] ;  /* 0x0000181024277981 */ /* 0x000ea8000c1e9500 */
[----:B------:R-:W2:Y:S01]  /*4950*/  LDG.E.U16.CONSTANT R12, desc[UR16][R36.64+0x1e] ;  /* 0x00001e10240c7981 */ /* 0x000ea2000c1e9500 */
[----:B---3--:R-:W-:Y:S02]  /*4960*/  HADD2.F32 R43, -RZ, R13.H0_H0 ;  /* 0x2000000dff2b7230 */ /* 0x008fe40000004100 */
[----:B------:R-:W-:-:S05]  /*4970*/  HADD2.F32 R13, -RZ, R16.H1_H1 ;  /* 0x30000010ff0d7230 */ /* 0x000fca0000004100 */
[----:B------:R-:W-:Y:S02]  /*4980*/  FFMA R42, R43, R13, R42 ;  /* 0x0000000d2b2a7223 */ /* 0x000fe4000000002a */
[----:B------:R-:W1:Y:S01]  /*4990*/  LDS R13, [R27+0x800] ;  /* 0x000800001b0d7984 */ /* 0x000e620000000800 */
[----:B------:R-:W-:Y:S02]  /*49a0*/  HADD2.F32 R43, -RZ, R17.H0_H0 ;  /* 0x20000011ff2b7230 */ /* 0x000fe40000004100 */
[----:B-----5:R-:W-:Y:S02]  /*49b0*/  HADD2.F32 R45, -RZ, R14.H0_H0 ;  /* 0x2000000eff2d7230 */ /* 0x020fe40000004100 */
[----:B----4-:R-:W-:Y:S02]  /*49c0*/  HADD2.F32 R15, -RZ, R15.H0_H0 ;  /* 0x2000000fff0f7230 */ /* 0x010fe40000004100 */
[----:B------:R-:W-:Y:S02]  /*49d0*/  HADD2.F32 R17, -RZ, R17.H1_H1 ;  /* 0x30000011ff117230 */ /* 0x000fe40000004100 */
[----:B------:R-:W-:Y:S01]  /*49e0*/  FFMA R42, R45, R43, R42 ;  /* 0x0000002b2d2a7223 */ /* 0x000fe2000000002a */
[----:B------:R-:W-:-:S03]  /*49f0*/  HADD2.F32 R14, -RZ, R18.H0_H0 ;  /* 0x20000012ff0e7230 */ /* 0x000fc60000004100 */
[----:B------:R-:W-:Y:S01]  /*4a00*/  FFMA R17, R15, R17, R42 ;  /* 0x000000110f117223 */ /* 0x000fe2000000002a */
[----:B------:R-:W-:Y:S02]  /*4a10*/  HADD2.F32 R15, -RZ, R18.H1_H1 ;  /* 0x30000012ff0f7230 */ /* 0x000fe40000004100 */
[----:B--2---:R-:W-:Y:S02]  /*4a20*/  HADD2.F32 R41, -RZ, R41.H0_H0 ;  /* 0x20000029ff297230 */ /* 0x004fe40000004100 */
[----:B------:R-:W-:Y:S02]  /*4a30*/  HADD2.F32 R16, -RZ, R39.H0_H0 ;  /* 0x20000027ff107230 */ /* 0x000fe40000004100 */
[----:B------:R-:W-:-:S03]  /*4a40*/  HADD2.F32 R39, -RZ, R40.H0_H0 ;  /* 0x20000028ff277230 */ /* 0x000fc60000004100 */
[----:B------:R-:W-:Y:S01]  /*4a50*/  FFMA R14, R16, R14, R17 ;  /* 0x0000000e100e7223 */ /* 0x000fe20000000011 */
[----:B------:R-:W-:-:S03]  /*4a60*/  HADD2.F32 R17, -RZ, R19.H0_H0 ;  /* 0x20000013ff117230 */ /* 0x000fc60000004100 */
[----:B------:R-:W-:Y:S01]  /*4a70*/  FFMA R14, R41, R15, R14 ;  /* 0x0000000f290e7223 */ /* 0x000fe2000000000e */
        /* <DEDUP_REMOVED lines=11> */
.L_x_39:
[----:B------:R-:W-:Y:S05]  /*4b30*/  BSYNC.RECONVERGENT B1 ;  /* 0x0000000000017941 */ /* 0x000fea0003800200 */
.L_x_38:
[----:B------:R-:W-:Y:S04]  /*4b40*/  BSSY.RECONVERGENT B1, `(.L_x_40) ;  /* 0x0000050000017945 */ /* 0x000fe80003800200 */
[----:B------:R-:W-:Y:S05]  /*4b50*/  @P1 BRA `(.L_x_41) ;  /* 0x0000000400381947 */ /* 0x000fea0003800000 */
[----:B------:R-:W2:Y:S04]  /*4b60*/  LDG.E.U16.CONSTANT R16, desc[UR16][R34.64] ;  /* 0x0000001022107981 */ /* 0x000ea8000c1e9500 */
[----:B------:R-:W4:Y:S01]  /*4b70*/  LDG.E.U16.CONSTANT R42, desc[UR16][R34.64+0x2] ;  /* 0x00000210222a7981 */ /* 0x000f22000c1e9500 */
[----:B------:R-:W0:Y:S01]  /*4b80*/  S2UR UR14, SR_CgaCtaId ;  /* 0x00000000000e79c3 */ /* 0x000e220000008800 */
[----:B------:R-:W-:Y:S02]  /*4b90*/  UMOV UR13, 0x400 ;  /* 0x00000400000d7882 */ /* 0x000fe40000000000 */
[----:B------:R-:W5:Y:S04]  /*4ba0*/  LDG.E.U16.CONSTANT R19, desc[UR16][R34.64+0x4] ;  /* 0x0000041022137981 */ /* 0x000f68000c1e9500 */
[----:B---3--:R-:W3:Y:S04]  /*4bb0*/  LDG.E.U16.CONSTANT R18, desc[UR16][R34.64+0x6] ;  /* 0x0000061022127981 */ /* 0x008ee8000c1e9500 */
[----:B------:R-:W3:Y:S04]  /*4bc0*/  LDG.E.U16.CONSTANT R17, desc[UR16][R34.64+0x8] ;  /* 0x0000081022117981 */ /* 0x000ee8000c1e9500 */
[----:B------:R-:W3:Y:S04]  /*4bd0*/  LDG.E.U16.CONSTANT R40, desc[UR16][R34.64+0xa] ;  /* 0x00000a1022287981 */ /* 0x000ee8000c1e9500 */
[----:B------:R-:W3:Y:S01]  /*4be0*/  LDG.E.U16.CONSTANT R39, desc[UR16][R34.64+0xc] ;  /* 0x00000c1022277981 */ /* 0x000ee2000c1e9500 */
[----:B0-----:R-:W-:-:S09]  /*4bf0*/  ULEA UR13, UR14, UR13, 0x18 ;  /* 0x0000000d0e0d7291 */ /* 0x001fd2000f8ec0ff */
[----:B------:R-:W0:Y:S02]  /*4c00*/  LDS.128 R12, [UR13+0x20] ;  /* 0x0000200dff0c7984 */ /* 0x000e240008000c00 */
[--C-:B0-----:R-:W-:Y:S02]  /*4c10*/  HADD2.F32 R41, -RZ, R12.reuse.H0_H0 ;  /* 0x2000000cff297230 */ /* 0x101fe40000004100 */
[----:B------:R-:W-:Y:S02]  /*4c20*/  HADD2.F32 R12, -RZ, R12.H1_H1 ;  /* 0x3000000cff0c7230 */ /* 0x000fe40000004100 */
[----:B--2---:R-:W-:-:S05]  /*4c30*/  HADD2.F32 R16, -RZ, R16.H0_H0 ;  /* 0x20000010ff107230 */ /* 0x004fca0000004100 */
[----:B------:R-:W-:Y:S02]  /*4c40*/  FFMA R16, R16, R41, RZ ;  /* 0x0000002910107223 */ /* 0x000fe400000000ff */
[----:B------:R-:W2:Y:S01]  /*4c50*/  LDG.E.U16.CONSTANT R41, desc[UR16][R34.64+0xe] ;  /* 0x00000e1022297981 */ /* 0x000ea2000c1e9500 */
[----:B----4-:R-:W-:-:S05]  /*4c60*/  HADD2.F32 R43, -RZ, R42.H0_H0 ;  /* 0x2000002aff2b7230 */ /* 0x010fca0000004100 */
[----:B------:R-:W-:Y:S02]  /*4c70*/  FFMA R16, R43, R12, R16 ;  /* 0x0000000c2b107223 */ /* 0x000fe40000000010 */
[----:B------:R-:W4:Y:S01]  /*4c80*/  LDG.E.U16.CONSTANT R12, desc[UR16][R34.64+0x10] ;  /* 0x00001010220c7981 */ /* 0x000f22000c1e9500 */
[----:B-----5:R-:W-:Y:S02]  /*4c90*/  HADD2.F32 R19, -RZ, R19.H0_H0 ;  /* 0x20000013ff137230 */ /* 0x020fe40000004100 */
[--C-:B------:R-:W-:Y:S02]  /*4ca0*/  HADD2.F32 R42, -RZ, R13.reuse.H0_H0 ;  /* 0x2000000dff2a7230 */ /* 0x100fe40000004100 */
[----:B------:R-:W-:-:S03]  /*4cb0*/  HADD2.F32 R13, -RZ, R13.H1_H1 ;  /* 0x3000000dff0d7230 */ /* 0x000fc60000004100 */
[----:B------:R-:W-:Y:S01]  /*4cc0*/  FFMA R16, R19, R42, R16 ;  /* 0x0000002a13107223 */ /* 0x000fe20000000010 */
[----:B---3--:R-:W-:-:S05]  /*4cd0*/  HADD2.F32 R19, -RZ, R18.H0_H0 ;  /* 0x20000012ff137230 */ /* 0x008fca0000004100 */
[----:B------:R-:W-:Y:S01]  /*4ce0*/  FFMA R16, R19, R13, R16 ;  /* 0x0000000d13107223 */ /* 0x000fe20000000010 */
[----:B------:R-:W-:Y:S02]  /*4cf0*/  HADD2.F32 R13, -RZ, R17.H0_H0 ;  /* 0x20000011ff0d7230 */ /* 0x000fe40000004100 */
        /* <DEDUP_REMOVED lines=10> */
[----:B------:R-:W-:-:S03]  /*4da0*/  HADD2.F32 R15, -RZ, R15.H1_H1 ;  /* 0x3000000fff0f7230 */ /* 0x000fc60000004100 */
[----:B------:R-:W-:Y:S02]  /*4db0*/  FFMA R39, R39, R40, R14 ;  /* 0x0000002827277223 */ /* 0x000fe4000000000e */
[----:B------:R-:W5:Y:S01]  /*4dc0*/  LDG.E.U16.CONSTANT R14, desc[UR16][R34.64+0x14] ;  /* 0x00001410220e7981 */ /* 0x000f62000c1e9500 */
[----:B0-----:R-:W-:Y:S02]  /*4dd0*/  HADD2.F32 R42, -RZ, R16.H0_H0 ;  /* 0x20000010ff2a7230 */ /* 0x001fe40000004100 */
[----:B--2---:R-:W-:Y:S02]  /*4de0*/  HADD2.F32 R40, -RZ, R41.H0_H0 ;  /* 0x20000029ff287230 */ /* 0x004fe40000004100 */
[----:B------:R-:W2:Y:S03]  /*4df0*/  LDG.E.U16.CONSTANT R41, desc[UR16][R34.64+0x18] ;  /* 0x0000181022297981 */ /* 0x000ea6000c1e9500 */
[----:B------:R-:W-:-:S02]  /*4e00*/  FFMA R39, R40, R15, R39 ;  /* 0x0000000f28277223 */ /* 0x000fc40000000027 */
[----:B------:R-:W2:Y:S01]  /*4e10*/  LDG.E.U16.CONSTANT R15, desc[UR16][R34.64+0x16] ;  /* 0x00001610220f7981 */ /* 0x000ea2000c1e9500 */
[----:B----4-:R-:W-:-:S03]  /*4e20*/  HADD2.F32 R12, -RZ, R12.H0_H0 ;  /* 0x2000000cff0c7230 */ /* 0x010fc60000004100 */
[----:B------:R-:W4:Y:S02]  /*4e30*/  LDG.E.U16.CONSTANT R40, desc[UR16][R34.64+0x1a] ;  /* 0x00001a1022287981 */ /* 0x000f24000c1e9500 */
[----:B------:R-:W-:Y:S02]  /*4e40*/  FFMA R42, R12, R42, R39 ;  /* 0x0000002a0c2a7223 */ /* 0x000fe40000000027 */
[----:B------:R-:W4:Y:S04]  /*4e50*/  LDG.E.U16.CONSTANT R39, desc[UR16][R34.64+0x1c] ;  /* 0x00001c1022277981 */ /* 0x000f28000c1e9500 */
[----:B------:R-:W4:Y:S01]  /*4e60*/  LDG.E.U16.CONSTANT R12, desc[UR16][R34.64+0x1e] ;  /* 0x00001e10220c7981 */ /* 0x000f22000c1e9500 */
[----:B------:R-:W-:Y:S02]  /*4e70*/  HADD2.F32 R16, -RZ, R16.H1_H1 ;  /* 0x30000010ff107230 */ /* 0x000fe40000004100 */
[----:B---3--:R-:W-:-:S05]  /*4e80*/  HADD2.F32 R13, -RZ, R13.H0_H0 ;  /* 0x2000000dff0d7230 */ /* 0x008fca0000004100 */
[----:B------:R-:W-:Y:S02]  /*4e90*/  FFMA R42, R13, R16, R42 ;  /* 0x000000100d2a7223 */ /* 0x000fe4000000002a */
[----:B------:R-:W1:Y:S01]  /*4ea0*/  LDS R13, [R27+0x808] ;  /* 0x000808001b0d7984 */ /* 0x000e620000000800 */
[----:B-----5:R-:W-:Y:S02]  /*4eb0*/  HADD2.F32 R43, -RZ, R14.H0_H0 ;  /* 0x2000000eff2b7230 */ /* 0x020fe40000004100 */
[--C-:B------:R-:W-:Y:S02]  /*4ec0*/  HADD2.F32 R14, -RZ, R17.reuse.H0_H0 ;  /* 0x20000011ff0e7230 */ /* 0x100fe40000004100 */
[----:B------:R-:W-:-:S03]  /*4ed0*/  HADD2.F32 R17, -RZ, R17.H1_H1 ;  /* 0x30000011ff117230 */ /* 0x000fc60000004100 */
[----:B------:R-:W-:Y:S01]  /*4ee0*/  FFMA R42, R43, R14, R42 ;  /* 0x0000000e2b2a7223 */ /* 0x000fe2000000002a */
[--C-:B------:R-:W-:Y:S02]  /*4ef0*/  HADD2.F32 R14, -RZ, R18.reuse.H0_H0 ;  /* 0x20000012ff0e7230 */ /* 0x100fe40000004100 */
[----:B------:R-:W-:Y:S02]  /*4f00*/  HADD2.F32 R18, -RZ, R18.H1_H1 ;  /* 0x30000012ff127230 */ /* 0x000fe40000004100 */
[----:B--2---:R-:W-:Y:S02]  /*4f10*/  HADD2.F32 R41, -RZ, R41.H0_H0 ;  /* 0x20000029ff297230 */ /* 0x004fe40000004100 */
[----:B------:R-:W-:-:S05]  /*4f20*/  HADD2.F32 R15, -RZ, R15.H0_H0 ;  /* 0x2000000fff0f7230 */ /* 0x000fca0000004100 */
[----:B------:R-:W-:Y:S01]  /*4f30*/  FFMA R42, R15, R17, R42 ;  /* 0x000000110f2a7223 */ /* 0x000fe2000000002a */
[----:B----4-:R-:W-:-:S03]  /*4f40*/  HADD2.F32 R15, -RZ, R40.H0_H0 ;  /* 0x20000028ff0f7230 */ /* 0x010fc60000004100 */
[----:B------:R-:W-:Y:S01]  /*4f50*/  FFMA R42, R41, R14, R42 ;  /* 0x0000000e292a7223 */ /* 0x000fe2000000002a */
[----:B------:R-:W-:Y:S02]  /*4f60*/  HADD2.F32 R39, -RZ, R39.H0_H0 ;  /* 0x20000027ff277230 */ /* 0x000fe40000004100 */
[--C-:B------:R-:W-:Y:S02]  /*4f70*/  HADD2.F32 R14, -RZ, R19.reuse.H0_H0 ;  /* 0x20000013ff0e7230 */ /* 0x100fe40000004100 */
        /* <DEDUP_REMOVED lines=12> */
.L_x_41:
[----:B------:R-:W-:Y:S05]  /*5040*/  BSYNC.RECONVERGENT B1 ;  /* 0x0000000000017941 */ /* 0x000fea0003800200 */
.L_x_40:
[----:B------:R-:W-:-:S06]  /*5050*/  UIADD3 UR13, UPT, UPT, UR4, 0x2, URZ ;  /* 0x00000002040d7890 */ /* 0x000fcc000fffe0ff */
[----:B------:R-:W-:-:S13]  /*5060*/  ISETP.LE.AND P2, PT, R33, UR13, PT ;  /* 0x0000000d21007c0c */ /* 0x000fda000bf43270 */
        /* <DEDUP_REMOVED lines=83> */
.L_x_43:
[----:B------:R-:W-:Y:S05]  /*55a0*/  BSYNC.RECONVERGENT B1 ;  /* 0x0000000000017941 */ /* 0x000fea0003800200 */
.L_x_42:
        /* <DEDUP_REMOVED lines=80> */
.L_x_45:
[----:B------:R-:W-:Y:S05]  /*5ab0*/  BSYNC.RECONVERGENT B1 ;  /* 0x0000000000017941 */ /* 0x000fea0003800200 */
.L_x_44:
        /* <DEDUP_REMOVED lines=85> */
.L_x_47:
[----:B------:R-:W-:Y:S05]  /*6010*/  BSYNC.RECONVERGENT B1 ;  /* 0x0000000000017941 */ /* 0x000fea0003800200 */
.L_x_46:
        /* <DEDUP_REMOVED lines=80> */
.L_x_49:
[----:B------:R-:W-:Y:S05]  /*6520*/  BSYNC.RECONVERGENT B1 ;  /* 0x0000000000017941 */ /* 0x000fea0003800200 */
.L_x_48:
        /* <DEDUP_REMOVED lines=85> */
.L_x_51:
[----:B------:R-:W-:Y:S05]  /*6a80*/  BSYNC.RECONVERGENT B1 ;  /* 0x0000000000017941 */ /* 0x000fea0003800200 */
.L_x_50:
        /* <DEDUP_REMOVED lines=80> */
.L_x_53:
[----:B------:R-:W-:Y:S05]  /*6f90*/  BSYNC.RECONVERGENT B1 ;  /* 0x0000000000017941 */ /* 0x000fea0003800200 */
.L_x_52:
        /* <DEDUP_REMOVED lines=85> */
.L_x_55:
[----:B------:R-:W-:Y:S05]  /*74f0*/  BSYNC.RECONVERGENT B1 ;  /* 0x0000000000017941 */ /* 0x000fea0003800200 */
.L_x_54:
        /* <DEDUP_REMOVED lines=80> */
.L_x_57:
[----:B------:R-:W-:Y:S05]  /*7a00*/  BSYNC.RECONVERGENT B1 ;  /* 0x0000000000017941 */ /* 0x000fea0003800200 */
.L_x_56:
        /* <DEDUP_REMOVED lines=85> */
.L_x_59:
[----:B------:R-:W-:Y:S05]  /*7f60*/  BSYNC.RECONVERGENT B1 ;  /* 0x0000000000017941 */ /* 0x000fea0003800200 */
.L_x_58:
        /* <DEDUP_REMOVED lines=80> */
.L_x_61:
[----:B------:R-:W-:Y:S05]  /*8470*/  BSYNC.RECONVERGENT B1 ;  /* 0x0000000000017941 */ /* 0x000fea0003800200 */
.L_x_60:
        /* <DEDUP_REMOVED lines=85> */
.L_x_63:
[----:B------:R-:W-:Y:S05]  /*89d0*/  BSYNC.RECONVERGENT B1 ;  /* 0x0000000000017941 */ /* 0x000fea0003800200 */
.L_x_62:
        /* <DEDUP_REMOVED lines=80> */
.L_x_65:
[----:B------:R-:W-:Y:S05]  /*8ee0*/  BSYNC.RECONVERGENT B1 ;  /* 0x0000000000017941 */ /* 0x000fea0003800200 */
.L_x_64:
        /* <DEDUP_REMOVED lines=85> */
.L_x_67:
[----:B------:R-:W-:Y:S05]  /*9440*/  BSYNC.RECONVERGENT B1 ;  /* 0x0000000000017941 */ /* 0x000fea0003800200 */
.L_x_66:
        /* <DEDUP_REMOVED lines=80> */
.L_x_69:
[----:B------:R-:W-:Y:S05]  /*9950*/  BSYNC.RECONVERGENT B1 ;  /* 0x0000000000017941 */ /* 0x000fea0003800200 */
.L_x_68:
        /* <DEDUP_REMOVED lines=85> */
.L_x_71:
[----:B------:R-:W-:Y:S05]  /*9eb0*/  BSYNC.RECONVERGENT B1 ;  /* 0x0000000000017941 */ /* 0x000fea0003800200 */
.L_x_70:
        /* <DEDUP_REMOVED lines=80> */
.L_x_73:
[----:B------:R-:W-:Y:S05]  /*a3c0*/  BSYNC.RECONVERGENT B1 ;  /* 0x0000000000017941 */ /* 0x000fea0003800200 */
.L_x_72:
        /* <DEDUP_REMOVED lines=85> */
.L_x_75:
[----:B------:R-:W-:Y:S05]  /*a920*/  BSYNC.RECONVERGENT B1 ;  /* 0x0000000000017941 */ /* 0x000fea0003800200 */
.L_x_74:
        /* <DEDUP_REMOVED lines=80> */
.L_x_77:
[----:B------:R-:W-:Y:S05]  /*ae30*/  BSYNC.RECONVERGENT B1 ;  /* 0x0000000000017941 */ /* 0x000fea0003800200 */
.L_x_76:
        /* <DEDUP_REMOVED lines=85> */
.L_x_79:
[----:B------:R-:W-:Y:S05]  /*b390*/  BSYNC.RECONVERGENT B1 ;  /* 0x0000000000017941 */ /* 0x000fea0003800200 */
.L_x_78:
        /* <DEDUP_REMOVED lines=80> */
.L_x_81:
[----:B------:R-:W-:Y:S05]  /*b8a0*/  BSYNC.RECONVERGENT B1 ;  /* 0x0000000000017941 */ /* 0x000fea0003800200 */
.L_x_80:
        /* <DEDUP_REMOVED lines=85> */
.L_x_83:
[----:B------:R-:W-:Y:S05]  /*be00*/  BSYNC.RECONVERGENT B1 ;  /* 0x0000000000017941 */ /* 0x000fea0003800200 */
.L_x_82:
        /* <DEDUP_REMOVED lines=80> */
.L_x_85:
[----:B------:R-:W-:Y:S05]  /*c310*/  BSYNC.RECONVERGENT B1 ;  /* 0x0000000000017941 */ /* 0x000fea0003800200 */
.L_x_84:
        /* <DEDUP_REMOVED lines=85> */
.L_x_87:
[----:B------:R-:W-:Y:S05]  /*c870*/  BSYNC.RECONVERGENT B1 ;  /* 0x0000000000017941 */ /* 0x000fea0003800200 */
.L_x_86:
        /* <DEDUP_REMOVED lines=80> */
.L_x_89:
[----:B------:R-:W-:Y:S05]  /*cd80*/  BSYNC.RECONVERGENT B1 ;  /* 0x0000000000017941 */ /* 0x000fea0003800200 */
.L_x_88:
        /* <DEDUP_REMOVED lines=85> */
.L_x_91:
[----:B------:R-:W-:Y:S05]  /*d2e0*/  BSYNC.RECONVERGENT B1 ;  /* 0x0000000000017941 */ /* 0x000fea0003800200 */
.L_x_90:
        /* <DEDUP_REMOVED lines=80> */
.L_x_93:
[----:B------:R-:W-:Y:S05]  /*d7f0*/  BSYNC.RECONVERGENT B1 ;  /* 0x0000000000017941 */ /* 0x000fea0003800200 */
.L_x_92:
        /* <DEDUP_REMOVED lines=85> */
.L_x_95:
[----:B------:R-:W-:Y:S05]  /*dd50*/  BSYNC.RECONVERGENT B1 ;  /* 0x0000000000017941 */ /* 0x000fea0003800200 */
.L_x_94:
        /* <DEDUP_REMOVED lines=80> */
.L_x_97:
[----:B------:R-:W-:Y:S05]  /*e260*/  BSYNC.RECONVERGENT B1 ;  /* 0x0000000000017941 */ /* 0x000fea0003800200 */
.L_x_96:
        /* <DEDUP_REMOVED lines=85> */
.L_x_99:
[----:B------:R-:W-:Y:S05]  /*e7c0*/  BSYNC.RECONVERGENT B1 ;  /* 0x0000000000017941 */ /* 0x000fea0003800200 */
.L_x_98:
        /* <DEDUP_REMOVED lines=80> */
.L_x_101:
[----:B------:R-:W-:Y:S05]  /*ecd0*/  BSYNC.RECONVERGENT B1 ;  /* 0x0000000000017941 */ /* 0x000fea0003800200 */
.L_x_100:
        /* <DEDUP_REMOVED lines=85> */
.L_x_103:
[----:B------:R-:W-:Y:S05]  /*f230*/  BSYNC.RECONVERGENT B1 ;  /* 0x0000000000017941 */ /* 0x000fea0003800200 */
.L_x_102:
        /* <DEDUP_REMOVED lines=80> */
.L_x_105:
[----:B------:R-:W-:Y:S05]  /*f740*/  BSYNC.RECONVERGENT B1 ;  /* 0x0000000000017941 */ /* 0x000fea0003800200 */
.L_x_104:
        /* <DEDUP_REMOVED lines=85> */
.L_x_107:
[----:B------:R-:W-:Y:S05]  /*fca0*/  BSYNC.RECONVERGENT B1 ;  /* 0x0000000000017941 */ /* 0x000fea0003800200 */
.L_x_106:
        /* <DEDUP_REMOVED lines=80> */
.L_x_109:
[----:B------:R-:W-:Y:S05]  /*101b0*/  BSYNC.RECONVERGENT B1 ;  /* 0x0000000000017941 */ /* 0x000fea0003800200 */
.L_x_108:
        /* <DEDUP_REMOVED lines=85> */
.L_x_111:
[----:B------:R-:W-:Y:S05]  /*10710*/  BSYNC.RECONVERGENT B1 ;  /* 0x0000000000017941 */ /* 0x000fea0003800200 */
.L_x_110:
        /* <DEDUP_REMOVED lines=80> */
.L_x_113:
[----:B------:R-:W-:Y:S05]  /*10c20*/  BSYNC.RECONVERGENT B1 ;  /* 0x0000000000017941 */ /* 0x000fea0003800200 */
.L_x_112:
        /* <DEDUP_REMOVED lines=85> */
.L_x_115:
[----:B------:R-:W-:Y:S05]  /*11180*/  BSYNC.RECONVERGENT B1 ;  /* 0x0000000000017941 */ /* 0x000fea0003800200 */
.L_x_114:
        /* <DEDUP_REMOVED lines=80> */
.L_x_117:
[----:B------:R-:W-:Y:S05]  /*11690*/  BSYNC.RECONVERGENT B1 ;  /* 0x0000000000017941 */ /* 0x000fea0003800200 */
.L_x_116:
        /* <DEDUP_REMOVED lines=85> */
.L_x_119:
[----:B------:R-:W-:Y:S05]  /*11bf0*/  BSYNC.RECONVERGENT B1 ;  /* 0x0000000000017941 */ /* 0x000fea0003800200 */
.L_x_118:
        /* <DEDUP_REMOVED lines=80> */
.L_x_121:
[----:B------:R-:W-:Y:S05]  /*12100*/  BSYNC.RECONVERGENT B1 ;  /* 0x0000000000017941 */ /* 0x000fea0003800200 */
.L_x_120:
        /* <DEDUP_REMOVED lines=85> */
.L_x_123:
[----:B------:R-:W-:Y:S05]  /*12660*/  BSYNC.RECONVERGENT B1 ;  /* 0x0000000000017941 */ /* 0x000fea0003800200 */
.L_x_122:
        /* <DEDUP_REMOVED lines=80> */
.L_x_125:
[----:B------:R-:W-:Y:S05]  /*12b70*/  BSYNC.RECONVERGENT B1 ;  /* 0x0000000000017941 */ /* 0x000fea0003800200 */
.L_x_124:
        /* <DEDUP_REMOVED lines=85> */
.L_x_127:
[----:B------:R-:W-:Y:S05]  /*130d0*/  BSYNC.RECONVERGENT B1 ;  /* 0x0000000000017941 */ /* 0x000fea0003800200 */
.L_x_126:
        /* <DEDUP_REMOVED lines=80> */
.L_x_129:
[----:B------:R-:W-:Y:S05]  /*135e0*/  BSYNC.RECONVERGENT B1 ;  /* 0x0000000000017941 */ /* 0x000fea0003800200 */
.L_x_128:
        /* <DEDUP_REMOVED lines=85> */
.L_x_131:
[----:B------:R-:W-:Y:S05]  /*13b40*/  BSYNC.RECONVERGENT B1 ;  /* 0x0000000000017941 */ /* 0x000fea0003800200 */
.L_x_130:
        /* <DEDUP_REMOVED lines=80> */
.L_x_133:
[----:B------:R-:W-:Y:S05]  /*14050*/  BSYNC.RECONVERGENT B1 ;  /* 0x0000000000017941 */ /* 0x000fea0003800200 */
.L_x_132:
        /* <DEDUP_REMOVED lines=85> */
.L_x_135:
[----:B------:R-:W-:Y:S05]  /*145b0*/  BSYNC.RECONVERGENT B1 ;  /* 0x0000000000017941 */ /* 0x000fea0003800200 */
.L_x_134:
        /* <DEDUP_REMOVED lines=80> */
.L_x_137:
[----:B------:R-:W-:Y:S05]  /*14ac0*/  BSYNC.RECONVERGENT B1 ;  /* 0x0000000000017941 */ /* 0x000fea0003800200 */
.L_x_136:
        /* <DEDUP_REMOVED lines=85> */
.L_x_139:
[----:B------:R-:W-:Y:S05]  /*15020*/  BSYNC.RECONVERGENT B1 ;  /* 0x0000000000017941 */ /* 0x000fea0003800200 */
.L_x_138:
        /* <DEDUP_REMOVED lines=80> */
.L_x_141:
[----:B------:R-:W-:Y:S05]  /*15530*/  BSYNC.RECONVERGENT B1 ;  /* 0x0000000000017941 */ /* 0x000fea0003800200 */
.L_x_140:
        /* <DEDUP_REMOVED lines=85> */
.L_x_143:
[----:B------:R-:W-:Y:S05]  /*15a90*/  BSYNC.RECONVERGENT B1 ;  /* 0x0000000000017941 */ /* 0x000fea0003800200 */
.L_x_142:
        /* <DEDUP_REMOVED lines=80> */
.L_x_145:
[----:B------:R-:W-:Y:S05]  /*15fa0*/  BSYNC.RECONVERGENT B1 ;  /* 0x0000000000017941 */ /* 0x000fea0003800200 */
.L_x_144:
        /* <DEDUP_REMOVED lines=85> */
.L_x_147:
[----:B------:R-:W-:Y:S05]  /*16500*/  BSYNC.RECONVERGENT B1 ;  /* 0x0000000000017941 */ /* 0x000fea0003800200 */
.L_x_146:
        /* <DEDUP_REMOVED lines=80> */
.L_x_149:
[----:B------:R-:W-:Y:S05]  /*16a10*/  BSYNC.RECONVERGENT B1 ;  /* 0x0000000000017941 */ /* 0x000fea0003800200 */
.L_x_148:
        /* <DEDUP_REMOVED lines=85> */
.L_x_151:
[----:B------:R-:W-:Y:S05]  /*16f70*/  BSYNC.RECONVERGENT B1 ;  /* 0x0000000000017941 */ /* 0x000fea0003800200 */
.L_x_150:
        /* <DEDUP_REMOVED lines=80> */
.L_x_153:
[----:B------:R-:W-:Y:S05]  /*17480*/  BSYNC.RECONVERGENT B1 ;  /* 0x0000000000017941 */ /* 0x000fea0003800200 */
.L_x_152:
        /* <DEDUP_REMOVED lines=85> */
.L_x_155:
[----:B------:R-:W-:Y:S05]  /*179e0*/  BSYNC.RECONVERGENT B1 ;  /* 0x0000000000017941 */ /* 0x000fea0003800200 */
.L_x_154:
        /* <DEDUP_REMOVED lines=80> */
.L_x_157:
[----:B------:R-:W-:Y:S05]  /*17ef0*/  BSYNC.RECONVERGENT B1 ;  /* 0x0000000000017941 */ /* 0x000fea0003800200 */
.L_x_156:
        /* <DEDUP_REMOVED lines=19> */
[----:B------:R-:W0:Y:S02]  /*18030*/  LDS.128 R12, [UR13+0x3e0] ;  /* 0x0003e00dff0c7984 */ /* 0x000e240008000c00 */
[----:B0-----:R-:W-:-:S02]  /*18040*/  HADD2.F32 R19, -RZ, R12.H0_H0 ;  /* 0x2000000cff137230 */ /* 0x001fc40000004100 */
[----:B--2---:R-:W-:Y:S02]  /*18050*/  HADD2.F32 R16, -RZ, R16.H0_H0 ;  /* 0x20000010ff107230 */ /* 0x004fe40000004100 */
        /* <DEDUP_REMOVED lines=13> */
[----:B------:R-:W-:Y:S02]  /*18130*/  HADD2.F32 R12, -RZ, R14.H0_H0 ;  /* 0x2000000eff0c7230 */ /* 0x000fe40000004100 */
[----:B------:R-:W-:-:S03]  /*18140*/  HADD2.F32 R41, -RZ, R41.H0_H0 ;  /* 0x20000029ff297230 */ /* 0x000fc60000004100 */
[----:B------:R-:W-:Y:S01]  /*18150*/  FFMA R12, R42, R12, R13 ;  /* 0x0000000c2a0c7223 */ /* 0x000fe2000000000d */
[----:B------:R-:W-:-:S05]  /*18160*/  HADD2.F32 R13, -RZ, R14.H1_H1 ;  /* 0x3000000eff0d7230 */ /* 0x000fca0000004100 */
[----:B------:R-:W-:Y:S02]  /*18170*/  FFMA R13, R41, R13, R12 ;  /* 0x0000000d290d7223 */ /* 0x000fe4000000000c */
[----:B------:R-:W2:Y:S01]  /*18180*/  LDG.E.U16.CONSTANT R12, desc[UR16][R36.64+0x12] ;  /* 0x00001210240c7981 */ /* 0x000ea2000c1e9500 */
[----:B------:R-:W-:Y:S02]  /*18190*/  HADD2.F32 R40, -RZ, R40.H0_H0 ;  /* 0x20000028ff287230 */ /* 0x000fe40000004100 */
[----:B------:R-:W-:-:S05]  /*181a0*/  HADD2.F32 R14, -RZ, R15.H0_H0 ;  /* 0x2000000fff0e7230 */ /* 0x000fca0000004100 */
[----:B------:R-:W-:Y:S02]  /*181b0*/  FFMA R40, R40, R14, R13 ;  /* 0x0000000e28287223 */ /* 0x000fe4000000000d */
[----:B------:R-:W3:Y:S01]  /*181c0*/  LDG.E.U16.CONSTANT R13, desc[UR16][R36.64+0x14] ;  /* 0x00001410240d7981 */ /* 0x000ee2000c1e9500 */
[----:B------:R-:W-:Y:S02]  /*181d0*/  HADD2.F32 R15, -RZ, R15.H1_H1 ;  /* 0x3000000fff0f7230 */ /* 0x000fe40000004100 */
[----:B------:R-:W-:Y:S01]  /*181e0*/  HADD2.F32 R41, -RZ, R38.H0_H0 ;  /* 0x20000026ff297230 */ /* 0x000fe20000004100 */
[----:B------:R-:W4:Y:S04]  /*181f0*/  LDG.E.U16.CONSTANT R14, desc[UR16][R36.64+0x16] ;  /* 0x00001610240e7981 */ /* 0x000f28000c1e9500 */
[----:B------:R-:W-:Y:S01]  /*18200*/  FFMA R40, R41, R15, R40 ;  /* 0x0000000f29287223 */ /* 0x000fe20000000028 */
[----:B------:R-:W-:Y:S01]  /*18210*/  HADD2.F32 R41, -RZ, R39.H0_H0 ;  /* 0x20000027ff297230 */ /* 0x000fe20000004100 */
[----:B------:R-:W5:Y:S01]  /*18220*/  LDG.E.U16.CONSTANT R15, desc[UR16][R36.64+0x18] ;  /* 0x00001810240f7981 */ /* 0x000f62000c1e9500 */
[----:B0-----:R-:W-:-:S03]  /*18230*/  HADD2.F32 R39, -RZ, R16.H0_H0 ;  /* 0x20000010ff277230 */ /* 0x001fc60000004100 */
[----:B------:R-:W5:Y:S02]  /*18240*/  LDG.E.U16.CONSTANT R38, desc[UR16][R36.64+0x1e] ;  /* 0x00001e1024267981 */ /* 0x000f64000c1e9500 */
[----:B------:R-:W-:Y:S02]  /*18250*/  FFMA R41, R41, R39, R40 ;  /* 0x0000002729297223 */ /* 0x000fe40000000028 */
[----:B------:R-:W5:Y:S04]  /*18260*/  LDG.E.U16.CONSTANT R40, desc[UR16][R36.64+0x1a] ;  /* 0x00001a1024287981 */ /* 0x000f68000c1e9500 */
[----:B------:R-:W5:Y:S01]  /*18270*/  LDG.E.U16.CONSTANT R39, desc[UR16][R36.64+0x1c] ;  /* 0x00001c1024277981 */ /* 0x000f62000c1e9500 */
[----:B------:R-:W-:Y:S02]  /*18280*/  HADD2.F32 R16, -RZ, R16.H1_H1 ;  /* 0x30000010ff107230 */ /* 0x000fe40000004100 */
[----:B--2---:R-:W-:-:S05]  /*18290*/  HADD2.F32 R12, -RZ, R12.H0_H0 ;  /* 0x2000000cff0c7230 */ /* 0x004fca0000004100 */
[----:B------:R-:W-:Y:S02]  /*182a0*/  FFMA R16, R12, R16, R41 ;  /* 0x000000100c107223 */ /* 0x000fe40000000029 */
[----:B------:R-:W1:Y:S01]  /*182b0*/  LDS R12, [R27+0x800] ;  /* 0x000800001b0c7984 */ /* 0x000e620000000800 */
[----:B---3--:R-:W-:Y:S02]  /*182c0*/  HADD2.F32 R41, -RZ, R13.H0_H0 ;  /* 0x2000000dff297230 */ /* 0x008fe40000004100 */
[----:B------:R-:W-:-:S05]  /*182d0*/  HADD2.F32 R13, -RZ, R17.H0_H0 ;  /* 0x20000011ff0d7230 */ /* 0x000fca0000004100 */
[----:B------:R-:W-:Y:S01]  /*182e0*/  FFMA R13, R41, R13, R16 ;  /* 0x0000000d290d7223 */ /* 0x000fe20000000010 */
[----:B----4-:R-:W-:Y:S02]  /*182f0*/  HADD2.F32 R16, -RZ, R14.H0_H0 ;  /* 0x2000000eff107230 */ /* 0x010fe40000004100 */
[----:B------:R-:W-:-:S05]  /*18300*/  HADD2.F32 R14, -RZ, R17.H1_H1 ;  /* 0x30000011ff0e7230 */ /* 0x000fca0000004100 */
[----:B------:R-:W-:Y:S01]  /*18310*/  FFMA R13, R16, R14, R13 ;  /* 0x0000000e100d7223 */ /* 0x000fe2000000000d */
[----:B-----5:R-:W-:Y:S02]  /*18320*/  HADD2.F32 R16, -RZ, R15.H0_H0 ;  /* 0x2000000fff107230 */ /* 0x020fe40000004100 */
[--C-:B------:R-:W-:Y:S02]  /*18330*/  HADD2.F32 R14, -RZ, R18.reuse.H0_H0 ;  /* 0x20000012ff0e7230 */ /* 0x100fe40000004100 */
[----:B------:R-:W-:Y:S02]  /*18340*/  HADD2.F32 R18, -RZ, R18.H1_H1 ;  /* 0x30000012ff127230 */ /* 0x000fe40000004100 */
[----:B------:R-:W-:Y:S02]  /*18350*/  HADD2.F32 R40, -RZ, R40.H0_H0 ;  /* 0x20000028ff287230 */ /* 0x000fe40000004100 */
        /* <DEDUP_REMOVED lines=15> */
.L_x_159:
[----:B------:R-:W-:Y:S05]  /*18450*/  BSYNC.RECONVERGENT B1 ;  /* 0x0000000000017941 */ /* 0x000fea0003800200 */
.L_x_158:
        /* <DEDUP_REMOVED lines=22> */
[----:B-----5:R-:W-:-:S03]  /*185c0*/  HADD2.F32 R17, -RZ, R17.H0_H0 ;  /* 0x20000011ff117230 */ /* 0x020fc60000004100 */
[----:B------:R-:W-:Y:S01]  /*185d0*/  FFMA R16, R19, R12, R16 ;  /* 0x0000000c13107223 */ /* 0x000fe20000000010 */
[----:B------:R-:W-:-:S05]  /*185e0*/  HADD2.F32 R12, -RZ, R13.H1_H1 ;  /* 0x3000000dff0c7230 */ /* 0x000fca0000004100 */
        /* <DEDUP_REMOVED lines=16> */
[----:B------:R-:W4:Y:S01]  /*186f0*/  LDG.E.U16.CONSTANT R14, desc[UR16][R34.64+0x16] ;  /* 0x00001610220e7981 */ /* 0x000f22000c1e9500 */
[----:B------:R-:W-:Y:S02]  /*18700*/  HADD2.F32 R39, -RZ, R39.H0_H0 ;  /* 0x20000027ff277230 */ /* 0x000fe40000004100 */
[----:B------:R-:W-:Y:S02]  /*18710*/  FFMA R40, R15, R41, R40 ;  /* 0x000000290f287223 */ /* 0x000fe40000000028 */
[----:B------:R-:W5:Y:S04]  /*18720*/  LDG.E.U16.CONSTANT R15, desc[UR16][R34.64+0x18] ;  /* 0x00001810220f7981 */ /* 0x000f68000c1e9500 */
[----:B------:R-:W5:Y:S01]  /*18730*/  LDG.E.U16.CONSTANT R38, desc[UR16][R34.64+0x1e] ;  /* 0x00001e1022267981 */ /* 0x000f62000c1e9500 */
[----:B0-----:R-:W-:-:S05]  /*18740*/  HADD2.F32 R41, -RZ, R16.H0_H0 ;  /* 0x20000010ff297230 */ /* 0x001fca0000004100 */
        /* <DEDUP_REMOVED lines=8> */
[--C-:B------:R-:W-:Y:S02]  /*187d0*/  HADD2.F32 R13, -RZ, R17.reuse.H0_H0 ;  /* 0x20000011ff0d7230 */ /* 0x100fe40000004100 */
[----:B----4-:R-:W-:Y:S02]  /*187e0*/  HADD2.F32 R14, -RZ, R14.H0_H0 ;  /* 0x2000000eff0e7230 */ /* 0x010fe40000004100 */
[----:B------:R-:W-:Y:S02]  /*187f0*/  HADD2.F32 R17, -RZ, R17.H1_H1 ;  /* 0x30000011ff117230 */ /* 0x000fe40000004100 */
[----:B------:R-:W-:Y:S01]  /*18800*/  FFMA R41, R16, R13, R41 ;  /* 0x0000000d10297223 */ /* 0x000fe20000000029 */
[----:B------:R-:W-:-:S03]  /*18810*/  HADD2.F32 R13, -RZ, R18.H0_H0 ;  /* 0x20000012ff0d7230 */ /* 0x000fc60000004100 */
[----:B------:R-:W-:Y:S01]  /*18820*/  FFMA R41, R14, R17, R41 ;  /* 0x000000110e297223 */ /* 0x000fe20000000029 */
[----:B-----5:R-:W-:Y:S02]  /*18830*/  HADD2.F32 R14, -RZ, R15.H0_H0 ;  /* 0x2000000fff0e7230 */ /* 0x020fe40000004100 */
        /* <DEDUP_REMOVED lines=17> */
.L_x_33:
[----:B------:R-:W-:Y:S05]  /*18950*/  BSYNC.RECONVERGENT B0 ;  /* 0x0000000000007941 */ /* 0x000fea0003800200 */
.L_x_32:
[----:B------:R-:W0:Y:S01]  /*18960*/  LDCU UR13, c[0x0][0x3a0] ;  /* 0x00007400ff0d77ac */ /* 0x000e220008000800 */
[----:B------:R-:W-:-:S04]  /*18970*/  UIADD3 UR4, UPT, UPT, UR4, 0x20, URZ ;  /* 0x0000002004047890 */ /* 0x000fc8000fffe0ff */
[----:B0-----:R-:W-:Y:S01]  /*18980*/  UISETP.GE.AND UP0, UPT, UR4, UR13, UPT ;  /* 0x0000000d0400728c */ /* 0x001fe2000bf06270 */
[----:B------:R-:W-:Y:S08]  /*18990*/  BAR.SYNC.DEFER_BLOCKING 0x0 ;  /* 0x0000000000007b1d */ /* 0x000ff00000010000 */
[----:B------:R-:W-:Y:S05]  /*189a0*/  BRA.U !UP0, `(.L_x_160) ;  /* 0xfffffe7d080c7547 */ /* 0x000fea000b83ffff */
.L_x_0:
[----:B------:R-:W1:Y:S02]  /*189b0*/  S2R R0, SR_TID.X ;  /* 0x0000000000007919 */ /* 0x000e640000002100 */
[----:B-1----:R-:W-:-:S04]  /*189c0*/  SHF.R.U32.HI R2, RZ, 0x5, R0 ;  /* 0x00000005ff027819 */ /* 0x002fc80000011600 */
[----:B------:R-:W-:-:S13]  /*189d0*/  ISETP.NE.AND P0, PT, R2, 0x1, PT ;  /* 0x000000010200780c */ /* 0x000fda0003f05270 */
[----:B0-----:R-:W-:Y:S05]  /*189e0*/  @P0 EXIT ;  /* 0x000000000000094d */ /* 0x001fea0003800000 */
[----:B------:R-:W0:Y:S01]  /*189f0*/  LDCU UR6, c[0x0][0x3a4] ;  /* 0x00007480ff0677ac */ /* 0x000e220008000800 */
[----:B------:R-:W-:Y:S01]  /*18a00*/  LOP3.LUT R0, R0, 0x1f, RZ, 0xc0, !PT ;  /* 0x0000001f00007812 */ /* 0x000fe200078ec0ff */
[----:B------:R-:W-:Y:S01]  /*18a10*/  BSSY.RECONVERGENT B0, `(.L_x_161) ;  /* 0x0000022000007945 */ /* 0x000fe20003800200 */
[----:B------:R-:W1:Y:S02]  /*18a20*/  LDCU UR10, c[0x0][0x3a4] ;  /* 0x00007480ff0a77ac */ /* 0x000e640008000800 */
[----:B------:R-:W-:Y:S01]  /*18a30*/  SHF.R.U32.HI R0, RZ, 0x4, R0 ;  /* 0x00000004ff007819 */ /* 0x000fe20000011600 */
[----:B------:R-:W5:Y:S03]  /*18a40*/  LDCU.64 UR8, c[0x0][0x398] ;  /* 0x00007300ff0877ac */ /* 0x000f660008000a00 */
[----:B------:R-:W-:-:S04]  /*18a50*/  IADD3 R9, PT, PT, R0, UR15, RZ ;  /* 0x0000000f00097c10 */ /* 0x000fc8000fffe0ff */
[C---:B------:R-:W-:Y:S01]  /*18a60*/  IADD3 R7, PT, PT, R9.reuse, 0x2, RZ ;  /* 0x0000000209077810 */ /* 0x040fe20007ffe0ff */
[----:B0-----:R-:W-:Y:S02]  /*18a70*/  USHF.R.S32.HI UR4, URZ, 0x1f, UR6 ;  /* 0x0000001fff047899 */ /* 0x001fe40008011406 */
[----:B------:R-:W-:Y:S02]  /*18a80*/  UIMAD.WIDE.U32 UR6, UR5, UR6, URZ ;  /* 0x00000006050672a5 */ /* 0x000fe4000f8e00ff */
[----:B------:R-:W-:Y:S01]  /*18a90*/  UIMAD UR4, UR4, UR5, URZ ;  /* 0x00000005040472a4 */ /* 0x000fe2000f8e02ff */
[----:B-1----:R-:W-:Y:S01]  /*18aa0*/  ISETP.GE.AND P0, PT, R9, UR10, PT ;  /* 0x0000000a09007c0c */ /* 0x002fe2000bf06270 */
[----:B-----5:R-:W-:Y:S02]  /*18ab0*/  ULEA UR8, UP0, UR6, UR8, 0x6 ;  /* 0x0000000806087291 */ /* 0x020fe4000f8030ff */
[----:B------:R-:W-:-:S04]  /*18ac0*/  UIADD3 UR4, UPT, UPT, UR7, UR4, URZ ;  /* 0x0000000407047290 */ /* 0x000fc8000fffe0ff */
[----:B------:R-:W-:Y:S01]  /*18ad0*/  ULEA.HI.X UR4, UR6, UR9, UR4, 0x6, UP0 ;  /* 0x0000000906047291 */ /* 0x000fe200080f3404 */
[----:B------:R-:W-:-:S05]  /*18ae0*/  MOV R4, UR8 ;  /* 0x0000000800047c02 */ /* 0x000fca0008000f00 */
[----:B------:R-:W-:Y:S01]  /*18af0*/  MOV R5, UR4 ;  /* 0x0000000400057c02 */ /* 0x000fe20008000f00 */
[----:B------:R-:W-:Y:S06]  /*18b00*/  @P0 BRA `(.L_x_162) ;  /* 0x0000000000480947 */ /* 0x000fec0003800000 */
[----:B------:R-:W0:Y:S01]  /*18b10*/  LDS R11, [R27+0x810] ;  /* 0x000810001b0b7984 */ /* 0x000e220000000800 */
[----:B------:R-:W-:Y:S01]  /*18b20*/  BSSY.RECONVERGENT B1, `(.L_x_163) ;  /* 0x000000d000017945 */ /* 0x000fe20003800200 */
[----:B0-----:R-:W0:Y:S08]  /*18b30*/  MUFU.RCP R0, R11 ;  /* 0x0000000b00007308 */ /* 0x001e300000001000 */
[----:B------:R-:W1:Y:S01]  /*18b40*/  FCHK P0, R26, R11 ;  /* 0x0000000b1a007302 */ /* 0x000e620000000000 */
[----:B0-----:R-:W-:-:S04]  /*18b50*/  FFMA R3, -R11, R0, 1 ;  /* 0x3f8000000b037423 */ /* 0x001fc80000000100 */
[----:B------:R-:W-:-:S04]  /*18b60*/  FFMA R3, R0, R3, R0 ;  /* 0x0000000300037223 */ /* 0x000fc80000000000 */
[----:B------:R-:W-:-:S04]  /*18b70*/  FFMA R0, R3, R26, RZ ;  /* 0x0000001a03007223 */ /* 0x000fc800000000ff */
[----:B--2-4-:R-:W-:-:S04]  /*18b80*/  FFMA R13, -R11, R0, R26 ;  /* 0x000000000b0d7223 */ /* 0x014fc8000000011a */
[----:B------:R-:W-:Y:S01]  /*18b90*/  FFMA R13, R3, R13, R0 ;  /* 0x0000000d030d7223 */ /* 0x000fe20000000000 */
[----:B-1----:R-:W-:Y:S06]  /*18ba0*/  @!P0 BRA `(.L_x_164) ;  /* 0x0000000000108947 */ /* 0x002fec0003800000 */
[----:B------:R-:W-:Y:S02]  /*18bb0*/  MOV R3, R11 ;  /* 0x0000000b00037202 */ /* 0x000fe40000000f00 */
[----:B------:R-:W-:-:S07]  /*18bc0*/  MOV R2, 0x18be0 ;  /* 0x00018be000027802 */ /* 0x000fce0000000f00 */
[----:B---3--:R-:W-:Y:S05]  /*18bd0*/  CALL.REL.NOINC `($__internal_0_$__cuda_sm3x_div_rn_noftz_f32_slowpath) ;  /* 0x00000014001c7944 */ /* 0x008fea0003c00000 */
[----:B------:R-:W-:-:S07]  /*18be0*/  MOV R13, R10 ;  /* 0x0000000a000d7202 */ /* 0x000fce0000000f00 */
.L_x_164:
[----:B------:R-:W-:Y:S05]  /*18bf0*/  BSYNC.RECONVERGENT B1 ;  /* 0x0000000000017941 */ /* 0x000fea0003800200 */
.L_x_163:
[----:B------:R-:W-:-:S05]  /*18c00*/  LEA R3, R9, R28, 0x4 ;  /* 0x0000001c09037211 */ /* 0x000fca00078e20ff */
[----:B------:R-:W-:-:S05]  /*18c10*/  IMAD.WIDE.U32 R2, R3, 0x4, R4 ;  /* 0x0000000403027825 */ /* 0x000fca00078e0004 */
[----:B------:R0:W-:Y:S02]  /*18c20*/  STG.E desc[UR16][R2.64], R13 ;  /* 0x0000000d02007986 */ /* 0x0001e4000c101910 */
.L_x_162:
[----:B------:R-:W-:Y:S05]  /*18c30*/  BSYNC.RECONVERGENT B0 ;  /* 0x0000000000007941 */ /* 0x000fea0003800200 */
.L_x_161:
[----:B------:R-:W1:Y:S02]  /*18c40*/  LDCU UR4, c[0x0][0x3a4] ;  /* 0x00007480ff0477ac */ /* 0x000e640008000800 */
[----:B-1----:R-:W-:-:S13]  /*18c50*/  ISETP.GE.AND P0, PT, R7, UR4, PT ;  /* 0x0000000407007c0c */ /* 0x002fda000bf06270 */
[----:B------:R-:W-:Y:S05]  /*18c60*/  @P0 EXIT ;  /* 0x000000000000094d */ /* 0x000fea0003800000 */
[----:B0-----:R-:W0:Y:S01]  /*18c70*/  LDS R3, [R27+0x818] ;  /* 0x000818001b037984 */ /* 0x001e220000000800 */
[----:B------:R-:W-:Y:S01]  /*18c80*/  BSSY.RECONVERGENT B0, `(.L_x_165) ;  /* 0x000000d000007945 */ /* 0x000fe20003800200 */
[----:B0-----:R-:W0:Y:S08]  /*18c90*/  MUFU.RCP R0, R3 ;  /* 0x0000000300007308 */ /* 0x001e300000001000 */
[----:B------:R-:W1:Y:S01]  /*18ca0*/  FCHK P0, R25, R3 ;  /* 0x0000000319007302 */ /* 0x000e620000000000 */
[----:B0-----:R-:W-:-:S04]  /*18cb0*/  FFMA R9, -R3, R0, 1 ;  /* 0x3f80000003097423 */ /* 0x001fc80000000100 */
[----:B------:R-:W-:-:S04]  /*18cc0*/  FFMA R0, R0, R9, R0 ;  /* 0x0000000900007223 */ /* 0x000fc80000000000 */
[----:B------:R-:W-:-:S04]  /*18cd0*/  FFMA R2, R0, R25, RZ ;  /* 0x0000001900027223 */ /* 0x000fc800000000ff */
[----:B------:R-:W-:-:S04]  /*18ce0*/  FFMA R9, -R3, R2, R25 ;  /* 0x0000000203097223 */ /* 0x000fc80000000119 */
[----:B------:R-:W-:Y:S01]  /*18cf0*/  FFMA R9, R0, R9, R2 ;  /* 0x0000000900097223 */ /* 0x000fe20000000002 */
[----:B-1----:R-:W-:Y:S06]  /*18d00*/  @!P0 BRA `(.L_x_166) ;  /* 0x0000000000108947 */ /* 0x002fec0003800000 */
[----:B------:R-:W-:Y:S02]  /*18d10*/  MOV R26, R25 ;  /* 0x00000019001a7202 */ /* 0x000fe40000000f00 */
[----:B------:R-:W-:-:S07]  /*18d20*/  MOV R2, 0x18d40 ;  /* 0x00018d4000027802 */ /* 0x000fce0000000f00 */
[----:B--234-:R-:W-:Y:S05]  /*18d30*/  CALL.REL.NOINC `($__internal_0_$__cuda_sm3x_div_rn_noftz_f32_slowpath) ;  /* 0x0000001000c47944 */ /* 0x01cfea0003c00000 */
[----:B------:R-:W-:-:S07]  /*18d40*/  MOV R9, R10 ;  /* 0x0000000a00097202 */ /* 0x000fce0000000f00 */
.L_x_166:
[----:B------:R-:W-:Y:S05]  /*18d50*/  BSYNC.RECONVERGENT B0 ;  /* 0x0000000000007941 */ /* 0x000fea0003800200 */
.L_x_165:
[----:B------:R-:W-:-:S05]  /*18d60*/  LEA R7, R7, R28, 0x4 ;  /* 0x0000001c07077211 */ /* 0x000fca00078e20ff */
[----:B------:R-:W-:-:S05]  /*18d70*/  IMAD.WIDE.U32 R4, R7, 0x4, R4 ;  /* 0x0000000407047825 */ /* 0x000fca00078e0004 */
[----:B------:R-:W-:Y:S01]  /*18d80*/  STG.E desc[UR16][R4.64], R9 ;  /* 0x0000000904007986 */ /* 0x000fe2000c101910 */
[----:B------:R-:W-:Y:S05]  /*18d90*/  EXIT ;  /* 0x000000000000794d */ /* 0x000fea0003800000 */
.L_x_25:
[----:B------:R-:W-:Y:S01]  /*18da0*/  HFMA2 R14, -RZ, RZ, 0, 9.5367431640625e-07 ;  /* 0x00000010ff0e7431 */ /* 0x000fe200000001ff */
[----:B------:R-:W-:Y:S01]  /*18db0*/  MOV R15, R17 ;  /* 0x00000011000f7202 */ /* 0x000fe20000000f00 */
[----:B------:R-:W0:Y:S01]  /*18dc0*/  LDC R38, c[0x0][0x3a0] ;  /* 0x0000e800ff267b82 */ /* 0x000e220000000800 */
[----:B--2-4-:R-:W-:Y:S02]  /*18dd0*/  MOV R13, 0x1f ;  /* 0x0000001f000d7802 */ /* 0x014fe40000000f00 */
[----:B-1----:R-:W-:-:S07]  /*18de0*/  MOV R12, 0xffffffff ;  /* 0xffffffff000c7802 */ /* 0x002fce0000000f00 */
[----:B0--3--:R-:W-:Y:S05]  /*18df0*/  WARPSYNC.COLLECTIVE R12, `(.L_x_167) ;  /* 0x000000000c087348 */ /* 0x009fea0003c00000 */
[----:B------:R1:W2:Y:S02]  /*18e00*/  SHFL.BFLY P0, R16, R15, R14, R13 ;  /* 0x0c00000e0f107389 */ /* 0x0002a4000000000d */
[----:B0123--:R-:W-:Y:S05]  /*18e10*/  ENDCOLLECTIVE ;  /* 0x000000000000791b */ /* 0x00ffea0003800000 */
.L_x_167:
[----:B------:R-:W-:Y:S01]  /*18e20*/  HFMA2 R14, -RZ, RZ, 0, 4.76837158203125e-07 ;  /* 0x00000008ff0e7431 */ /* 0x000fe200000001ff */
[----:B------:R-:W-:Y:S02]  /*18e30*/  ISETP.GE.OR P1, PT, R43, R38, P1 ;  /* 0x000000262b00720c */ /* 0x000fe40000f26670 */
[----:B------:R-:W-:-:S04]  /*18e40*/  FMNMX R19, R16, R17, !PT ;  /* 0x0000001110137209 */ /* 0x000fc80007800000 */
[----:B------:R-:W-:-:S07]  /*18e50*/  MOV R15, R19 ;  /* 0x00000013000f7202 */ /* 0x000fce0000000f00 */
[----:B------:R-:W-:Y:S05]  /*18e60*/  WARPSYNC.COLLECTIVE R12, `(.L_x_168) ;  /* 0x000000000c087348 */ /* 0x000fea0003c00000 */
[----:B------:R0:W1:Y:S02]  /*18e70*/  SHFL.BFLY P0, R16, R15, R14, R13 ;  /* 0x0c00000e0f107389 */ /* 0x000064000000000d */
[----:B01----:R-:W-:Y:S05]  /*18e80*/  ENDCOLLECTIVE ;  /* 0x000000000000791b */ /* 0x003fea0003800000 */
.L_x_168:
[----:B------:R-:W-:Y:S01]  /*18e90*/  HFMA2 R14, -RZ, RZ, 0, 2.384185791015625e-07 ;  /* 0x00000004ff0e7431 */ /* 0x000fe200000001ff */
[----:B------:R-:W-:-:S04]  /*18ea0*/  FMNMX R40, R19, R16, !PT ;  /* 0x0000001013287209 */ /* 0x000fc80007800000 */
[----:B------:R-:W-:-:S07]  /*18eb0*/  MOV R15, R40 ;  /* 0x00000028000f7202 */ /* 0x000fce0000000f00 */
[----:B------:R-:W-:Y:S05]  /*18ec0*/  WARPSYNC.COLLECTIVE R12, `(.L_x_169) ;  /* 0x000000000c087348 */ /* 0x000fea0003c00000 */
[----:B------:R0:W1:Y:S02]  /*18ed0*/  SHFL.BFLY P0, R16, R15, R14, R13 ;  /* 0x0c00000e0f107389 */ /* 0x000064000000000d */
[----:B01----:R-:W-:Y:S05]  /*18ee0*/  ENDCOLLECTIVE ;  /* 0x000000000000791b */ /* 0x003fea0003800000 */
.L_x_169:
[----:B------:R-:W-:Y:S01]  /*18ef0*/  HFMA2 R14, -RZ, RZ, 0, 1.1920928955078125e-07 ;  /* 0x00000002ff0e7431 */ /* 0x000fe200000001ff */
[----:B------:R-:W-:-:S04]  /*18f00*/  FMNMX R41, R40, R16, !PT ;  /* 0x0000001028297209 */ /* 0x000fc80007800000 */
[----:B------:R-:W-:-:S07]  /*18f10*/  MOV R15, R41 ;  /* 0x00000029000f7202 */ /* 0x000fce0000000f00 */
[----:B------:R-:W-:Y:S05]  /*18f20*/  WARPSYNC.COLLECTIVE R12, `(.L_x_170) ;  /* 0x000000000c087348 */ /* 0x000fea0003c00000 */
[----:B------:R0:W1:Y:S02]  /*18f30*/  SHFL.BFLY P0, R16, R15, R14, R13 ;  /* 0x0c00000e0f107389 */ /* 0x000064000000000d */
[----:B01----:R-:W-:Y:S05]  /*18f40*/  ENDCOLLECTIVE ;  /* 0x000000000000791b */ /* 0x003fea0003800000 */
.L_x_170:
[----:B------:R-:W-:Y:S01]  /*18f50*/  HFMA2 R14, -RZ, RZ, 0, 5.9604644775390625e-08 ;  /* 0x00000001ff0e7431 */ /* 0x000fe200000001ff */
[----:B------:R-:W-:-:S04]  /*18f60*/  FMNMX R42, R41, R16, !PT ;  /* 0x00000010292a7209 */ /* 0x000fc80007800000 */
[----:B------:R-:W-:-:S07]  /*18f70*/  MOV R15, R42 ;  /* 0x0000002a000f7202 */ /* 0x000fce0000000f00 */
[----:B------:R-:W-:Y:S05]  /*18f80*/  WARPSYNC.COLLECTIVE R12, `(.L_x_171) ;  /* 0x000000000c087348 */ /* 0x000fea0003c00000 */
[----:B------:R0:W1:Y:S02]  /*18f90*/  SHFL.BFLY P0, R16, R15, R14, R13 ;  /* 0x0c00000e0f107389 */ /* 0x000064000000000d */
[----:B01----:R-:W-:Y:S05]  /*18fa0*/  ENDCOLLECTIVE ;  /* 0x000000000000791b */ /* 0x003fea0003800000 */
.L_x_171:
[----:B------:R-:W-:Y:S02]  /*18fb0*/  HFMA2 R15, -RZ, RZ, 0, 0 ;  /* 0x00000000ff0f7431 */ /* 0x000fe400000001ff */
[----:B------:R-:W-:Y:S01]  /*18fc0*/  HFMA2 R14, -RZ, RZ, 0, 9.5367431640625e-07 ;  /* 0x00000010ff0e7431 */ /* 0x000fe200000001ff */
[----:B------:R-:W-:Y:S02]  /*18fd0*/  FMNMX R18, R42, R16, !PT ;  /* 0x000000102a127209 */ /* 0x000fe40007800000 */
[----:B------:R-:W-:-:S03]  /*18fe0*/  PLOP3.LUT P0, PT, PT, PT, PT, 0x80, 0x8 ;  /* 0x000000000008781c */ /* 0x000fc60003f0f070 */
[----:B------:R-:W-:-:S04]  /*18ff0*/  @!P1 FADD R17, -R18, R17 ;  /* 0x0000001112119221 */ /* 0x000fc80000000100 */
[----:B------:R-:W-:-:S05]  /*19000*/  @!P1 FMUL R17, R17, 1.4426950216293334961 ;  /* 0x3fb8aa3b11119820 */ /* 0x000fca0000400000 */
[----:B------:R-:W-:-:S04]  /*19010*/  @!P1 FSETP.GEU.AND P2, PT, R17, -126, PT ;  /* 0xc2fc00001100980b */ /* 0x000fc80003f4e000 */
[----:B------:R-:W-:-:S13]  /*19020*/  @!P1 PLOP3.LUT P0, PT, P2, PT, PT, 0x80, 0x8 ;  /* 0x000000000008981c */ /* 0x000fda000170f070 */
[----:B------:R-:W-:-:S04]  /*19030*/  @!P0 FMUL R17, R17, 0.5 ;  /* 0x3f00000011118820 */ /* 0x000fc80000400000 */
[----:B------:R-:W0:Y:S02]  /*19040*/  @!P1 MUFU.EX2 R12, R17 ;  /* 0x00000011000c9308 */ /* 0x000e240000000800 */
[----:B0-----:R-:W-:-:S05]  /*19050*/  @!P0 FMUL R12, R12, R12 ;  /* 0x0000000c0c0c8220 */ /* 0x001fca0000400000 */
[----:B------:R-:W-:Y:S02]  /*19060*/  @!P1 MOV R15, R12 ;  /* 0x0000000c000f9202 */ /* 0x000fe40000000f00 */
[----:B------:R-:W-:-:S07]  /*19070*/  MOV R12, 0xffffffff ;  /* 0xffffffff000c7802 */ /* 0x000fce0000000f00 */
[----:B------:R-:W-:Y:S05]  /*19080*/  WARPSYNC.COLLECTIVE R12, `(.L_x_172) ;  /* 0x000000000c087348 */ /* 0x000fea0003c00000 */
[----:B------:R0:W1:Y:S02]  /*19090*/  SHFL.BFLY P0, R16, R15, R14, R13 ;  /* 0x0c00000e0f107389 */ /* 0x000064000000000d */
[----:B01----:R-:W-:Y:S05]  /*190a0*/  ENDCOLLECTIVE ;  /* 0x000000000000791b */ /* 0x003fea0003800000 */
.L_x_172:
[----:B------:R-:W-:Y:S02]  /*190b0*/  HFMA2 R14, -RZ, RZ, 0, 4.76837158203125e-07 ;  /* 0x00000008ff0e7431 */ /* 0x000fe400000001ff */
[----:B------:R-:W-:-:S05]  /*190c0*/  FADD R19, R16, R15 ;  /* 0x0000000f10137221 */ /* 0x000fca0000000000 */
[----:B------:R-:W-:-:S07]  /*190d0*/  MOV R15, R19 ;  /* 0x00000013000f7202 */ /* 0x000fce0000000f00 */
[----:B------:R-:W-:Y:S05]  /*190e0*/  WARPSYNC.COLLECTIVE R12, `(.L_x_173) ;  /* 0x000000000c087348 */ /* 0x000fea0003c00000 */
[----:B------:R0:W1:Y:S02]  /*190f0*/  SHFL.BFLY P0, R16, R15, R14, R13 ;  /* 0x0c00000e0f107389 */ /* 0x000064000000000d */
[----:B01----:R-:W-:Y:S05]  /*19100*/  ENDCOLLECTIVE ;  /* 0x000000000000791b */ /* 0x003fea0003800000 */
.L_x_173:
[----:B------:R-:W-:Y:S02]  /*19110*/  HFMA2 R14, -RZ, RZ, 0, 2.384185791015625e-07 ;  /* 0x00000004ff0e7431 */ /* 0x000fe400000001ff */
[----:B------:R-:W-:-:S05]  /*19120*/  FADD R40, R19, R16 ;  /* 0x0000001013287221 */ /* 0x000fca0000000000 */
[----:B------:R-:W-:-:S07]  /*19130*/  MOV R15, R40 ;  /* 0x00000028000f7202 */ /* 0x000fce0000000f00 */
[----:B------:R-:W-:Y:S05]  /*19140*/  WARPSYNC.COLLECTIVE R12, `(.L_x_174) ;  /* 0x000000000c087348 */ /* 0x000fea0003c00000 */
[----:B------:R0:W1:Y:S02]  /*19150*/  SHFL.BFLY P0, R16, R15, R14, R13 ;  /* 0x0c00000e0f107389 */ /* 0x000064000000000d */
[----:B01----:R-:W-:Y:S05]  /*19160*/  ENDCOLLECTIVE ;  /* 0x000000000000791b */ /* 0x003fea0003800000 */
.L_x_174:
[----:B------:R-:W-:Y:S02]  /*19170*/  HFMA2 R14, -RZ, RZ, 0, 1.1920928955078125e-07 ;  /* 0x00000002ff0e7431 */ /* 0x000fe400000001ff */
[----:B------:R-:W-:-:S05]  /*19180*/  FADD R41, R40, R16 ;  /* 0x0000001028297221 */ /* 0x000fca0000000000 */
[----:B------:R-:W-:-:S07]  /*19190*/  MOV R15, R41 ;  /* 0x00000029000f7202 */ /* 0x000fce0000000f00 */
[----:B------:R-:W-:Y:S05]  /*191a0*/  WARPSYNC.COLLECTIVE R12, `(.L_x_175) ;  /* 0x000000000c087348 */ /* 0x000fea0003c00000 */
[----:B------:R0:W1:Y:S02]  /*191b0*/  SHFL.BFLY P0, R16, R15, R14, R13 ;  /* 0x0c00000e0f107389 */ /* 0x000064000000000d */
[----:B01----:R-:W-:Y:S05]  /*191c0*/  ENDCOLLECTIVE ;  /* 0x000000000000791b */ /* 0x003fea0003800000 */
.L_x_175:
[----:B------:R-:W-:Y:S02]  /*191d0*/  HFMA2 R14, -RZ, RZ, 0, 5.9604644775390625e-08 ;  /* 0x00000001ff0e7431 */ /* 0x000fe400000001ff */
[----:B------:R-:W-:-:S05]  /*191e0*/  FADD R17, R41, R16 ;  /* 0x0000001029117221 */ /* 0x000fca0000000000 */
[----:B------:R-:W-:-:S07]  /*191f0*/  MOV R15, R17 ;  /* 0x00000011000f7202 */ /* 0x000fce0000000f00 */
[----:B------:R-:W-:Y:S05]  /*19200*/  WARPSYNC.COLLECTIVE R12, `(.L_x_176) ;  /* 0x000000000c087348 */ /* 0x000fea0003c00000 */
[----:B------:R0:W1:Y:S02]  /*19210*/  SHFL.BFLY P0, R16, R15, R14, R13 ;  /* 0x0c00000e0f107389 */ /* 0x000064000000000d */
[----:B01----:R-:W-:Y:S05]  /*19220*/  ENDCOLLECTIVE ;  /* 0x000000000000791b */ /* 0x003fea0003800000 */
.L_x_176:
[----:B------:R-:W-:Y:S05]  /*19230*/  BRA `(.L_x_177) ;  /* 0xfffffe8800607947 */ /* 0x000fea000383ffff */
.L_x_27:
[----:B------:R-:W-:Y:S01]  /*19240*/  HFMA2 R14, -RZ, RZ, 0, 9.5367431640625e-07 ;  /* 0x00000010ff0e7431 */ /* 0x000fe200000001ff */
[----:B------:R-:W-:Y:S01]  /*19250*/  BSSY B0, `(.L_x_178) ;  /* 0x0000007000007945 */ /* 0x000fe20003800000 */
[----:B------:R-:W-:Y:S02]  /*19260*/  MOV R15, R17 ;  /* 0x00000011000f7202 */ /* 0x000fe40000000f00 */
[----:B------:R-:W-:Y:S02]  /*19270*/  MOV R13, 0x1f ;  /* 0x0000001f000d7802 */ /* 0x000fe40000000f00 */
[----:B--2---:R-:W-:-:S07]  /*19280*/  MOV R12, 0xffffffff ;  /* 0xffffffff000c7802 */ /* 0x004fce0000000f00 */
[----:B------:R-:W-:Y:S05]  /*19290*/  WARPSYNC.COLLECTIVE R12, `(.L_x_179) ;  /* 0x000000000c087348 */ /* 0x000fea0003c00000 */
[----:B------:R0:W1:Y:S02]  /*192a0*/  SHFL.BFLY P0, R16, R15, R14, R13 ;  /* 0x0c00000e0f107389 */ /* 0x000064000000000d */
[----:B01----:R-:W-:Y:S05]  /*192b0*/  ENDCOLLECTIVE ;  /* 0x000000000000791b */ /* 0x003fea0003800000 */
.L_x_179:
[----:B------:R-:W-:Y:S05]  /*192c0*/  BSYNC B0 ;  /* 0x0000000000007941 */ /* 0x000fea0003800000 */
.L_x_178:
[----:B------:R-:W-:Y:S01]  /*192d0*/  HFMA2 R14, -RZ, RZ, 0, 4.76837158203125e-07 ;  /* 0x00000008ff0e7431 */ /* 0x000fe200000001ff */
[----:B------:R-:W-:Y:S02]  /*192e0*/  FMNMX R15, R16, R17, !PT ;  /* 0x00000011100f7209 */ /* 0x000fe40007800000 */
[----:B------:R-:W-:Y:S02]  /*192f0*/  MOV R13, 0x1f ;  /* 0x0000001f000d7802 */ /* 0x000fe40000000f00 */
[----:B------:R-:W-:Y:S02]  /*19300*/  MOV R12, 0xffffffff ;  /* 0xffffffff000c7802 */ /* 0x000fe40000000f00 */
[----:B------:R-:W-:-:S13]  /*19310*/  ISETP.GE.OR P1, PT, R43, R38, P1 ;  /* 0x000000262b00720c */ /* 0x000fda0000f26670 */
[----:B------:R-:W-:Y:S05]  /*19320*/  WARPSYNC.COLLECTIVE R12, `(.L_x_180) ;  /* 0x000000000c087348 */ /* 0x000fea0003c00000 */
[----:B------:R0:W1:Y:S02]  /*19330*/  SHFL.BFLY P0, R16, R15, R14, R13 ;  /* 0x0c00000e0f107389 */ /* 0x000064000000000d */
[----:B01----:R-:W-:Y:S05]  /*19340*/  ENDCOLLECTIVE ;  /* 0x000000000000791b */ /* 0x003fea0003800000 */
.L_x_180:
[----:B------:R-:W-:Y:S01]  /*19350*/  HFMA2 R14, -RZ, RZ, 0, 2.384185791015625e-07 ;  /* 0x00000004ff0e7431 */ /* 0x000fe200000001ff */
[----:B------:R-:W-:-:S04]  /*19360*/  FMNMX R19, R15, R16, !PT ;  /* 0x000000100f137209 */ /* 0x000fc80007800000 */
[----:B------:R-:W-:-:S07]  /*19370*/  MOV R15, R19 ;  /* 0x00000013000f7202 */ /* 0x000fce0000000f00 */
[----:B------:R-:W-:Y:S05]  /*19380*/  WARPSYNC.COLLECTIVE R12, `(.L_x_181) ;  /* 0x000000000c087348 */ /* 0x000fea0003c00000 */
[----:B------:R0:W1:Y:S02]  /*19390*/  SHFL.BFLY P0, R16, R15, R14, R13 ;  /* 0x0c00000e0f107389 */ /* 0x000064000000000d */
[----:B01----:R-:W-:Y:S05]  /*193a0*/  ENDCOLLECTIVE ;  /* 0x000000000000791b */ /* 0x003fea0003800000 */
.L_x_181:
[----:B------:R-:W-:Y:S01]  /*193b0*/  HFMA2 R14, -RZ, RZ, 0, 1.1920928955078125e-07 ;  /* 0x00000002ff0e7431 */ /* 0x000fe200000001ff */
[----:B------:R-:W-:-:S04]  /*193c0*/  FMNMX R32, R19, R16, !PT ;  /* 0x0000001013207209 */ /* 0x000fc80007800000 */
[----:B------:R-:W-:-:S07]  /*193d0*/  MOV R15, R32 ;  /* 0x00000020000f7202 */ /* 0x000fce0000000f00 */
[----:B------:R-:W-:Y:S05]  /*193e0*/  WARPSYNC.COLLECTIVE R12, `(.L_x_182) ;  /* 0x000000000c087348 */ /* 0x000fea0003c00000 */
[----:B------:R0:W1:Y:S02]  /*193f0*/  SHFL.BFLY P0, R16, R15, R14, R13 ;  /* 0x0c00000e0f107389 */ /* 0x000064000000000d */
[----:B01----:R-:W-:Y:S05]  /*19400*/  ENDCOLLECTIVE ;  /* 0x000000000000791b */ /* 0x003fea0003800000 */
.L_x_182:
[----:B------:R-:W-:Y:S01]  /*19410*/  HFMA2 R14, -RZ, RZ, 0, 5.9604644775390625e-08 ;  /* 0x00000001ff0e7431 */ /* 0x000fe200000001ff */
[----:B------:R-:W-:-:S04]  /*19420*/  FMNMX R40, R32, R16, !PT ;  /* 0x0000001020287209 */ /* 0x000fc80007800000 */
[----:B------:R-:W-:-:S07]  /*19430*/  MOV R15, R40 ;  /* 0x00000028000f7202 */ /* 0x000fce0000000f00 */
[----:B------:R-:W-:Y:S05]  /*19440*/  WARPSYNC.COLLECTIVE R12, `(.L_x_183) ;  /* 0x000000000c087348 */ /* 0x000fea0003c00000 */
[----:B------:R0:W1:Y:S02]  /*19450*/  SHFL.BFLY P0, R16, R15, R14, R13 ;  /* 0x0c00000e0f107389 */ /* 0x000064000000000d */
[----:B01----:R-:W-:Y:S05]  /*19460*/  ENDCOLLECTIVE ;  /* 0x000000000000791b */ /* 0x003fea0003800000 */
.L_x_183:
        /* <DEDUP_REMOVED lines=11> */
[----:B------:R-:W-:-:S07]  /*19520*/  @!P1 MOV R15, R16 ;  /* 0x00000010000f9202 */ /* 0x000fce0000000f00 */
[----:B------:R-:W-:Y:S05]  /*19530*/  WARPSYNC.COLLECTIVE R12, `(.L_x_184) ;  /* 0x000000000c087348 */ /* 0x000fea0003c00000 */
[----:B------:R0:W1:Y:S02]  /*19540*/  SHFL.BFLY P0, R16, R15, R14, R13 ;  /* 0x0c00000e0f107389 */ /* 0x000064000000000d */
[----:B01----:R-:W-:Y:S05]  /*19550*/  ENDCOLLECTIVE ;  /* 0x000000000000791b */ /* 0x003fea0003800000 */
.L_x_184:
[----:B------:R-:W-:Y:S02]  /*19560*/  HFMA2 R14, -RZ, RZ, 0, 4.76837158203125e-07 ;  /* 0x00000008ff0e7431 */ /* 0x000fe400000001ff */
[----:B------:R-:W-:-:S05]  /*19570*/  FADD R19, R16, R15 ;  /* 0x0000000f10137221 */ /* 0x000fca0000000000 */
[----:B------:R-:W-:-:S07]  /*19580*/  MOV R15, R19 ;  /* 0x00000013000f7202 */ /* 0x000fce0000000f00 */
[----:B------:R-:W-:Y:S05]  /*19590*/  WARPSYNC.COLLECTIVE R12, `(.L_x_185) ;  /* 0x000000000c087348 */ /* 0x000fea0003c00000 */
[----:B------:R0:W1:Y:S02]  /*195a0*/  SHFL.BFLY P0, R16, R15, R14, R13 ;  /* 0x0c00000e0f107389 */ /* 0x000064000000000d */
[----:B01----:R-:W-:Y:S05]  /*195b0*/  ENDCOLLECTIVE ;  /* 0x000000000000791b */ /* 0x003fea0003800000 */
.L_x_185:
[----:B------:R-:W-:Y:S02]  /*195c0*/  HFMA2 R14, -RZ, RZ, 0, 2.384185791015625e-07 ;  /* 0x00000004ff0e7431 */ /* 0x000fe400000001ff */
[----:B------:R-:W-:-:S05]  /*195d0*/  FADD R32, R19, R16 ;  /* 0x0000001013207221 */ /* 0x000fca0000000000 */
[----:B------:R-:W-:-:S07]  /*195e0*/  MOV R15, R32 ;  /* 0x00000020000f7202 */ /* 0x000fce0000000f00 */
[----:B------:R-:W-:Y:S05]  /*195f0*/  WARPSYNC.COLLECTIVE R12, `(.L_x_186) ;  /* 0x000000000c087348 */ /* 0x000fea0003c00000 */
[----:B------:R0:W1:Y:S02]  /*19600*/  SHFL.BFLY P0, R16, R15, R14, R13 ;  /* 0x0c00000e0f107389 */ /* 0x000064000000000d */
[----:B01----:R-:W-:Y:S05]  /*19610*/  ENDCOLLECTIVE ;  /* 0x000000000000791b */ /* 0x003fea0003800000 */
.L_x_186:
[----:B------:R-:W-:Y:S02]  /*19620*/  HFMA2 R14, -RZ, RZ, 0, 1.1920928955078125e-07 ;  /* 0x00000002ff0e7431 */ /* 0x000fe400000001ff */
[----:B------:R-:W-:-:S05]  /*19630*/  FADD R40, R32, R16 ;  /* 0x0000001020287221 */ /* 0x000fca0000000000 */
[----:B------:R-:W-:-:S07]  /*19640*/  MOV R15, R40 ;  /* 0x00000028000f7202 */ /* 0x000fce0000000f00 */
[----:B------:R-:W-:Y:S05]  /*19650*/  WARPSYNC.COLLECTIVE R12, `(.L_x_187) ;  /* 0x000000000c087348 */ /* 0x000fea0003c00000 */
[----:B------:R0:W1:Y:S02]  /*19660*/  SHFL.BFLY P0, R16, R15, R14, R13 ;  /* 0x0c00000e0f107389 */ /* 0x000064000000000d */
[----:B01----:R-:W-:Y:S05]  /*19670*/  ENDCOLLECTIVE ;  /* 0x000000000000791b */ /* 0x003fea0003800000 */
.L_x_187:
[----:B------:R-:W-:Y:S02]  /*19680*/  HFMA2 R14, -RZ, RZ, 0, 5.9604644775390625e-08 ;  /* 0x00000001ff0e7431 */ /* 0x000fe400000001ff */
[----:B------:R-:W-:-:S05]  /*19690*/  FADD R17, R40, R16 ;  /* 0x0000001028117221 */ /* 0x000fca0000000000 */
[----:B------:R-:W-:-:S07]  /*196a0*/  MOV R15, R17 ;  /* 0x00000011000f7202 */ /* 0x000fce0000000f00 */
[----:B------:R-:W-:Y:S05]  /*196b0*/  WARPSYNC.COLLECTIVE R12, `(.L_x_188) ;  /* 0x000000000c087348 */ /* 0x000fea0003c00000 */
[----:B------:R0:W1:Y:S02]  /*196c0*/  SHFL.BFLY P0, R16, R15, R14, R13 ;  /* 0x0c00000e0f107389 */ /* 0x000064000000000d */
[----:B01----:R-:W-:Y:S05]  /*196d0*/  ENDCOLLECTIVE ;  /* 0x000000000000791b */ /* 0x003fea0003800000 */
.L_x_188:
[----:B------:R-:W-:Y:S05]  /*196e0*/  BRA `(.L_x_189) ;  /* 0xfffffe8c00a07947 */ /* 0x000fea000383ffff */
.L_x_29:
[----:B------:R-:W-:Y:S01]  /*196f0*/  HFMA2 R14, -RZ, RZ, 0, 9.5367431640625e-07 ;  /* 0x00000010ff0e7431 */ /* 0x000fe200000001ff */
[----:B------:R-:W-:Y:S01]  /*19700*/  BSSY B0, `(.L_x_190) ;  /* 0x0000007000007945 */ /* 0x000fe20003800000 */
[----:B------:R-:W-:Y:S02]  /*19710*/  MOV R15, R17 ;  /* 0x00000011000f7202 */ /* 0x000fe40000000f00 */
[----:B0-----:R-:W-:Y:S02]  /*19720*/  MOV R13, 0x1f ;  /* 0x0000001f000d7802 */ /* 0x001fe40000000f00 */
[----:B------:R-:W-:-:S07]  /*19730*/  MOV R12, 0xffffffff ;  /* 0xffffffff000c7802 */ /* 0x000fce0000000f00 */
[----:B------:R-:W-:Y:S05]  /*19740*/  WARPSYNC.COLLECTIVE R12, `(.L_x_191) ;  /* 0x000000000c087348 */ /* 0x000fea0003c00000 */
[----:B------:R0:W1:Y:S02]  /*19750*/  SHFL.BFLY P0, R16, R15, R14, R13 ;  /* 0x0c00000e0f107389 */ /* 0x000064000000000d */
[----:B01----:R-:W-:Y:S05]  /*19760*/  ENDCOLLECTIVE ;  /* 0x000000000000791b */ /* 0x003fea0003800000 */
.L_x_191:
[----:B------:R-:W-:Y:S05]  /*19770*/  BSYNC B0 ;  /* 0x0000000000007941 */ /* 0x000fea0003800000 */
.L_x_190:
        /* <DEDUP_REMOVED lines=8> */
.L_x_192:
[----:B------:R-:W-:Y:S01]  /*19800*/  HFMA2 R14, -RZ, RZ, 0, 2.384185791015625e-07 ;  /* 0x00000004ff0e7431 */ /* 0x000fe200000001ff */
[----:B------:R-:W-:-:S04]  /*19810*/  FMNMX R19, R15, R16, !PT ;  /* 0x000000100f137209 */ /* 0x000fc80007800000 */
[----:B------:R-:W-:-:S07]  /*19820*/  MOV R15, R19 ;  /* 0x00000013000f7202 */ /* 0x000fce0000000f00 */
[----:B------:R-:W-:Y:S05]  /*19830*/  WARPSYNC.COLLECTIVE R12, `(.L_x_193) ;  /* 0x000000000c087348 */ /* 0x000fea0003c00000 */
[----:B------:R0:W1:Y:S02]  /*19840*/  SHFL.BFLY P0, R16, R15, R14, R13 ;  /* 0x0c00000e0f107389 */ /* 0x000064000000000d */
[----:B01----:R-:W-:Y:S05]  /*19850*/  ENDCOLLECTIVE ;  /* 0x000000000000791b */ /* 0x003fea0003800000 */
.L_x_193:
[----:B------:R-:W-:Y:S01]  /*19860*/  HFMA2 R14, -RZ, RZ, 0, 1.1920928955078125e-07 ;  /* 0x00000002ff0e7431 */ /* 0x000fe200000001ff */
[----:B------:R-:W-:-:S04]  /*19870*/  FMNMX R31, R19, R16, !PT ;  /* 0x00000010131f7209 */ /* 0x000fc80007800000 */
[----:B------:R-:W-:-:S07]  /*19880*/  MOV R15, R31 ;  /* 0x0000001f000f7202 */ /* 0x000fce0000000f00 */
[----:B------:R-:W-:Y:S05]  /*19890*/  WARPSYNC.COLLECTIVE R12, `(.L_x_194) ;  /* 0x000000000c087348 */ /* 0x000fea0003c00000 */
[----:B------:R0:W1:Y:S02]  /*198a0*/  SHFL.BFLY P0, R16, R15, R14, R13 ;  /* 0x0c00000e0f107389 */ /* 0x000064000000000d */
[----:B01----:R-:W-:Y:S05]  /*198b0*/  ENDCOLLECTIVE ;  /* 0x000000000000791b */ /* 0x003fea0003800000 */
.L_x_194:
[----:B------:R-:W-:Y:S01]  /*198c0*/  HFMA2 R14, -RZ, RZ, 0, 5.9604644775390625e-08 ;  /* 0x00000001ff0e7431 */ /* 0x000fe200000001ff */
[----:B------:R-:W-:-:S04]  /*198d0*/  FMNMX R40, R31, R16, !PT ;  /* 0x000000101f287209 */ /* 0x000fc80007800000 */
[----:B------:R-:W-:-:S07]  /*198e0*/  MOV R15, R40 ;  /* 0x00000028000f7202 */ /* 0x000fce0000000f00 */
[----:B------:R-:W-:Y:S05]  /*198f0*/  WARPSYNC.COLLECTIVE R12, `(.L_x_195) ;  /* 0x000000000c087348 */ /* 0x000fea0003c00000 */
[----:B------:R0:W1:Y:S02]  /*19900*/  SHFL.BFLY P0, R16, R15, R14, R13 ;  /* 0x0c00000e0f107389 */ /* 0x000064000000000d */
[----:B01----:R-:W-:Y:S05]  /*19910*/  ENDCOLLECTIVE ;  /* 0x000000000000791b */ /* 0x003fea0003800000 */
.L_x_195:
        /* <DEDUP_REMOVED lines=15> */
.L_x_196:
[----:B------:R-:W-:Y:S02]  /*19a10*/  HFMA2 R14, -RZ, RZ, 0, 4.76837158203125e-07 ;  /* 0x00000008ff0e7431 */ /* 0x000fe400000001ff */
[----:B------:R-:W-:-:S05]  /*19a20*/  FADD R19, R16, R15 ;  /* 0x0000000f10137221 */ /* 0x000fca0000000000 */
[----:B------:R-:W-:-:S07]  /*19a30*/  MOV R15, R19 ;  /* 0x00000013000f7202 */ /* 0x000fce0000000f00 */
[----:B------:R-:W-:Y:S05]  /*19a40*/  WARPSYNC.COLLECTIVE R12, `(.L_x_197) ;  /* 0x000000000c087348 */ /* 0x000fea0003c00000 */
[----:B------:R0:W1:Y:S02]  /*19a50*/  SHFL.BFLY P0, R16, R15, R14, R13 ;  /* 0x0c00000e0f107389 */ /* 0x000064000000000d */
[----:B01----:R-:W-:Y:S05]  /*19a60*/  ENDCOLLECTIVE ;  /* 0x000000000000791b */ /* 0x003fea0003800000 */
.L_x_197:
[----:B------:R-:W-:Y:S02]  /*19a70*/  HFMA2 R14, -RZ, RZ, 0, 2.384185791015625e-07 ;  /* 0x00000004ff0e7431 */ /* 0x000fe400000001ff */
[----:B------:R-:W-:-:S05]  /*19a80*/  FADD R31, R19, R16 ;  /* 0x00000010131f7221 */ /* 0x000fca0000000000 */
[----:B------:R-:W-:-:S07]  /*19a90*/  MOV R15, R31 ;  /* 0x0000001f000f7202 */ /* 0x000fce0000000f00 */
[----:B------:R-:W-:Y:S05]  /*19aa0*/  WARPSYNC.COLLECTIVE R12, `(.L_x_198) ;  /* 0x000000000c087348 */ /* 0x000fea0003c00000 */
[----:B------:R0:W1:Y:S02]  /*19ab0*/  SHFL.BFLY P0, R16, R15, R14, R13 ;  /* 0x0c00000e0f107389 */ /* 0x000064000000000d */
[----:B01----:R-:W-:Y:S05]  /*19ac0*/  ENDCOLLECTIVE ;  /* 0x000000000000791b */ /* 0x003fea0003800000 */
.L_x_198:
[----:B------:R-:W-:Y:S02]  /*19ad0*/  HFMA2 R14, -RZ, RZ, 0, 1.1920928955078125e-07 ;  /* 0x00000002ff0e7431 */ /* 0x000fe400000001ff */
[----:B------:R-:W-:-:S05]  /*19ae0*/  FADD R40, R31, R16 ;  /* 0x000000101f287221 */ /* 0x000fca0000000000 */
[----:B------:R-:W-:-:S07]  /*19af0*/  MOV R15, R40 ;  /* 0x00000028000f7202 */ /* 0x000fce0000000f00 */
[----:B------:R-:W-:Y:S05]  /*19b00*/  WARPSYNC.COLLECTIVE R12, `(.L_x_199) ;  /* 0x000000000c087348 */ /* 0x000fea0003c00000 */
[----:B------:R0:W1:Y:S02]  /*19b10*/  SHFL.BFLY P0, R16, R15, R14, R13 ;  /* 0x0c00000e0f107389 */ /* 0x000064000000000d */
[----:B01----:R-:W-:Y:S05]  /*19b20*/  ENDCOLLECTIVE ;  /* 0x000000000000791b */ /* 0x003fea0003800000 */
.L_x_199:
[----:B------:R-:W-:Y:S02]  /*19b30*/  HFMA2 R14, -RZ, RZ, 0, 5.9604644775390625e-08 ;  /* 0x00000001ff0e7431 */ /* 0x000fe400000001ff */
[----:B------:R-:W-:-:S05]  /*19b40*/  FADD R17, R40, R16 ;  /* 0x0000001028117221 */ /* 0x000fca0000000000 */
[----:B------:R-:W-:-:S07]  /*19b50*/  MOV R15, R17 ;  /* 0x00000011000f7202 */ /* 0x000fce0000000f00 */
[----:B------:R-:W-:Y:S05]  /*19b60*/  WARPSYNC.COLLECTIVE R12, `(.L_x_200) ;  /* 0x000000000c087348 */ /* 0x000fea0003c00000 */
[----:B------:R0:W1:Y:S02]  /*19b70*/  SHFL.BFLY P0, R16, R15, R14, R13 ;  /* 0x0c00000e0f107389 */ /* 0x000064000000000d */
[----:B01----:R-:W-:Y:S05]  /*19b80*/  ENDCOLLECTIVE ;  /* 0x000000000000791b */ /* 0x003fea0003800000 */
.L_x_200:
[----:B------:R-:W-:Y:S05]  /*19b90*/  BRA `(.L_x_201) ;  /* 0xfffffe9000d07947 */ /* 0x000fea000383ffff */
.L_x_31:
[----:B------:R-:W-:Y:S01]  /*19ba0*/  HFMA2 R14, -RZ, RZ, 0, 9.5367431640625e-07 ;  /* 0x00000010ff0e7431 */ /* 0x000fe200000001ff */
[----:B------:R-:W-:Y:S01]  /*19bb0*/  BSSY B0, `(.L_x_202) ;  /* 0x0000007000007945 */ /* 0x000fe20003800000 */
[----:B------:R-:W-:Y:S02]  /*19bc0*/  MOV R15, R17 ;  /* 0x00000011000f7202 */ /* 0x000fe40000000f00 */
[----:B------:R-:W-:Y:S02]  /*19bd0*/  MOV R13, 0x1f ;  /* 0x0000001f000d7802 */ /* 0x000fe40000000f00 */
[----:B0-----:R-:W-:-:S07]  /*19be0*/  MOV R12, 0xffffffff ;  /* 0xffffffff000c7802 */ /* 0x001fce0000000f00 */
[----:B------:R-:W-:Y:S05]  /*19bf0*/  WARPSYNC.COLLECTIVE R12, `(.L_x_203) ;  /* 0x000000000c087348 */ /* 0x000fea0003c00000 */
[----:B------:R0:W1:Y:S02]  /*19c00*/  SHFL.BFLY P0, R16, R15, R14, R13 ;  /* 0x0c00000e0f107389 */ /* 0x000064000000000d */
[----:B01----:R-:W-:Y:S05]  /*19c10*/  ENDCOLLECTIVE ;  /* 0x000000000000791b */ /* 0x003fea0003800000 */
.L_x_203:
[----:B------:R-:W-:Y:S05]  /*19c20*/  BSYNC B0 ;  /* 0x0000000000007941 */ /* 0x000fea0003800000 */
.L_x_202:
        /* <DEDUP_REMOVED lines=8> */
.L_x_204:
[----:B------:R-:W-:Y:S01]  /*19cb0*/  HFMA2 R14, -RZ, RZ, 0, 2.384185791015625e-07 ;  /* 0x00000004ff0e7431 */ /* 0x000fe200000001ff */
[----:B------:R-:W-:-:S04]  /*19cc0*/  FMNMX R19, R15, R16, !PT ;  /* 0x000000100f137209 */ /* 0x000fc80007800000 */
[----:B------:R-:W-:-:S07]  /*19cd0*/  MOV R15, R19 ;  /* 0x00000013000f7202 */ /* 0x000fce0000000f00 */
[----:B------:R-:W-:Y:S05]  /*19ce0*/  WARPSYNC.COLLECTIVE R12, `(.L_x_205) ;  /* 0x000000000c087348 */ /* 0x000fea0003c00000 */
[----:B------:R0:W1:Y:S02]  /*19cf0*/  SHFL.BFLY P0, R16, R15, R14, R13 ;  /* 0x0c00000e0f107389 */ /* 0x000064000000000d */
[----:B01----:R-:W-:Y:S05]  /*19d00*/  ENDCOLLECTIVE ;  /* 0x000000000000791b */ /* 0x003fea0003800000 */
.L_x_205:
[----:B------:R-:W-:Y:S01]  /*19d10*/  HFMA2 R14, -RZ, RZ, 0, 1.1920928955078125e-07 ;  /* 0x00000002ff0e7431 */ /* 0x000fe200000001ff */
[----:B------:R-:W-:-:S04]  /*19d20*/  FMNMX R30, R19, R16, !PT ;  /* 0x00000010131e7209 */ /* 0x000fc80007800000 */
[----:B------:R-:W-:-:S07]  /*19d30*/  MOV R15, R30 ;  /* 0x0000001e000f7202 */ /* 0x000fce0000000f00 */
[----:B------:R-:W-:Y:S05]  /*19d40*/  WARPSYNC.COLLECTIVE R12, `(.L_x_206) ;  /* 0x000000000c087348 */ /* 0x000fea0003c00000 */
[----:B------:R0:W1:Y:S02]  /*19d50*/  SHFL.BFLY P0, R16, R15, R14, R13 ;  /* 0x0c00000e0f107389 */ /* 0x000064000000000d */
[----:B01----:R-:W-:Y:S05]  /*19d60*/  ENDCOLLECTIVE ;  /* 0x000000000000791b */ /* 0x003fea0003800000 */
.L_x_206:
[----:B------:R-:W-:Y:S01]  /*19d70*/  HFMA2 R14, -RZ, RZ, 0, 5.9604644775390625e-08 ;  /* 0x00000001ff0e7431 */ /* 0x000fe200000001ff */
[----:B------:R-:W-:-:S04]  /*19d80*/  FMNMX R39, R30, R16, !PT ;  /* 0x000000101e277209 */ /* 0x000fc80007800000 */
[----:B------:R-:W-:-:S07]  /*19d90*/  MOV R15, R39 ;  /* 0x00000027000f7202 */ /* 0x000fce0000000f00 */
[----:B------:R-:W-:Y:S05]  /*19da0*/  WARPSYNC.COLLECTIVE R12, `(.L_x_207) ;  /* 0x000000000c087348 */ /* 0x000fea0003c00000 */
[----:B------:R0:W1:Y:S02]  /*19db0*/  SHFL.BFLY P0, R16, R15, R14, R13 ;  /* 0x0c00000e0f107389 */ /* 0x000064000000000d */
[----:B01----:R-:W-:Y:S05]  /*19dc0*/  ENDCOLLECTIVE ;  /* 0x000000000000791b */ /* 0x003fea0003800000 */
.L_x_207:
        /* <DEDUP_REMOVED lines=15> */
.L_x_208:
[----:B------:R-:W-:Y:S02]  /*19ec0*/  HFMA2 R14, -RZ, RZ, 0, 4.76837158203125e-07 ;  /* 0x00000008ff0e7431 */ /* 0x000fe400000001ff */
[----:B------:R-:W-:-:S05]  /*19ed0*/  FADD R19, R16, R15 ;  /* 0x0000000f10137221 */ /* 0x000fca0000000000 */
[----:B------:R-:W-:-:S07]  /*19ee0*/  MOV R15, R19 ;  /* 0x00000013000f7202 */ /* 0x000fce0000000f00 */
[----:B------:R-:W-:Y:S05]  /*19ef0*/  WARPSYNC.COLLECTIVE R12, `(.L_x_209) ;  /* 0x000000000c087348 */ /* 0x000fea0003c00000 */
[----:B------:R0:W1:Y:S02]  /*19f00*/  SHFL.BFLY P0, R16, R15, R14, R13 ;  /* 0x0c00000e0f107389 */ /* 0x000064000000000d */
[----:B01----:R-:W-:Y:S05]  /*19f10*/  ENDCOLLECTIVE ;  /* 0x000000000000791b */ /* 0x003fea0003800000 */
.L_x_209:
[----:B------:R-:W-:Y:S02]  /*19f20*/  HFMA2 R14, -RZ, RZ, 0, 2.384185791015625e-07 ;  /* 0x00000004ff0e7431 */ /* 0x000fe400000001ff */
[----:B------:R-:W-:-:S05]  /*19f30*/  FADD R30, R19, R16 ;  /* 0x00000010131e7221 */ /* 0x000fca0000000000 */
[----:B------:R-:W-:-:S07]  /*19f40*/  MOV R15, R30 ;  /* 0x0000001e000f7202 */ /* 0x000fce0000000f00 */
[----:B------:R-:W-:Y:S05]  /*19f50*/  WARPSYNC.COLLECTIVE R12, `(.L_x_210) ;  /* 0x000000000c087348 */ /* 0x000fea0003c00000 */
[----:B------:R0:W1:Y:S02]  /*19f60*/  SHFL.BFLY P0, R16, R15, R14, R13 ;  /* 0x0c00000e0f107389 */ /* 0x000064000000000d */
[----:B01----:R-:W-:Y:S05]  /*19f70*/  ENDCOLLECTIVE ;  /* 0x000000000000791b */ /* 0x003fea0003800000 */
.L_x_210:
[----:B------:R-:W-:Y:S02]  /*19f80*/  HFMA2 R14, -RZ, RZ, 0, 1.1920928955078125e-07 ;  /* 0x00000002ff0e7431 */ /* 0x000fe400000001ff */
[----:B------:R-:W-:-:S05]  /*19f90*/  FADD R38, R30, R16 ;  /* 0x000000101e267221 */ /* 0x000fca0000000000 */
[----:B------:R-:W-:-:S07]  /*19fa0*/  MOV R15, R38 ;  /* 0x00000026000f7202 */ /* 0x000fce0000000f00 */
[----:B------:R-:W-:Y:S05]  /*19fb0*/  WARPSYNC.COLLECTIVE R12, `(.L_x_211) ;  /* 0x000000000c087348 */ /* 0x000fea0003c00000 */
[----:B------:R0:W1:Y:S02]  /*19fc0*/  SHFL.BFLY P0, R16, R15, R14, R13 ;  /* 0x0c00000e0f107389 */ /* 0x000064000000000d */
[----:B01----:R-:W-:Y:S05]  /*19fd0*/  ENDCOLLECTIVE ;  /* 0x000000000000791b */ /* 0x003fea0003800000 */
.L_x_211:
[----:B------:R-:W-:Y:S02]  /*19fe0*/  HFMA2 R14, -RZ, RZ, 0, 5.9604644775390625e-08 ;  /* 0x00000001ff0e7431 */ /* 0x000fe400000001ff */
[----:B------:R-:W-:-:S05]  /*19ff0*/  FADD R17, R38, R16 ;  /* 0x0000001026117221 */ /* 0x000fca0000000000 */
[----:B------:R-:W-:-:S07]  /*1a000*/  MOV R15, R17 ;  /* 0x00000011000f7202 */ /* 0x000fce0000000f00 */
[----:B------:R-:W-:Y:S05]  /*1a010*/  WARPSYNC.COLLECTIVE R12, `(.L_x_212) ;  /* 0x000000000c087348 */ /* 0x000fea0003c00000 */
[----:B------:R0:W1:Y:S02]  /*1a020*/  SHFL.BFLY P0, R16, R15, R14, R13 ;  /* 0x0c00000e0f107389 */ /* 0x000064000000000d */
[----:B01----:R-:W-:Y:S05]  /*1a030*/  ENDCOLLECTIVE ;  /* 0x000000000000791b */ /* 0x003fea0003800000 */
.L_x_212:
[----:B------:R-:W-:Y:S05]  /*1a040*/  BRA `(.L_x_213) ;  /* 0xfffffe9800007947 */ /* 0x000fea000383ffff */
        .weak           $__internal_0_$__cuda_sm3x_div_rn_noftz_f32_slowpath
        .type           $__internal_0_$__cuda_sm3x_div_rn_noftz_f32_slowpath,@function
        .size           $__internal_0_$__cuda_sm3x_div_rn_noftz_f32_slowpath,(.L_x_226 - $__internal_0_$__cuda_sm3x_div_rn_noftz_f32_slowpath)
$__internal_0_$__cuda_sm3x_div_rn_noftz_f32_slowpath:
[----:B------:R-:W-:Y:S01]  /*1a050*/  SHF.R.U32.HI R6, RZ, 0x17, R3 ;  /* 0x00000017ff067819 */ /* 0x000fe20000011603 */
[----:B------:R-:W-:Y:S01]  /*1a060*/  BSSY.RECONVERGENT B2, `(.L_x_214) ;  /* 0x0000062000027945 */ /* 0x000fe20003800200 */
[----:B------:R-:W-:Y:S02]  /*1a070*/  SHF.R.U32.HI R0, RZ, 0x17, R26 ;  /* 0x00000017ff007819 */ /* 0x000fe4000001161a */
[----:B------:R-:W-:Y:S02]  /*1a080*/  LOP3.LUT R14, R6, 0xff, RZ, 0xc0, !PT ;  /* 0x000000ff060e7812 */ /* 0x000fe400078ec0ff */
[----:B------:R-:W-:Y:S02]  /*1a090*/  LOP3.LUT R12, R0, 0xff, RZ, 0xc0, !PT ;  /* 0x000000ff000c7812 */ /* 0x000fe400078ec0ff */
[----:B------:R-:W-:Y:S02]  /*1a0a0*/  IADD3 R8, PT, PT, R14, -0x1, RZ ;  /* 0xffffffff0e087810 */ /* 0x000fe40007ffe0ff */
[----:B------:R-:W-:-:S02]  /*1a0b0*/  IADD3 R0, PT, PT, R12, -0x1, RZ ;  /* 0xffffffff0c007810 */ /* 0x000fc40007ffe0ff */
[----:B------:R-:W-:-:S04]  /*1a0c0*/  ISETP.GT.U32.AND P0, PT, R8, 0xfd, PT ;  /* 0x000000fd0800780c */ /* 0x000fc80003f04070 */
[----:B------:R-:W-:-:S13]  /*1a0d0*/  ISETP.GT.U32.OR P0, PT, R0, 0xfd, P0 ;  /* 0x000000fd0000780c */ /* 0x000fda0000704470 */
[----:B------:R-:W-:Y:S01]  /*1a0e0*/  @!P0 MOV R6, RZ ;  /* 0x000000ff00068202 */ /* 0x000fe20000000f00 */
[----:B------:R-:W-:Y:S06]  /*1a0f0*/  @!P0 BRA `(.L_x_215) ;  /* 0x00000000005c8947 */ /* 0x000fec0003800000 */
[----:B------:R-:W-:Y:S02]  /*1a100*/  FSETP.GTU.FTZ.AND P0, PT, |R26|, +INF , PT ;  /* 0x7f8000001a00780b */ /* 0x000fe40003f1c200 */
[----:B------:R-:W-:-:S04]  /*1a110*/  FSETP.GTU.FTZ.AND P1, PT, |R3|, +INF , PT ;  /* 0x7f8000000300780b */ /* 0x000fc80003f3c200 */
[----:B------:R-:W-:-:S13]  /*1a120*/  PLOP3.LUT P0, PT, P0, P1, PT, 0xf8, 0x8f ;  /* 0x00000000008f781c */ /* 0x000fda0000703f70 */
[----:B------:R-:W-:Y:S05]  /*1a130*/  @P0 BRA `(.L_x_216) ;  /* 0x00000004004c0947 */ /* 0x000fea0003800000 */
[----:B------:R-:W-:-:S13]  /*1a140*/  LOP3.LUT P0, RZ, R3, 0x7fffffff, R26, 0xc8, !PT ;  /* 0x7fffffff03ff7812 */ /* 0x000fda000780c81a */
[----:B------:R-:W-:Y:S05]  /*1a150*/  @!P0 BRA `(.L_x_217) ;  /* 0x00000004003c8947 */ /* 0x000fea0003800000 */
[C---:B------:R-:W-:Y:S02]  /*1a160*/  FSETP.NEU.FTZ.AND P0, PT, |R26|.reuse, +INF , PT ;  /* 0x7f8000001a00780b */ /* 0x040fe40003f1d200 */
[----:B------:R-:W-:Y:S02]  /*1a170*/  FSETP.NEU.FTZ.AND P2, PT, |R3|, +INF , PT ;  /* 0x7f8000000300780b */ /* 0x000fe40003f5d200 */
[----:B------:R-:W-:-:S11]  /*1a180*/  FSETP.NEU.FTZ.AND P1, PT, |R26|, +INF , PT ;  /* 0x7f8000001a00780b */ /* 0x000fd60003f3d200 */
[----:B------:R-:W-:Y:S05]  /*1a190*/  @!P2 BRA !P0, `(.L_x_217) ;  /* 0x00000004002ca947 */ /* 0x000fea0004000000 */
[----:B------:R-:W-:-:S04]  /*1a1a0*/  LOP3.LUT P0, RZ, R26, 0x7fffffff, RZ, 0xc0, !PT ;  /* 0x7fffffff1aff7812 */ /* 0x000fc8000780c0ff */
[----:B------:R-:W-:-:S13]  /*1a1b0*/  PLOP3.LUT P0, PT, P2, P0, PT, 0x2f, 0xf2 ;  /* 0x0000000000f2781c */ /* 0x000fda0001700577 */
[----:B------:R-:W-:Y:S05]  /*1a1c0*/  @P0 BRA `(.L_x_218) ;  /* 0x0000000400180947 */ /* 0x000fea0003800000 */
[----:B------:R-:W-:-:S04]  /*1a1d0*/  LOP3.LUT P0, RZ, R3, 0x7fffffff, RZ, 0xc0, !PT ;  /* 0x7fffffff03ff7812 */ /* 0x000fc8000780c0ff */
[----:B------:R-:W-:-:S13]  /*1a1e0*/  PLOP3.LUT P0, PT, P1, P0, PT, 0x2f, 0xf2 ;  /* 0x0000000000f2781c */ /* 0x000fda0000f00577 */
[----:B------:R-:W-:Y:S05]  /*1a1f0*/  @P0 BRA `(.L_x_219) ;  /* 0x0000000400000947 */ /* 0x000fea0003800000 */
[----:B------:R-:W-:Y:S02]  /*1a200*/  ISETP.GE.AND P0, PT, R0, RZ, PT ;  /* 0x000000ff0000720c */ /* 0x000fe40003f06270 */
[----:B------:R-:W-:-:S11]  /*1a210*/  ISETP.GE.AND P1, PT, R8, RZ, PT ;  /* 0x000000ff0800720c */ /* 0x000fd60003f26270 */
[----:B------:R-:W-:Y:S01]  /*1a220*/  @P0 MOV R6, RZ ;  /* 0x000000ff00060202 */ /* 0x000fe20000000f00 */
[----:B------:R-:W-:Y:S01]  /*1a230*/  @!P0 FFMA R26, R26, 1.84467440737095516160e+19, RZ ;  /* 0x5f8000001a1a8823 */ /* 0x000fe200000000ff */
[----:B------:R-:W-:Y:S01]  /*1a240*/  @!P0 MOV R6, 0xffffffc0 ;  /* 0xffffffc000068802 */ /* 0x000fe20000000f00 */
[----:B------:R-:W-:-:S03]  /*1a250*/  @!P1 FFMA R3, R3, 1.84467440737095516160e+19, RZ ;  /* 0x5f80000003039823 */ /* 0x000fc600000000ff */
[----:B------:R-:W-:-:S07]  /*1a260*/  @!P1 IADD3 R6, PT, PT, R6, 0x40, RZ ;  /* 0x0000004006069810 */ /* 0x000fce0007ffe0ff */
.L_x_215:
[----:B------:R-:W-:Y:S01]  /*1a270*/  LEA R0, R14, 0xc0800000, 0x17 ;  /* 0xc08000000e007811 */ /* 0x000fe200078eb8ff */
[----:B------:R-:W-:Y:S03]  /*1a280*/  BSSY.RECONVERGENT B3, `(.L_x_220) ;  /* 0x0000036000037945 */ /* 0x000fe60003800200 */
[----:B------:R-:W-:Y:S02]  /*1a290*/  IADD3 R8, PT, PT, -R0, R3, RZ ;  /* 0x0000000300087210 */ /* 0x000fe40007ffe1ff */
[----:B------:R-:W-:Y:S02]  /*1a2a0*/  IADD3 R3, PT, PT, R12, -0x7f, RZ ;  /* 0xffffff810c037810 */ /* 0x000fe40007ffe0ff */
[----:B------:R-:W0:Y:S01]  /*1a2b0*/  MUFU.RCP R10, R8 ;  /* 0x00000008000a7308 */ /* 0x000e220000001000 */
[----:B------:R-:W-:Y:S02]  /*1a2c0*/  FADD.FTZ R11, -R8, -RZ ;  /* 0x800000ff080b7221 */ /* 0x000fe40000010100 */
[C---:B------:R-:W-:Y:S01]  /*1a2d0*/  IMAD R0, R3.reuse, -0x800000, R26 ;  /* 0xff80000003007824 */ /* 0x040fe200078e021a */
[----:B------:R-:W-:-:S04]  /*1a2e0*/  IADD3 R3, PT, PT, R3, 0x7f, -R14 ;  /* 0x0000007f03037810 */ /* 0x000fc80007ffe80e */
[----:B------:R-:W-:Y:S01]  /*1a2f0*/  IADD3 R3, PT, PT, R3, R6, RZ ;  /* 0x0000000603037210 */ /* 0x000fe20007ffe0ff */
[----:B0-----:R-:W-:-:S04]  /*1a300*/  FFMA R13, R10, R11, 1 ;  /* 0x3f8000000a0d7423 */ /* 0x001fc8000000000b */
[----:B------:R-:W-:-:S04]  /*1a310*/  FFMA R15, R10, R13, R10 ;  /* 0x0000000d0a0f7223 */ /* 0x000fc8000000000a */
[----:B------:R-:W-:-:S04]  /*1a320*/  FFMA R10, R0, R15, RZ ;  /* 0x0000000f000a7223 */ /* 0x000fc800000000ff */
[----:B------:R-:W-:-:S04]  /*1a330*/  FFMA R13, R11, R10, R0 ;  /* 0x0000000a0b0d7223 */ /* 0x000fc80000000000 */
[----:B------:R-:W-:-:S04]  /*1a340*/  FFMA R12, R15, R13, R10 ;  /* 0x0000000d0f0c7223 */ /* 0x000fc8000000000a */
[----:B------:R-:W-:-:S04]  /*1a350*/  FFMA R11, R11, R12, R0 ;  /* 0x0000000c0b0b7223 */ /* 0x000fc80000000000 */
[----:B------:R-:W-:-:S05]  /*1a360*/  FFMA R10, R15, R11, R12 ;  /* 0x0000000b0f0a7223 */ /* 0x000fca000000000c */
[----:B------:R-:W-:-:S04]  /*1a370*/  SHF.R.U32.HI R0, RZ, 0x17, R10 ;  /* 0x00000017ff007819 */ /* 0x000fc8000001160a */
[----:B------:R-:W-:-:S04]  /*1a380*/  LOP3.LUT R0, R0, 0xff, RZ, 0xc0, !PT ;  /* 0x000000ff00007812 */ /* 0x000fc800078ec0ff */
[----:B------:R-:W-:-:S04]  /*1a390*/  IADD3 R8, PT, PT, R0, R3, RZ ;  /* 0x0000000300087210 */ /* 0x000fc80007ffe0ff */
[----:B------:R-:W-:-:S04]  /*1a3a0*/  IADD3 R0, PT, PT, R8, -0x1, RZ ;  /* 0xffffffff08007810 */ /* 0x000fc80007ffe0ff */
[----:B------:R-:W-:-:S13]  /*1a3b0*/  ISETP.GE.U32.AND P0, PT, R0, 0xfe, PT ;  /* 0x000000fe0000780c */ /* 0x000fda0003f06070 */
[----:B------:R-:W-:Y:S05]  /*1a3c0*/  @!P0 BRA `(.L_x_221) ;  /* 0x0000000000808947 */ /* 0x000fea0003800000 */
[----:B------:R-:W-:-:S13]  /*1a3d0*/  ISETP.GT.AND P0, PT, R8, 0xfe, PT ;  /* 0x000000fe0800780c */ /* 0x000fda0003f04270 */
[----:B------:R-:W-:Y:S05]  /*1a3e0*/  @P0 BRA `(.L_x_222) ;  /* 0x00000000006c0947 */ /* 0x000fea0003800000 */
[----:B------:R-:W-:-:S13]  /*1a3f0*/  ISETP.GE.AND P0, PT, R8, 0x1, PT ;  /* 0x000000010800780c */ /* 0x000fda0003f06270 */
[----:B------:R-:W-:Y:S05]  /*1a400*/  @P0 BRA `(.L_x_223) ;  /* 0x0000000000740947 */ /* 0x000fea0003800000 */
[----:B------:R-:W-:Y:S02]  /*1a410*/  ISETP.GE.AND P0, PT, R8, -0x18, PT ;  /* 0xffffffe80800780c */ /* 0x000fe40003f06270 */
[----:B------:R-:W-:-:S11]  /*1a420*/  LOP3.LUT R10, R10, 0x80000000, RZ, 0xc0, !PT ;  /* 0x800000000a0a7812 */ /* 0x000fd600078ec0ff */
[----:B------:R-:W-:Y:S05]  /*1a430*/  @!P0 BRA `(.L_x_223) ;  /* 0x0000000000688947 */ /* 0x000fea0003800000 */
[CCC-:B------:R-:W-:Y:S01]  /*1a440*/  FFMA.RZ R0, R15.reuse, R11.reuse, R12.reuse ;  /* 0x0000000b0f007223 */ /* 0x1c0fe2000000c00c */
[CCC-:B------:R-:W-:Y:S01]  /*1a450*/  FFMA.RM R3, R15.reuse, R11.reuse, R12.reuse ;  /* 0x0000000b0f037223 */ /* 0x1c0fe2000000400c */
[C---:B------:R-:W-:Y:S02]  /*1a460*/  ISETP.NE.AND P2, PT, R8.reuse, RZ, PT ;  /* 0x000000ff0800720c */ /* 0x040fe40003f45270 */
[----:B------:R-:W-:Y:S02]  /*1a470*/  ISETP.NE.AND P1, PT, R8, RZ, PT ;  /* 0x000000ff0800720c */ /* 0x000fe40003f25270 */
[----:B------:R-:W-:Y:S01]  /*1a480*/  LOP3.LUT R6, R0, 0x7fffff, RZ, 0xc0, !PT ;  /* 0x007fffff00067812 */ /* 0x000fe200078ec0ff */
[----:B------:R-:W-:Y:S01]  /*1a490*/  FFMA.RP R0, R15, R11, R12 ;  /* 0x0000000b0f007223 */ /* 0x000fe2000000800c */
[----:B------:R-:W-:Y:S02]  /*1a4a0*/  IADD3 R11, PT, PT, R8, 0x20, RZ ;  /* 0x00000020080b7810 */ /* 0x000fe40007ffe0ff */
[----:B------:R-:W-:-:S02]  /*1a4b0*/  LOP3.LUT R6, R6, 0x800000, RZ, 0xfc, !PT ;  /* 0x0080000006067812 */ /* 0x000fc400078efcff */
[----:B------:R-:W-:Y:S02]  /*1a4c0*/  IADD3 R8, PT, PT, -R8, RZ, RZ ;  /* 0x000000ff08087210 */ /* 0x000fe40007ffe1ff */
[----:B------:R-:W-:Y:S02]  /*1a4d0*/  SHF.L.U32 R11, R6, R11, RZ ;  /* 0x0000000b060b7219 */ /* 0x000fe400000006ff */
[----:B------:R-:W-:Y:S02]  /*1a4e0*/  FSETP.NEU.FTZ.AND P0, PT, R0, R3, PT ;  /* 0x000000030000720b */ /* 0x000fe40003f1d000 */
[----:B------:R-:W-:Y:S02]  /*1a4f0*/  SEL R3, R8, RZ, P2 ;  /* 0x000000ff08037207 */ /* 0x000fe40001000000 */
[----:B------:R-:W-:Y:S02]  /*1a500*/  ISETP.NE.AND P1, PT, R11, RZ, P1 ;  /* 0x000000ff0b00720c */ /* 0x000fe40000f25270 */
[----:B------:R-:W-:-:S02]  /*1a510*/  SHF.R.U32.HI R3, RZ, R3, R6 ;  /* 0x00000003ff037219 */ /* 0x000fc40000011606 */
[----:B------:R-:W-:Y:S02]  /*1a520*/  PLOP3.LUT P0, PT, P0, P1, PT, 0xf8, 0x8f ;  /* 0x00000000008f781c */ /* 0x000fe40000703f70 */
[----:B------:R-:W-:Y:S02]  /*1a530*/  SHF.R.U32.HI R11, RZ, 0x1, R3 ;  /* 0x00000001ff0b7819 */ /* 0x000fe40000011603 */
[----:B------:R-:W-:-:S04]  /*1a540*/  SEL R0, RZ, 0x1, !P0 ;  /* 0x00000001ff007807 */ /* 0x000fc80004000000 */
[----:B------:R-:W-:-:S04]  /*1a550*/  LOP3.LUT R0, R0, 0x1, R11, 0xf8, !PT ;  /* 0x0000000100007812 */ /* 0x000fc800078ef80b */
[----:B------:R-:W-:-:S04]  /*1a560*/  LOP3.LUT R0, R0, R3, RZ, 0xc0, !PT ;  /* 0x0000000300007212 */ /* 0x000fc800078ec0ff */
[----:B------:R-:W-:-:S04]  /*1a570*/  IADD3 R11, PT, PT, R11, R0, RZ ;  /* 0x000000000b0b7210 */ /* 0x000fc80007ffe0ff */
[----:B------:R-:W-:Y:S01]  /*1a580*/  LOP3.LUT R10, R11, R10, RZ, 0xfc, !PT ;  /* 0x0000000a0b0a7212 */ /* 0x000fe200078efcff */
[----:B------:R-:W-:Y:S06]  /*1a590*/  BRA `(.L_x_223) ;  /* 0x0000000000107947 */ /* 0x000fec0003800000 */
.L_x_222:
[----:B------:R-:W-:-:S04]  /*1a5a0*/  LOP3.LUT R10, R10, 0x80000000, RZ, 0xc0, !PT ;  /* 0x800000000a0a7812 */ /* 0x000fc800078ec0ff */
[----:B------:R-:W-:Y:S01]  /*1a5b0*/  LOP3.LUT R10, R10, 0x7f800000, RZ, 0xfc, !PT ;  /* 0x7f8000000a0a7812 */ /* 0x000fe200078efcff */
[----:B------:R-:W-:Y:S06]  /*1a5c0*/  BRA `(.L_x_223) ;  /* 0x0000000000047947 */ /* 0x000fec0003800000 */
.L_x_221:
[----:B------:R-:W-:-:S07]  /*1a5d0*/  LEA R10, R3, R10, 0x17 ;  /* 0x0000000a030a7211 */ /* 0x000fce00078eb8ff */
.L_x_223:
[----:B------:R-:W-:Y:S05]  /*1a5e0*/  BSYNC.RECONVERGENT B3 ;  /* 0x0000000000037941 */ /* 0x000fea0003800200 */
.L_x_220:
[----:B------:R-:W-:Y:S05]  /*1a5f0*/  BRA `(.L_x_224) ;  /* 0x0000000000207947 */ /* 0x000fea0003800000 */
.L_x_219:
[----:B------:R-:W-:-:S04]  /*1a600*/  LOP3.LUT R3, R3, 0x80000000, R26, 0x48, !PT ;  /* 0x8000000003037812 */ /* 0x000fc800078e481a */
[----:B------:R-:W-:Y:S01]  /*1a610*/  LOP3.LUT R10, R3, 0x7f800000, RZ, 0xfc, !PT ;  /* 0x7f800000030a7812 */ /* 0x000fe200078efcff */
[----:B------:R-:W-:Y:S06]  /*1a620*/  BRA `(.L_x_224) ;  /* 0x0000000000147947 */ /* 0x000fec0003800000 */
.L_x_218:
[----:B------:R-:W-:Y:S01]  /*1a630*/  LOP3.LUT R10, R3, 0x80000000, R26, 0x48, !PT ;  /* 0x80000000030a7812 */ /* 0x000fe200078e481a */
[----:B------:R-:W-:Y:S06]  /*1a640*/  BRA `(.L_x_224) ;  /* 0x00000000000c7947 */ /* 0x000fec0003800000 */
.L_x_217:
[----:B------:R-:W0:Y:S01]  /*1a650*/  MUFU.RSQ R10, -QNAN ;  /* 0xffc00000000a7908 */ /* 0x000e220000001400 */
[----:B------:R-:W-:Y:S05]  /*1a660*/  BRA `(.L_x_224) ;  /* 0x0000000000047947 */ /* 0x000fea0003800000 */
.L_x_216:
[----:B------:R-:W-:-:S07]  /*1a670*/  FADD.FTZ R10, R26, R3 ;  /* 0x000000031a0a7221 */ /* 0x000fce0000010000 */
.L_x_224:
[----:B------:R-:W-:Y:S05]  /*1a680*/  BSYNC.RECONVERGENT B2 ;  /* 0x0000000000027941 */ /* 0x000fea0003800200 */
.L_x_214:
[----:B------:R-:W-:-:S04]  /*1a690*/  HFMA2 R3, -RZ, RZ, 0, 0 ;  /* 0x00000000ff037431 */ /* 0x000fc800000001ff */
[----:B0-----:R-:W-:Y:S05]  /*1a6a0*/  RET.REL.NODEC R2 `(_Z38flashattn_2warp_nosmemW_online_softmaxILi16ELi16ELi4ELi32EEvPK6__halfS2_S2_Pfiif) ;  /* 0xfffffe5802547950 */ /* 0x001fea0003c3ffff */
.L_x_225:
[----:B------:R-:W-:-:S00]  /*1a6b0*/  BRA `(.L_x_225) ;  /* 0xfffffffc00fc7947 */ /* 0x000fc0000383ffff */
[----:B------:R-:W-:-:S00]  /*1a6c0*/  NOP ;  /* 0x0000000000007918 */ /* 0x000fc00000000000 */
        /* <DEDUP_REMOVED lines=11> */
.L_x_226:


//--------------------- .nv.shared._Z38flashattn_2warp_nosmemW_online_softmaxILi16ELi16ELi4ELi32EEvPK6__halfS2_S2_Pfiif --------------------------
	.section	.nv.shared._Z38flashattn_2warp_nosmemW_online_softmaxILi16ELi16ELi4ELi32EEvPK6__halfS2_S2_Pfiif,"aw",@nobits
	.sectionflags	@""
	.align	16
	.zero		1024


//--------------------- .nv.shared.reserved.0     --------------------------
	.section	.nv.shared.reserved.0,"aw",@nobits
	.weak		__nv_reservedSMEM_offset_0_alias
	.size		__nv_reservedSMEM_offset_0_alias, 0, 64
	.other		__nv_reservedSMEM_offset_0_alias,@"STO_CUDA_RESERVED_SHARED STV_DEFAULT"
__nv_reservedSMEM_offset_0_alias:
	.zero		0
	.zero		64


//--------------------- .nv.constant0._Z38flashattn_2warp_nosmemW_online_softmaxILi16ELi16ELi4ELi32EEvPK6__halfS2_S2_Pfiif --------------------------
	.section	.nv.constant0._Z38flashattn_2warp_nosmemW_online_softmaxILi16ELi16ELi4ELi32EEvPK6__halfS2_S2_Pfiif,"a",@progbits
	.sectionflags	@""
	.align	4
.nv.constant0._Z38flashattn_2warp_nosmemW_online_softmaxILi16ELi16ELi4ELi32EEvPK6__halfS2_S2_Pfiif:
	.zero		940


//--------------------- SYMBOLS --------------------------

	.type		.nv.reservedSmem.offset0,@object
	.size		.nv.reservedSmem.offset0,0x4
	.type		.nv.reservedSmem.cap,@object
	.size		.nv.reservedSmem.cap,0x4
